def matmul_kernel(
    a_ptr,
    b_ptr,
    c_ptr,
    M,
    N,
    K,
    stride_am,
    stride_ak,
    stride_bk,
    stride_bn,
    stride_cm,
    stride_cn,
    BLOCK_M: tl.constexpr,
    BLOCK_N: tl.constexpr,
    BLOCK_K: tl.constexpr,
    GROUP_M: tl.constexpr,
):
    pid = tl.program_id(axis=0)
    num_pid_m = tl.cdiv(M, BLOCK_M)
    num_pid_n = tl.cdiv(N, BLOCK_N)
    num_pid_in_group = GROUP_M * num_pid_n
    group_id = pid // num_pid_in_group
    first_pid_m = group_id * GROUP_M
    group_size_m = min(num_pid_m - first_pid_m, GROUP_M)
    pid_m = first_pid_m + ((pid % num_pid_in_group) % group_size_m)
    pid_n = (pid % num_pid_in_group) // group_size_m

    offs_am = (pid_m * BLOCK_M + tl.arange(0, BLOCK_M)) % M
    offs_bn = (pid_n * BLOCK_N + tl.arange(0, BLOCK_N)) % N
    offs_k = tl.arange(0, BLOCK_K)
    a_ptrs = a_ptr + offs_am[:, None] * stride_am + offs_k[None, :] * stride_ak
    b_ptrs = b_ptr + offs_k[:, None] * stride_bk + offs_bn[None, :] * stride_bn

    acc = tl.zeros((BLOCK_M, BLOCK_N), dtype=tl.float32)
    for kk in range(0, tl.cdiv(K, BLOCK_K)):
        a = tl.load(a_ptrs, mask=offs_k[None, :] < K - kk * BLOCK_K, other=0.0)
        b = tl.load(b_ptrs, mask=offs_k[:, None] < K - kk * BLOCK_K, other=0.0)
        acc = tl.dot(a, b, acc)
        a_ptrs += BLOCK_K * stride_ak
        b_ptrs += BLOCK_K * stride_bk

    c = acc.to(c_ptr.dtype.element_ty)
    offs_cm = pid_m * BLOCK_M + tl.arange(0, BLOCK_M)
    offs_cn = pid_n * BLOCK_N + tl.arange(0, BLOCK_N)
    c_ptrs = c_ptr + offs_cm[:, None] * stride_cm + offs_cn[None, :] * stride_cn
    mask = (offs_cm[:, None] < M) & (offs_cn[None, :] < N)
    tl.store(c_ptrs, c, mask=mask)

# config = {"BLOCK_K": 64, "BLOCK_M": 64, "BLOCK_N": 256, "GROUP_M": 1, "arch": "sm_90", "dtype": "bf16", "num_ctas": 1, "num_stages": 3, "num_warps": 4}
# arch = sm_90


// ===== COMPILED SASS (sm_90a) =====

	.target	sm_90a

	.elftype	@"ET_EXEC"


//--------------------- .note.nv.tkinfo           --------------------------
	.section	.note.nv.tkinfo,"",@"SHT_NOTE"
	.sectionflags	@"SHF_NOTE_NV_TKINFO"
	.tkinfo
        /*0018*/ 	.word	0x00000002
        /*0030*/ 	.string	""
        /*0030*/ 	.string	"ptxas"
        /*0030*/ 	.string	"Cuda compilation tools, release 13.0, V13.0.88"
        /*0030*/ 	.string	"Build cuda_13.0.r13.0/compiler.36424714_0"
        /*0030*/ 	.string	"-v  -suppress-debug-info  -lineinfo  -arch sm_90a "



//--------------------- .note.nv.cuinfo           --------------------------
	.section	.note.nv.cuinfo,"",@"SHT_NOTE"
	.sectionflags	@"SHF_NOTE_NV_CUINFO"
        /*0018*/ 	.short	0x0002
        /*001a*/ 	.short	0x005a
        /*001c*/ 	.short	0x0082
	.zero		2


//--------------------- .nv.info                  --------------------------
	.section	.nv.info,"",@"SHT_CUDA_INFO"
	.align	4


	//----- nvinfo : EIATTR_REGCOUNT
	.align		4
        /*0000*/ 	.byte	0x04, 0x2f
        /*0002*/ 	.short	(.L_1 - .L_0)
	.align		4
.L_0:
        /*0004*/ 	.word	index@(matmul_kernel)
        /*0008*/ 	.word	0x000000ff


	//----- nvinfo : EIATTR_FRAME_SIZE
	.align		4
.L_1:
        /*000c*/ 	.byte	0x04, 0x11
        /*000e*/ 	.short	(.L_3 - .L_2)
	.align		4
.L_2:
        /*0010*/ 	.word	index@(matmul_kernel)
        /*0014*/ 	.word	0x000008e8


	//----- nvinfo : EIATTR_MIN_STACK_SIZE
	.align		4
.L_3:
        /*0018*/ 	.byte	0x04, 0x12
        /*001a*/ 	.short	(.L_5 - .L_4)
	.align		4
.L_4:
        /*001c*/ 	.word	index@(matmul_kernel)
        /*0020*/ 	.word	0x000008e8
.L_5:


//--------------------- .nv.compat                --------------------------
	.section	.nv.compat,"",@"SHT_CUDA_COMPAT_INFO"
	.align	4
        /*0000*/ 	.byte	0x02, 0x09, 0x01, 0x00, 0x02, 0x02, 0x04, 0x00, 0x02, 0x05, 0x05, 0x00, 0x03, 0x07, 0x01, 0x01
        /*0010*/ 	.byte	0x02, 0x03, 0x00, 0x00, 0x02, 0x06, 0x01, 0x00, 0x04, 0x0b, 0x08, 0x00, 0x00, 0x00, 0x00, 0x00
        /*0020*/ 	.byte	0x00, 0x00, 0x00, 0x00


//--------------------- .nv.info.matmul_kernel    --------------------------
	.section	.nv.info.matmul_kernel,"",@"SHT_CUDA_INFO"
	.sectionflags	@""
	.align	4


	//----- nvinfo : EIATTR_CUDA_API_VERSION
	.align		4
        /*0000*/ 	.byte	0x04, 0x37
        /*0002*/ 	.short	(.L_7 - .L_6)
.L_6:
        /*0004*/ 	.word	0x00000082


	//----- nvinfo : EIATTR_KPARAM_INFO
	.align		4
.L_7:
        /*0008*/ 	.byte	0x04, 0x17
        /*000a*/ 	.short	(.L_9 - .L_8)
.L_8:
        /*000c*/ 	.word	0x00000000
        /*0010*/ 	.short	0x000d
        /*0012*/ 	.short	0x0048
        /*0014*/ 	.byte	0x00, 0xf4, 0x21, 0x00


	//----- nvinfo : EIATTR_KPARAM_INFO
	.align		4
.L_9:
        /*0018*/ 	.byte	0x04, 0x17
        /*001a*/ 	.short	(.L_11 - .L_10)
.L_10:
        /*001c*/ 	.word	0x00000000
        /*0020*/ 	.short	0x000c
        /*0022*/ 	.short	0x0040
        /*0024*/ 	.byte	0x00, 0xf4, 0x21, 0x00


	//----- nvinfo : EIATTR_KPARAM_INFO
	.align		4
.L_11:
        /*0028*/ 	.byte	0x04, 0x17
        /*002a*/ 	.short	(.L_13 - .L_12)
.L_12:
        /*002c*/ 	.word	0x00000000
        /*0030*/ 	.short	0x000b
        /*0032*/ 	.short	0x0038
        /*0034*/ 	.byte	0x00, 0xf0, 0x11, 0x00


	//----- nvinfo : EIATTR_KPARAM_INFO
	.align		4
.L_13:
        /*0038*/ 	.byte	0x04, 0x17
        /*003a*/ 	.short	(.L_15 - .L_14)
.L_14:
        /*003c*/ 	.word	0x00000000
        /*0040*/ 	.short	0x000a
        /*0042*/ 	.short	0x0034
        /*0044*/ 	.byte	0x00, 0xf0, 0x11, 0x00


	//----- nvinfo : EIATTR_KPARAM_INFO
	.align		4
.L_15:
        /*0048*/ 	.byte	0x04, 0x17
        /*004a*/ 	.short	(.L_17 - .L_16)
.L_16:
        /*004c*/ 	.word	0x00000000
        /*0050*/ 	.short	0x0009
        /*0052*/ 	.short	0x0030
        /*0054*/ 	.byte	0x00, 0xf0, 0x11, 0x00


	//----- nvinfo : EIATTR_KPARAM_INFO
	.align		4
.L_17:
        /*0058*/ 	.byte	0x04, 0x17
        /*005a*/ 	.short	(.L_19 - .L_18)
.L_18:
        /*005c*/ 	.word	0x00000000
        /*0060*/ 	.short	0x0008
        /*0062*/ 	.short	0x002c
        /*0064*/ 	.byte	0x00, 0xf0, 0x11, 0x00


	//----- nvinfo : EIATTR_KPARAM_INFO
	.align		4
.L_19:
        /*0068*/ 	.byte	0x04, 0x17
        /*006a*/ 	.short	(.L_21 - .L_20)
.L_20:
        /*006c*/ 	.word	0x00000000
        /*0070*/ 	.short	0x0007
        /*0072*/ 	.short	0x0028
        /*0074*/ 	.byte	0x00, 0xf0, 0x11, 0x00


	//----- nvinfo : EIATTR_KPARAM_INFO
	.align		4
.L_21:
        /*0078*/ 	.byte	0x04, 0x17
        /*007a*/ 	.short	(.L_23 - .L_22)
.L_22:
        /*007c*/ 	.word	0x00000000
        /*0080*/ 	.short	0x0006
        /*0082*/ 	.short	0x0024
        /*0084*/ 	.byte	0x00, 0xf0, 0x11, 0x00


	//----- nvinfo : EIATTR_KPARAM_INFO
	.align		4
.L_23:
        /*0088*/ 	.byte	0x04, 0x17
        /*008a*/ 	.short	(.L_25 - .L_24)
.L_24:
        /*008c*/ 	.word	0x00000000
        /*0090*/ 	.short	0x0005
        /*0092*/ 	.short	0x0020
        /*0094*/ 	.byte	0x00, 0xf0, 0x11, 0x00


	//----- nvinfo : EIATTR_KPARAM_INFO
	.align		4
.L_25:
        /*0098*/ 	.byte	0x04, 0x17
        /*009a*/ 	.short	(.L_27 - .L_26)
.L_26:
        /*009c*/ 	.word	0x00000000
        /*00a0*/ 	.short	0x0004
        /*00a2*/ 	.short	0x001c
        /*00a4*/ 	.byte	0x00, 0xf0, 0x11, 0x00


	//----- nvinfo : EIATTR_KPARAM_INFO
	.align		4
.L_27:
        /*00a8*/ 	.byte	0x04, 0x17
        /*00aa*/ 	.short	(.L_29 - .L_28)
.L_28:
        /*00ac*/ 	.word	0x00000000
        /*00b0*/ 	.short	0x0003
        /*00b2*/ 	.short	0x0018
        /*00b4*/ 	.byte	0x00, 0xf0, 0x11, 0x00


	//----- nvinfo : EIATTR_KPARAM_INFO
	.align		4
.L_29:
        /*00b8*/ 	.byte	0x04, 0x17
        /*00ba*/ 	.short	(.L_31 - .L_30)
.L_30:
        /*00bc*/ 	.word	0x00000000
        /*00c0*/ 	.short	0x0002
        /*00c2*/ 	.short	0x0010
        /*00c4*/ 	.byte	0x00, 0xf4, 0x21, 0x00


	//----- nvinfo : EIATTR_KPARAM_INFO
	.align		4
.L_31:
        /*00c8*/ 	.byte	0x04, 0x17
        /*00ca*/ 	.short	(.L_33 - .L_32)
.L_32:
        /*00cc*/ 	.word	0x00000000
        /*00d0*/ 	.short	0x0001
        /*00d2*/ 	.short	0x0008
        /*00d4*/ 	.byte	0x00, 0xf4, 0x21, 0x00


	//----- nvinfo : EIATTR_KPARAM_INFO
	.align		4
.L_33:
        /*00d8*/ 	.byte	0x04, 0x17
        /*00da*/ 	.short	(.L_35 - .L_34)
.L_34:
        /*00dc*/ 	.word	0x00000000
        /*00e0*/ 	.short	0x0000
        /*00e2*/ 	.short	0x0000
        /*00e4*/ 	.byte	0x00, 0xf4, 0x21, 0x00


	//----- nvinfo : EIATTR_SPARSE_MMA_MASK
	.align		4
.L_35:
        /*00e8*/ 	.byte	0x03, 0x50
        /*00ea*/ 	.short	0x0000


	//----- nvinfo : EIATTR_MAXREG_COUNT
	.align		4
        /*00ec*/ 	.byte	0x03, 0x1b
        /*00ee*/ 	.short	0x00ff


	//----- nvinfo : EIATTR_NUM_BARRIERS
	.align		4
        /*00f0*/ 	.byte	0x02, 0x4c
        /*00f2*/ 	.byte	0x01
	.zero		1


	//----- nvinfo : EIATTR_ANNOTATIONS
	.align		4
        /*00f4*/ 	.byte	0x04, 0x55
        /*00f6*/ 	.short	(.L_37 - .L_36)


	//   ....[0]....
.L_36:
        /*00f8*/ 	.word	0x00000001
        /*00fc*/ 	.byte	0x60, 0x07, 0x00, 0x00, 0x01, 0x00, 0x00, 0x00, 0x90, 0x07, 0x00, 0x00, 0x01, 0x00, 0x00, 0x00
        /* <DEDUP_REMOVED lines=833> */
        /*351c*/ 	.byte	0x50, 0x81, 0x01, 0x00, 0x01, 0x00, 0x00, 0x00, 0x80, 0x81, 0x01, 0x00


	//----- nvinfo : EIATTR_MERCURY_ISA_VERSION
	.align		4
.L_37:
        /*3528*/ 	.byte	0x03, 0x5f
        /*352a*/ 	.short	0x0101


	//----- nvinfo : EIATTR_EXIT_INSTR_OFFSETS
	.align		4
        /*352c*/ 	.byte	0x04, 0x1c
        /*352e*/ 	.short	(.L_39 - .L_38)


	//   ....[0]....
.L_38:
        /*3530*/ 	.word	0x00018460


	//   ....[1]....
        /*3534*/ 	.word	0x00018490


	//----- nvinfo : EIATTR_REQNTID
	.align		4
.L_39:
        /*3538*/ 	.byte	0x04, 0x10
        /*353a*/ 	.short	(.L_41 - .L_40)
.L_40:
        /*353c*/ 	.word	0x00000080
        /*3540*/ 	.word	0x00000001
        /*3544*/ 	.word	0x00000001


	//----- nvinfo : EIATTR_CBANK_PARAM_SIZE
	.align		4
.L_41:
        /*3548*/ 	.byte	0x03, 0x19
        /*354a*/ 	.short	0x0050


	//----- nvinfo : EIATTR_PARAM_CBANK
	.align		4
        /*354c*/ 	.byte	0x04, 0x0a
        /*354e*/ 	.short	(.L_43 - .L_42)
	.align		4
.L_42:
        /*3550*/ 	.word	index@(.nv.constant0.matmul_kernel)
        /*3554*/ 	.short	0x0210
        /*3556*/ 	.short	0x0050


	//----- nvinfo : EIATTR_SW_WAR
	.align		4
.L_43:
        /*3558*/ 	.byte	0x04, 0x36
        /*355a*/ 	.short	(.L_45 - .L_44)
.L_44:
        /*355c*/ 	.word	0x00000008
.L_45:


//--------------------- .nv.callgraph             --------------------------
	.section	.nv.callgraph,"",@"SHT_CUDA_CALLGRAPH"
	.align	4
	.sectionentsize	8
	.align		4
        /*0000*/ 	.word	0x00000000
	.align		4
        /*0004*/ 	.word	0xffffffff
	.align		4
        /*0008*/ 	.word	0x00000000
	.align		4
        /*000c*/ 	.word	0xfffffffe
	.align		4
        /*0010*/ 	.word	0x00000000
	.align		4
        /*0014*/ 	.word	0xfffffffd
	.align		4
        /*0018*/ 	.word	0x00000000
	.align		4
        /*001c*/ 	.word	0xfffffffc


//--------------------- .text.matmul_kernel       --------------------------
	.section	.text.matmul_kernel,"ax",@progbits
	.align	128
        .global         matmul_kernel
        .type           matmul_kernel,@function
        .size           matmul_kernel,(.L_x_3 - matmul_kernel)
        .other          matmul_kernel,@"STO_CUDA_ENTRY STV_DEFAULT"
matmul_kernel:
.text.matmul_kernel:
[----:B------:R-:W0:Y:S08]  /*0000*/  LDC R1, c[0x0][0x28] ;  /* 0x00000a00ff017b82 */ /* 0x000e300000000800 */
[----:B------:R-:W1:Y:S01]  /*0010*/  LDC.64 R2, c[0x0][0x228] ;  /* 0x00008a00ff027b82 */ /* 0x000e620000000a00 */
[----:B------:R-:W2:Y:S01]  /*0020*/  S2R R7, SR_CTAID.X ;  /* 0x0000000000077919 */ /* 0x000ea20000002500 */
[----:B0-----:R-:W-:Y:S01]  /*0030*/  VIADD R1, R1, 0xfffff718 ;  /* 0xfffff71801017836 */ /* 0x001fe20000000000 */
[----:B------:R-:W-:Y:S01]  /*0040*/  UMOV UR8, 0x400 ;  /* 0x0000040000087882 */ /* 0x000fe20000000000 */
[----:B------:R-:W-:Y:S01]  /*0050*/  ULDC.64 UR10, c[0x0][0x208] ;  /* 0x00008200000a7ab9 */ /* 0x000fe20000000a00 */
[----:B------:R-:W0:Y:S01]  /*0060*/  S2R R14, SR_TID.X ;  /* 0x00000000000e7919 */ /* 0x000e220000002100 */
[----:B------:R-:W-:-:S02]  /*0070*/  CS2R R24, SRZ ;  /* 0x0000000000187805 */ /* 0x000fc4000001ff00 */
[----:B------:R-:W-:Y:S01]  /*0080*/  CS2R R26, SRZ ;  /* 0x00000000001a7805 */ /* 0x000fe2000001ff00 */
[----:B------:R-:W3:Y:S01]  /*0090*/  LDC R135, c[0x0][0x230] ;  /* 0x00008c00ff877b82 */ /* 0x000ee20000000800 */
[----:B------:R-:W-:Y:S02]  /*00a0*/  CS2R R32, SRZ ;  /* 0x0000000000207805 */ /* 0x000fe4000001ff00 */
[----:B------:R-:W-:Y:S02]  /*00b0*/  CS2R R34, SRZ ;  /* 0x0000000000227805 */ /* 0x000fe4000001ff00 */
[----:B------:R-:W-:Y:S02]  /*00c0*/  CS2R R40, SRZ ;  /* 0x0000000000287805 */ /* 0x000fe4000001ff00 */
[----:B------:R-:W-:Y:S02]  /*00d0*/  CS2R R42, SRZ ;  /* 0x00000000002a7805 */ /* 0x000fe4000001ff00 */
[----:B------:R-:W-:-:S02]  /*00e0*/  CS2R R48, SRZ ;  /* 0x0000000000307805 */ /* 0x000fc4000001ff00 */
[----:B------:R-:W-:Y:S02]  /*00f0*/  CS2R R50, SRZ ;  /* 0x0000000000327805 */ /* 0x000fe4000001ff00 */
[----:B------:R-:W-:Y:S01]  /*0100*/  CS2R R56, SRZ ;  /* 0x0000000000387805 */ /* 0x000fe2000001ff00 */
[----:B------:R-:W4:Y:S01]  /*0110*/  S2UR UR4, SR_CgaCtaId ;  /* 0x00000000000479c3 */ /* 0x000f220000008800 */
[----:B------:R-:W-:Y:S02]  /*0120*/  CS2R R58, SRZ ;  /* 0x00000000003a7805 */ /* 0x000fe4000001ff00 */
[----:B------:R-:W-:Y:S02]  /*0130*/  CS2R R64, SRZ ;  /* 0x0000000000407805 */ /* 0x000fe4000001ff00 */
[----:B------:R-:W-:Y:S02]  /*0140*/  CS2R R66, SRZ ;  /* 0x0000000000427805 */ /* 0x000fe4000001ff00 */
[----:B------:R-:W-:-:S02]  /*0150*/  CS2R R72, SRZ ;  /* 0x0000000000487805 */ /* 0x000fc4000001ff00 */
[----:B------:R-:W-:Y:S02]  /*0160*/  CS2R R74, SRZ ;  /* 0x00000000004a7805 */ /* 0x000fe4000001ff00 */
[----:B------:R-:W-:Y:S02]  /*0170*/  CS2R R80, SRZ ;  /* 0x0000000000507805 */ /* 0x000fe4000001ff00 */
[----:B------:R-:W-:Y:S01]  /*0180*/  CS2R R82, SRZ ;  /* 0x0000000000527805 */ /* 0x000fe2000001ff00 */
[----:B-1----:R-:W-:Y:S01]  /*0190*/  VIADD R0, R3, 0xff ;  /* 0x000000ff03007836 */ /* 0x002fe20000000000 */
[----:B------:R-:W-:Y:S02]  /*01a0*/  CS2R R88, SRZ ;  /* 0x0000000000587805 */ /* 0x000fe4000001ff00 */
[----:B------:R-:W-:Y:S02]  /*01b0*/  CS2R R90, SRZ ;  /* 0x00000000005a7805 */ /* 0x000fe4000001ff00 */
[----:B------:R-:W-:-:S02]  /*01c0*/  CS2R R96, SRZ ;  /* 0x0000000000607805 */ /* 0x000fc4000001ff00 */
[----:B------:R-:W-:Y:S02]  /*01d0*/  CS2R R98, SRZ ;  /* 0x0000000000627805 */ /* 0x000fe4000001ff00 */
[----:B------:R-:W-:Y:S02]  /*01e0*/  SHF.R.S32.HI R5, RZ, 0x1f, R0 ;  /* 0x0000001fff057819 */ /* 0x000fe40000011400 */
[----:B------:R-:W-:Y:S02]  /*01f0*/  CS2R R104, SRZ ;  /* 0x0000000000687805 */ /* 0x000fe4000001ff00 */
[----:B------:R-:W-:Y:S01]  /*0200*/  CS2R R106, SRZ ;  /* 0x00000000006a7805 */ /* 0x000fe2000001ff00 */
[----:B---3--:R-:W-:Y:S01]  /*0210*/  VIADD R135, R135, 0x3f ;  /* 0x0000003f87877836 */ /* 0x008fe20000000000 */
[----:B------:R-:W-:Y:S02]  /*0220*/  LEA.HI R5, R5, R0, RZ, 0x8 ;  /* 0x0000000005057211 */ /* 0x000fe400078f40ff */
[----:B------:R-:W-:-:S02]  /*0230*/  CS2R R112, SRZ ;  /* 0x0000000000707805 */ /* 0x000fc4000001ff00 */
[----:B--2---:R-:W-:Y:S02]  /*0240*/  IABS R10, R7 ;  /* 0x00000007000a7213 */ /* 0x004fe40000000000 */
[----:B------:R-:W-:Y:S02]  /*0250*/  CS2R R114, SRZ ;  /* 0x0000000000727805 */ /* 0x000fe4000001ff00 */
[----:B------:R-:W-:Y:S02]  /*0260*/  SHF.R.S32.HI R6, RZ, 0x8, R5 ;  /* 0x00000008ff067819 */ /* 0x000fe40000011405 */
[----:B------:R-:W-:Y:S02]  /*0270*/  CS2R R120, SRZ ;  /* 0x0000000000787805 */ /* 0x000fe4000001ff00 */
[----:B0-----:R-:W-:Y:S01]  /*0280*/  LOP3.LUT R156, R14, 0x3f, RZ, 0xc0, !PT ;  /* 0x0000003f0e9c7812 */ /* 0x001fe200078ec0ff */
[----:B----4-:R-:W-:Y:S01]  /*0290*/  ULEA UR8, UR4, UR8, 0x18 ;  /* 0x0000000804087291 */ /* 0x010fe2000f8ec03f */
[----:B------:R-:W-:-:S02]  /*02a0*/  IABS R9, R6 ;  /* 0x0000000600097213 */ /* 0x000fc40000000000 */
[----:B------:R-:W-:Y:S02]  /*02b0*/  CS2R R122, SRZ ;  /* 0x00000000007a7805 */ /* 0x000fe4000001ff00 */
[----:B------:R-:W-:Y:S02]  /*02c0*/  IABS R12, R6 ;  /* 0x00000006000c7213 */ /* 0x000fe40000000000 */
[----:B------:R-:W-:Y:S01]  /*02d0*/  CS2R R128, SRZ ;  /* 0x0000000000807805 */ /* 0x000fe2000001ff00 */
[----:B------:R-:W0:Y:S01]  /*02e0*/  I2F.RP R0, R9 ;  /* 0x0000000900007306 */ /* 0x000e220000209400 */
[----:B------:R-:W-:Y:S02]  /*02f0*/  CS2R R130, SRZ ;  /* 0x0000000000827805 */ /* 0x000fe4000001ff00 */
[----:B------:R-:W-:Y:S02]  /*0300*/  CS2R R136, SRZ ;  /* 0x0000000000887805 */ /* 0x000fe4000001ff00 */
[----:B------:R-:W-:-:S02]  /*0310*/  CS2R R138, SRZ ;  /* 0x00000000008a7805 */ /* 0x000fc4000001ff00 */
[----:B------:R-:W-:Y:S02]  /*0320*/  CS2R R144, SRZ ;  /* 0x0000000000907805 */ /* 0x000fe4000001ff00 */
[----:B------:R-:W-:Y:S01]  /*0330*/  CS2R R146, SRZ ;  /* 0x0000000000927805 */ /* 0x000fe2000001ff00 */
[----:B0-----:R-:W0:Y:S02]  /*0340*/  MUFU.RCP R0, R0 ;  /* 0x0000000000007308 */ /* 0x001e240000001000 */
[----:B0-----:R-:W-:Y:S02]  /*0350*/  VIADD R4, R0, 0xffffffe ;  /* 0x0ffffffe00047836 */ /* 0x001fe40000000000 */
[----:B------:R-:W-:-:S04]  /*0360*/  IMAD.MOV R0, RZ, RZ, -R12 ;  /* 0x000000ffff007224 */ /* 0x000fc800078e0a0c */
[----:B------:R0:W1:Y:S02]  /*0370*/  F2I.FTZ.U32.TRUNC.NTZ R5, R4 ;  /* 0x0000000400057305 */ /* 0x000064000021f000 */
[----:B0-----:R-:W-:Y:S02]  /*0380*/  IMAD.MOV.U32 R4, RZ, RZ, RZ ;  /* 0x000000ffff047224 */ /* 0x001fe400078e00ff */
[----:B-1----:R-:W-:-:S04]  /*0390*/  IMAD.MOV R8, RZ, RZ, -R5 ;  /* 0x000000ffff087224 */ /* 0x002fc800078e0a05 */
[----:B------:R-:W-:Y:S02]  /*03a0*/  IMAD R11, R8, R9, RZ ;  /* 0x00000009080b7224 */ /* 0x000fe400078e02ff */
[----:B------:R-:W-:Y:S02]  /*03b0*/  IMAD.MOV.U32 R8, RZ, RZ, R10 ;  /* 0x000000ffff087224 */ /* 0x000fe400078e000a */
[----:B------:R-:W-:-:S06]  /*03c0*/  IMAD.HI.U32 R5, R5, R11, R4 ;  /* 0x0000000b05057227 */ /* 0x000fcc00078e0004 */
[----:B------:R-:W-:-:S04]  /*03d0*/  IMAD.HI.U32 R5, R5, R8, RZ ;  /* 0x0000000805057227 */ /* 0x000fc800078e00ff */
[----:B------:R-:W-:-:S05]  /*03e0*/  IMAD R0, R5, R0, R8 ;  /* 0x0000000005007224 */ /* 0x000fca00078e0208 */
[----:B------:R-:W-:-:S13]  /*03f0*/  ISETP.GT.U32.AND P1, PT, R9, R0, PT ;  /* 0x000000000900720c */ /* 0x000fda0003f24070 */
[----:B------:R-:W-:Y:S02]  /*0400*/  @!P1 IMAD.IADD R0, R0, 0x1, -R9 ;  /* 0x0000000100009824 */ /* 0x000fe400078e0a09 */
[----:B------:R-:W-:Y:S01]  /*0410*/  @!P1 VIADD R5, R5, 0x1 ;  /* 0x0000000105059836 */ /* 0x000fe20000000000 */
[----:B------:R-:W-:Y:S02]  /*0420*/  ISETP.NE.AND P1, PT, R6, RZ, PT ;  /* 0x000000ff0600720c */ /* 0x000fe40003f25270 */
[----:B------:R-:W-:Y:S02]  /*0430*/  ISETP.GE.U32.AND P0, PT, R0, R9, PT ;  /* 0x000000090000720c */ /* 0x000fe40003f06070 */
[----:B------:R-:W-:-:S04]  /*0440*/  LOP3.LUT R0, R7, R6, RZ, 0x3c, !PT ;  /* 0x0000000607007212 */ /* 0x000fc800078e3cff */
[----:B------:R-:W-:Y:S01]  /*0450*/  ISETP.GE.AND P2, PT, R0, RZ, PT ;  /* 0x000000ff0000720c */ /* 0x000fe20003f46270 */
[----:B------:R-:W-:-:S06]  /*0460*/  VIADD R0, R2, 0x3f ;  /* 0x0000003f02007836 */ /* 0x000fcc0000000000 */
[----:B------:R-:W-:-:S04]  /*0470*/  @P0 VIADD R5, R5, 0x1 ;  /* 0x0000000105050836 */ /* 0x000fc80000000000 */
[----:B------:R-:W-:Y:S01]  /*0480*/  IMAD.MOV.U32 R10, RZ, RZ, R5 ;  /* 0x000000ffff0a7224 */ /* 0x000fe200078e0005 */
[----:B------:R-:W-:-:S03]  /*0490*/  SHF.R.S32.HI R5, RZ, 0x1f, R0 ;  /* 0x0000001fff057819 */ /* 0x000fc60000011400 */
[----:B------:R-:W-:Y:S01]  /*04a0*/  @!P2 IMAD.MOV R10, RZ, RZ, -R10 ;  /* 0x000000ffff0aa224 */ /* 0x000fe200078e0a0a */
[----:B------:R-:W-:Y:S02]  /*04b0*/  LEA.HI R5, R5, R0, RZ, 0x6 ;  /* 0x0000000005057211 */ /* 0x000fe400078f30ff */
[----:B------:R-:W-:-:S04]  /*04c0*/  @!P1 LOP3.LUT R10, RZ, R6, RZ, 0x33, !PT ;  /* 0x00000006ff0a9212 */ /* 0x000fc800078e33ff */
[----:B------:R-:W-:Y:S01]  /*04d0*/  LEA.HI.SX32 R5, R5, -R10, 0x1a ;  /* 0x8000000a05057211 */ /* 0x000fe200078fd2ff */
[----:B------:R-:W-:-:S03]  /*04e0*/  IMAD.MOV R8, RZ, RZ, -R10 ;  /* 0x000000ffff087224 */ /* 0x000fc600078e0a0a */
[----:B------:R-:W-:Y:S01]  /*04f0*/  VIMNMX R11, R5, 0x1, PT ;  /* 0x00000001050b7848 */ /* 0x000fe20003fe0100 */
[----:B------:R-:W-:-:S03]  /*0500*/  IMAD R8, R6, R8, R7 ;  /* 0x0000000806087224 */ /* 0x000fc600078e0207 */
[-C--:B------:R-:W-:Y:S02]  /*0510*/  IABS R9, R11.reuse ;  /* 0x0000000b00097213 */ /* 0x080fe40000000000 */
[----:B------:R-:W-:Y:S02]  /*0520*/  IABS R13, R11 ;  /* 0x0000000b000d7213 */ /* 0x000fe40000000000 */
[----:B------:R-:W0:Y:S08]  /*0530*/  I2F.RP R0, R9 ;  /* 0x0000000900007306 */ /* 0x000e300000209400 */
[----:B0-----:R-:W0:Y:S02]  /*0540*/  MUFU.RCP R0, R0 ;  /* 0x0000000000007308 */ /* 0x001e240000001000 */
[----:B0-----:R-:W-:-:S02]  /*0550*/  VIADD R4, R0, 0xffffffe ;  /* 0x0ffffffe00047836 */ /* 0x001fc40000000000 */
[----:B------:R-:W-:-:S04]  /*0560*/  IMAD.MOV R0, RZ, RZ, -R13 ;  /* 0x000000ffff007224 */ /* 0x000fc800078e0a0d */
[----:B------:R0:W1:Y:S02]  /*0570*/  F2I.FTZ.U32.TRUNC.NTZ R5, R4 ;  /* 0x0000000400057305 */ /* 0x000064000021f000 */
[----:B0-----:R-:W-:Y:S02]  /*0580*/  IMAD.MOV.U32 R4, RZ, RZ, RZ ;  /* 0x000000ffff047224 */ /* 0x001fe400078e00ff */
[----:B-1----:R-:W-:-:S04]  /*0590*/  IMAD.MOV R12, RZ, RZ, -R5 ;  /* 0x000000ffff0c7224 */ /* 0x002fc800078e0a05 */
[----:B------:R-:W-:Y:S01]  /*05a0*/  IMAD.MOV.U32 R6, RZ, RZ, R12 ;  /* 0x000000ffff067224 */ /* 0x000fe200078e000c */
[----:B------:R-:W-:-:S03]  /*05b0*/  IABS R12, R8 ;  /* 0x00000008000c7213 */ /* 0x000fc60000000000 */
        /* <DEDUP_REMOVED lines=11> */
[----:B------:R-:W-:-:S07]  /*0670*/  ISETP.GE.AND P2, PT, R0, RZ, PT ;  /* 0x000000ff0000720c */ /* 0x000fce0003f46270 */
[----:B------:R-:W-:Y:S01]  /*0680*/  @P0 VIADD R5, R5, 0x1 ;  /* 0x0000000105050836 */ /* 0x000fe20000000000 */
[----:B------:R-:W-:-:S05]  /*0690*/  ISETP.GE.AND P0, PT, R135, 0x40, PT ;  /* 0x000000408700780c */ /* 0x000fca0003f06270 */
[----:B------:R-:W-:Y:S01]  /*06a0*/  @!P2 IMAD.MOV R5, RZ, RZ, -R5 ;  /* 0x000000ffff05a224 */ /* 0x000fe200078e0a05 */
[----:B------:R-:W-:-:S05]  /*06b0*/  @!P1 LOP3.LUT R5, RZ, R11, RZ, 0x33, !PT ;  /* 0x0000000bff059212 */ /* 0x000fca00078e33ff */
[----:B------:R-:W-:Y:S02]  /*06c0*/  IMAD.MOV R0, RZ, RZ, -R5 ;  /* 0x000000ffff007224 */ /* 0x000fe400078e0a05 */
[----:B------:R-:W-:Y:S02]  /*06d0*/  IMAD.SHL.U32 R5, R5, 0x100, RZ ;  /* 0x0000010005057824 */ /* 0x000fe400078e00ff */
[----:B------:R-:W-:-:S04]  /*06e0*/  IMAD R0, R11, R0, R8 ;  /* 0x000000000b007224 */ /* 0x000fc800078e0208 */
[----:B------:R-:W-:Y:S01]  /*06f0*/  IMAD.IADD R4, R10, 0x1, R0 ;  /* 0x000000010a047824 */ /* 0x000fe200078e0200 */
[----:B------:R-:W-:-:S03]  /*0700*/  SHF.R.U32.HI R0, RZ, 0x6, R14 ;  /* 0x00000006ff007819 */ /* 0x000fc6000001160e */
[----:B------:R-:W-:Y:S01]  /*0710*/  IMAD R10, R4, 0x40, R156 ;  /* 0x00000040040a7824 */ /* 0x000fe200078e029c */
[----:B------:R-:W-:-:S04]  /*0720*/  SGXT.U32 R0, R0, 0x1 ;  /* 0x000000010000781a */ /* 0x000fc80000000000 */
[C-C-:B------:R-:W-:Y:S02]  /*0730*/  LOP3.LUT R152, R5.reuse, 0x2, R0.reuse, 0xfe, !PT ;  /* 0x0000000205987812 */ /* 0x140fe400078efe00 */
[C-C-:B------:R-:W-:Y:S02]  /*0740*/  LOP3.LUT R153, R5.reuse, 0x4, R0.reuse, 0xfe, !PT ;  /* 0x0000000405997812 */ /* 0x140fe400078efe00 */
[C-C-:B------:R-:W-:Y:S01]  /*0750*/  LOP3.LUT R154, R5.reuse, 0x6, R0.reuse, 0xfe, !PT ;  /* 0x00000006059a7812 */ /* 0x140fe200078efe00 */
[----:B------:R-:W-:Y:S01]  /*0760*/  STL [R1+0x4e0], R152 ;  /* 0x0004e09801007387 */ /* 0x000fe20000100800 */
[C-C-:B------:R-:W-:Y:S02]  /*0770*/  LOP3.LUT R155, R5.reuse, 0x8, R0.reuse, 0xfe, !PT ;  /* 0x00000008059b7812 */ /* 0x140fe400078efe00 */
[C-C-:B------:R-:W-:Y:S01]  /*0780*/  LOP3.LUT R157, R5.reuse, 0xa, R0.reuse, 0xfe, !PT ;  /* 0x0000000a059d7812 */ /* 0x140fe200078efe00 */
[----:B------:R-:W-:Y:S01]  /*0790*/  STL [R1+0x4dc], R153 ;  /* 0x0004dc9901007387 */ /* 0x000fe20000100800 */
[----:B------:R-:W-:-:S02]  /*07a0*/  LOP3.LUT R158, R5, 0xc, R0, 0xfe, !PT ;  /* 0x0000000c059e7812 */ /* 0x000fc400078efe00 */
[C-C-:B------:R-:W-:Y:S01]  /*07b0*/  LOP3.LUT R159, R5.reuse, 0xe, R0.reuse, 0xfe, !PT ;  /* 0x0000000e059f7812 */ /* 0x140fe200078efe00 */
[----:B------:R-:W-:Y:S01]  /*07c0*/  STL [R1+0x4d8], R154 ;  /* 0x0004d89a01007387 */ /* 0x000fe20000100800 */
        /* <DEDUP_REMOVED lines=30> */
[C---:B------:R-:W-:Y:S02]  /*09b0*/  LOP3.LUT R250, R5.reuse, R0, RZ, 0xfc, !PT ;  /* 0x0000000005fa7212 */ /* 0x040fe400078efcff */
[C-C-:B------:R-:W-:Y:S01]  /*09c0*/  LOP3.LUT R180, R5.reuse, 0x38, R0.reuse, 0xfe, !PT ;  /* 0x0000003805b47812 */ /* 0x140fe200078efe00 */
[----:B------:R-:W-:Y:S01]  /*09d0*/  STL [R1+0x4ac], R166 ;  /* 0x0004aca601007387 */ /* 0x000fe20000100800 */
[----:B------:R-:W-:-:S02]  /*09e0*/  LOP3.LUT R181, R5, 0x3a, R0, 0xfe, !PT ;  /* 0x0000003a05b57812 */ /* 0x000fc400078efe00 */
[C-C-:B------:R-:W-:Y:S01]  /*09f0*/  LOP3.LUT R182, R5.reuse, 0x3c, R0.reuse, 0xfe, !PT ;  /* 0x0000003c05b67812 */ /* 0x140fe200078efe00 */
[----:B------:R-:W-:Y:S01]  /*0a00*/  STL [R1+0x4a8], R167 ;  /* 0x0004a8a701007387 */ /* 0x000fe20000100800 */
[----:B------:R-:W-:Y:S02]  /*0a10*/  LOP3.LUT R183, R5, 0x3e, R0, 0xfe, !PT ;  /* 0x0000003e05b77812 */ /* 0x000fe400078efe00 */
[C---:B------:R-:W-:Y:S01]  /*0a20*/  LOP3.LUT R184, R250.reuse, 0x40, RZ, 0xfc, !PT ;  /* 0x00000040fab87812 */ /* 0x040fe200078efcff */
[----:B------:R-:W-:Y:S01]  /*0a30*/  STL [R1+0x4a4], R168 ;  /* 0x0004a4a801007387 */ /* 0x000fe20000100800 */
[C---:B------:R-:W-:Y:S02]  /*0a40*/  LOP3.LUT R185, R250.reuse, 0x42, RZ, 0xfc, !PT ;  /* 0x00000042fab97812 */ /* 0x040fe400078efcff */
[C---:B------:R-:W-:Y:S01]  /*0a50*/  LOP3.LUT R186, R250.reuse, 0x44, RZ, 0xfc, !PT ;  /* 0x00000044faba7812 */ /* 0x040fe200078efcff */
[----:B------:R-:W-:Y:S01]  /*0a60*/  STL [R1+0x4a0], R169 ;  /* 0x0004a0a901007387 */ /* 0x000fe20000100800 */
[----:B------:R-:W-:-:S02]  /*0a70*/  LOP3.LUT R187, R250, 0x46, RZ, 0xfc, !PT ;  /* 0x00000046fabb7812 */ /* 0x000fc400078efcff */
[C---:B------:R-:W-:Y:S01]  /*0a80*/  LOP3.LUT R188, R250.reuse, 0x48, RZ, 0xfc, !PT ;  /* 0x00000048fabc7812 */ /* 0x040fe200078efcff */
[----:B------:R-:W-:Y:S01]  /*0a90*/  STL [R1+0x49c], R170 ;  /* 0x00049caa01007387 */ /* 0x000fe20000100800 */
[C---:B------:R-:W-:Y:S02]  /*0aa0*/  LOP3.LUT R189, R250.reuse, 0x4a, RZ, 0xfc, !PT ;  /* 0x0000004afabd7812 */ /* 0x040fe400078efcff */
        /* <DEDUP_REMOVED lines=112> */
[----:B------:R-:W-:Y:S04]  /*11b0*/  STL [R1+0x628], R208 ;  /* 0x000628d001007387 */ /* 0x000fe80000100800 */
        /* <DEDUP_REMOVED lines=41> */
[----:B------:R0:W-:Y:S04]  /*1450*/  STL [R1+0x57c], R6 ;  /* 0x00057c0601007387 */ /* 0x0001e80000100800 */
[----:B------:R-:W-:Y:S04]  /*1460*/  STL [R1+0x580], R252 ;  /* 0x000580fc01007387 */ /* 0x000fe80000100800 */
[----:B------:R1:W-:Y:S01]  /*1470*/  STL [R1+0x578], R5 ;  /* 0x0005780501007387 */ /* 0x0003e20000100800 */
[----:B0-----:R-:W-:-:S03]  /*1480*/  LOP3.LUT R6, R250, 0xdc, RZ, 0xfc, !PT ;  /* 0x000000dcfa067812 */ /* 0x001fc600078efcff */
[----:B------:R-:W-:Y:S04]  /*1490*/  STL [R1+0x574], R12 ;  /* 0x0005740c01007387 */ /* 0x000fe80000100800 */
[----:B------:R-:W-:Y:S01]  /*14a0*/  STL [R1+0x570], R13 ;  /* 0x0005700d01007387 */ /* 0x000fe20000100800 */
[----:B-1----:R-:W-:-:S03]  /*14b0*/  LOP3.LUT R5, R250, 0xe0, RZ, 0xfc, !PT ;  /* 0x000000e0fa057812 */ /* 0x002fc600078efcff */
        /* <DEDUP_REMOVED lines=10> */
[----:B0-----:R-:W-:-:S05]  /*1560*/  LOP3.LUT R7, R250, 0xe2, RZ, 0xfc, !PT ;  /* 0x000000e2fa077812 */ /* 0x001fca00078efcff */
[----:B------:R0:W-:Y:S01]  /*1570*/  STL [R1+0x544], R7 ;  /* 0x0005440701007387 */ /* 0x0001e20000100800 */
[----:B-1----:R-:W-:-:S03]  /*1580*/  LOP3.LUT R5, R250, 0xe6, RZ, 0xfc, !PT ;  /* 0x000000e6fa057812 */ /* 0x002fc600078efcff */
[----:B------:R1:W-:Y:S04]  /*1590*/  STL [R1+0x540], R8 ;  /* 0x0005400801007387 */ /* 0x0003e80000100800 */
[----:B------:R2:W-:Y:S01]  /*15a0*/  STL [R1+0x53c], R5 ;  /* 0x00053c0501007387 */ /* 0x0005e20000100800 */
[C---:B0-----:R-:W-:Y:S02]  /*15b0*/  LOP3.LUT R7, R250.reuse, 0xe8, RZ, 0xfc, !PT ;  /* 0x000000e8fa077812 */ /* 0x041fe400078efcff */
[----:B-1----:R-:W-:-:S03]  /*15c0*/  LOP3.LUT R8, R250, 0xea, RZ, 0xfc, !PT ;  /* 0x000000eafa087812 */ /* 0x002fc600078efcff */
[----:B------:R0:W-:Y:S01]  /*15d0*/  STL [R1+0x538], R7 ;  /* 0x0005380701007387 */ /* 0x0001e20000100800 */
[----:B--2---:R-:W-:-:S03]  /*15e0*/  LOP3.LUT R5, R250, 0xec, RZ, 0xfc, !PT ;  /* 0x000000ecfa057812 */ /* 0x004fc600078efcff */
        /* <DEDUP_REMOVED lines=14> */
[----:B0-----:R-:W-:-:S03]  /*16d0*/  LOP3.LUT R7, R250, 0xfa, RZ, 0xfc, !PT ;  /* 0x000000fafa077812 */ /* 0x001fc600078efcff */
[----:B------:R2:W-:Y:S01]  /*16e0*/  STL [R1+0x510], R9 ;  /* 0x0005100901007387 */ /* 0x0005e20000100800 */
[----:B-1----:R-:W-:-:S03]  /*16f0*/  LOP3.LUT R8, R250, 0xfe, RZ, 0xfc, !PT ;  /* 0x000000fefa087812 */ /* 0x002fc600078efcff */
[----:B------:R2:W-:Y:S04]  /*1700*/  STL [R1+0x514], R7 ;  /* 0x0005140701007387 */ /* 0x0005e80000100800 */
[----:B------:R2:W-:Y:S04]  /*1710*/  STL [R1+0x50c], R8 ;  /* 0x00050c0801007387 */ /* 0x0005e80000100800 */
[----:B------:R2:W-:Y:S01]  /*1720*/  STL [R1+0x4e4], R10 ;  /* 0x0004e40a01007387 */ /* 0x0005e20000100800 */
[----:B------:R-:W-:Y:S05]  /*1730*/  @!P0 BRA `(.L_x_0) ;  /* 0x0000012c000c8947 */ /* 0x000fea0003800000 */
[----:B------:R0:W-:Y:S01]  /*1740*/  STL [R1+0x6e4], R154 ;  /* 0x0006e49a01007387 */ /* 0x0001e20000100800 */
[----:B------:R-:W-:Y:S02]  /*1750*/  IABS R15, R3 ;  /* 0x00000003000f7213 */ /* 0x000fe40000000000 */
[----:B------:R-:W-:Y:S01]  /*1760*/  IABS R11, R2 ;  /* 0x00000002000b7213 */ /* 0x000fe20000000000 */
[----:B------:R1:W-:Y:S01]  /*1770*/  STL [R1+0x6e0], R153 ;  /* 0x0006e09901007387 */ /* 0x0003e20000100800 */
[----:B------:R-:W-:Y:S01]  /*1780*/  IMAD.MOV.U32 R18, RZ, RZ, RZ ;  /* 0x000000ffff127224 */ /* 0x000fe200078e00ff */
[----:B------:R-:W-:Y:S01]  /*1790*/  IABS R249, R250 ;  /* 0x000000fa00f97213 */ /* 0x000fe20000000000 */
[----:B------:R-:W-:Y:S01]  /*17a0*/  ULDC UR4, c[0x0][0x234] ;  /* 0x00008d0000047ab9 */ /* 0x000fe20000000800 */
[----:B------:R3:W-:Y:S01]  /*17b0*/  STL [R1+0x6dc], R152 ;  /* 0x0006dc9801007387 */ /* 0x0007e20000100800 */
[----:B------:R-:W-:Y:S01]  /*17c0*/  IABS R112, R22 ;  /* 0x0000001600707213 */ /* 0x000fe20000000000 */
[----:B0-----:R-:W-:Y:S01]  /*17d0*/  IMAD.MOV.U32 R154, RZ, RZ, R8 ;  /* 0x000000ffff9a7224 */ /* 0x001fe200078e0008 */
[----:B------:R-:W-:Y:S01]  /*17e0*/  IABS R113, R23 ;  /* 0x0000001700717213 */ /* 0x000fe20000000000 */
[----:B------:R0:W-:Y:S01]  /*17f0*/  STL [R1+0x6b0], R156 ;  /* 0x0006b09c01007387 */ /* 0x0001e20000100800 */
[----:B------:R-:W-:Y:S01]  /*1800*/  IABS R109, R17 ;  /* 0x00000011006d7213 */ /* 0x000fe20000000000 */
[----:B-1----:R-:W-:Y:S01]  /*1810*/  IMAD.MOV.U32 R153, RZ, RZ, R7 ;  /* 0x000000ffff997224 */ /* 0x002fe200078e0007 */
[----:B------:R-:W-:Y:S01]  /*1820*/  IABS R111, R21 ;  /* 0x00000015006f7213 */ /* 0x000fe20000000000 */
[----:B------:R-:W-:Y:S01]  /*1830*/  ULDC.64 UR12, c[0x0][0x210] ;  /* 0x00008400000c7ab9 */ /* 0x000fe20000000a00 */
[----:B------:R-:W-:Y:S01]  /*1840*/  IABS R107, R14 ;  /* 0x0000000e006b7213 */ /* 0x000fe20000000000 */
[----:B---3--:R-:W-:Y:S01]  /*1850*/  IMAD.MOV.U32 R152, RZ, RZ, R6 ;  /* 0x000000ffff987224 */ /* 0x008fe200078e0006 */
[----:B------:R-:W-:Y:S01]  /*1860*/  IABS R133, R154 ;  /* 0x0000009a00857213 */ /* 0x000fe20000000000 */
[----:B------:R-:W1:Y:S01]  /*1870*/  I2F.RP R6, R15 ;  /* 0x0000000f00067306 */ /* 0x000e620000209400 */
[----:B------:R-:W3:Y:S01]  /*1880*/  LDL R154, [R1+0x51c] ;  /* 0x00051c00019a7983 */ /* 0x000ee20000100800 */
[----:B------:R-:W-:-:S02]  /*1890*/  IABS R110, R20 ;  /* 0x00000014006e7213 */ /* 0x000fc40000000000 */
[----:B------:R-:W-:Y:S01]  /*18a0*/  IABS R108, R16 ;  /* 0x00000010006c7213 */ /* 0x000fe20000000000 */
[----:B0-----:R-:W4:Y:S01]  /*18b0*/  LDL R156, [R1+0x578] ;  /* 0x00057800019c7983 */ /* 0x001f220000100800 */
[----:B------:R-:W-:Y:S02]  /*18c0*/  IABS R106, R13 ;  /* 0x0000000d006a7213 */ /* 0x000fe40000000000 */
[----:B------:R-:W-:Y:S01]  /*18d0*/  IABS R105, R12 ;  /* 0x0000000c00697213 */ /* 0x000fe20000000000 */
[----:B--2---:R-:W0:Y:S01]  /*18e0*/  I2F.RP R7, R11 ;  /* 0x0000000b00077306 */ /* 0x004e220000209400 */
[----:B------:R-:W2:Y:S01]  /*18f0*/  LDL R0, [R1+0x57c] ;  /* 0x00057c0001007983 */ /* 0x000ea20000100800 */
[----:B------:R-:W-:Y:S02]  /*1900*/  IABS R102, R252 ;  /* 0x000000fc00667213 */ /* 0x000fe40000000000 */
[----:B------:R-:W-:Y:S02]  /*1910*/  IABS R99, R247 ;  /* 0x000000f700637213 */ /* 0x000fe40000000000 */
[----:B------:R-:W-:-:S02]  /*1920*/  IABS R100, R248 ;  /* 0x000000f800647213 */ /* 0x000fc40000000000 */
[----:B------:R-:W-:Y:S01]  /*1930*/  IABS R101, R251 ;  /* 0x000000fb00657213 */ /* 0x000fe20000000000 */
[----:B-1----:R-:W1:Y:S01]  /*1940*/  MUFU.RCP R6, R6 ;  /* 0x0000000600067308 */ /* 0x002e620000001000 */
[----:B------:R-:W-:Y:S02]  /*1950*/  IABS R98, R246 ;  /* 0x000000f600627213 */ /* 0x000fe40000000000 */
[----:B------:R-:W-:Y:S02]  /*1960*/  IABS R97, R245 ;  /* 0x000000f500617213 */ /* 0x000fe40000000000 */
[----:B------:R-:W-:Y:S02]  /*1970*/  IABS R95, R243 ;  /* 0x000000f3005f7213 */ /* 0x000fe40000000000 */
[----:B------:R-:W-:Y:S01]  /*1980*/  IABS R96, R244 ;  /* 0x000000f400607213 */ /* 0x000fe20000000000 */
[----:B0-----:R-:W0:Y:S01]  /*1990*/  MUFU.RCP R7, R7 ;  /* 0x0000000700077308 */ /* 0x001e220000001000 */
[----:B------:R-:W-:-:S02]  /*19a0*/  IABS R94, R242 ;  /* 0x000000f2005e7213 */ /* 0x000fc40000000000 */
[----:B------:R-:W-:Y:S02]  /*19b0*/  IABS R93, R241 ;  /* 0x000000f1005d7213 */ /* 0x000fe40000000000 */
[----:B------:R-:W-:Y:S02]  /*19c0*/  IABS R91, R239 ;  /* 0x000000ef005b7213 */ /* 0x000fe40000000000 */
[----:B------:R-:W-:Y:S02]  /*19d0*/  IABS R92, R240 ;  /* 0x000000f0005c7213 */ /* 0x000fe40000000000 */
[----:B------:R-:W-:Y:S01]  /*19e0*/  IABS R88, R236 ;  /* 0x000000ec00587213 */ /* 0x000fe20000000000 */
[----:B-1----:R-:W-:Y:S01]  /*19f0*/  VIADD R19, R6, 0xffffffe ;  /* 0x0ffffffe06137836 */ /* 0x002fe20000000000 */
[----:B------:R-:W-:Y:S01]  /*1a00*/  IABS R90, R238 ;  /* 0x000000ee005a7213 */ /* 0x000fe20000000000 */
[----:B------:R-:W-:Y:S01]  /*1a10*/  IMAD.MOV.U32 R6, RZ, RZ, R5 ;  /* 0x000000ffff067224 */ /* 0x000fe200078e0005 */
[----:B------:R-:W-:-:S02]  /*1a20*/  IABS R89, R237 ;  /* 0x000000ed00597213 */ /* 0x000fc40000000000 */
[----:B------:R-:W-:Y:S01]  /*1a30*/  IABS R86, R234 ;  /* 0x000000ea00567213 */ /* 0x000fe20000000000 */
[----:B------:R-:W1:Y:S01]  /*1a40*/  F2I.FTZ.U32.TRUNC.NTZ R19, R19 ;  /* 0x0000001300137305 */ /* 0x000e62000021f000 */
[----:B0-----:R-:W-:Y:S01]  /*1a50*/  VIADD R4, R7, 0xffffffe ;  /* 0x0ffffffe07047836 */ /* 0x001fe20000000000 */
[----:B------:R-:W-:Y:S02]  /*1a60*/  IABS R85, R233 ;  /* 0x000000e900557213 */ /* 0x000fe40000000000 */
[----:B------:R-:W-:Y:S02]  /*1a70*/  IABS R87, R235 ;  /* 0x000000eb00577213 */ /* 0x000fe40000000000 */
[----:B------:R-:W-:Y:S02]  /*1a80*/  IABS R83, R231 ;  /* 0x000000e700537213 */ /* 0x000fe40000000000 */
[----:B------:R-:W-:Y:S01]  /*1a90*/  IABS R84, R232 ;  /* 0x000000e800547213 */ /* 0x000fe20000000000 */
[----:B------:R0:W5:Y:S01]  /*1aa0*/  F2I.FTZ.U32.TRUNC.NTZ R5, R4 ;  /* 0x0000000400057305 */ /* 0x000162000021f000 */
[----:B------:R-:W-:-:S02]  /*1ab0*/  IABS R81, R229 ;  /* 0x000000e500517213 */ /* 0x000fc40000000000 */
[----:B------:R-:W-:Y:S02]  /*1ac0*/  IABS R82, R230 ;  /* 0x000000e600527213 */ /* 0x000fe40000000000 */
[----:B------:R-:W-:Y:S01]  /*1ad0*/  IABS R78, R226 ;  /* 0x000000e2004e7213 */ /* 0x000fe20000000000 */
[--C-:B-1----:R-:W-:Y:S01]  /*1ae0*/  IMAD.MOV R8, RZ, RZ, -R19.reuse ;  /* 0x000000ffff087224 */ /* 0x102fe200078e0a13 */
[----:B------:R-:W-:Y:S02]  /*1af0*/  IABS R80, R228 ;  /* 0x000000e400507213 */ /* 0x000fe40000000000 */
[----:B------:R-:W-:Y:S01]  /*1b00*/  IABS R79, R227 ;  /* 0x000000e3004f7213 */ /* 0x000fe20000000000 */
[----:B------:R-:W-:Y:S01]  /*1b10*/  IMAD R9, R8, R15, RZ ;  /* 0x0000000f08097224 */ /* 0x000fe200078e02ff */
[----:B------:R-:W-:Y:S01]  /*1b20*/  IABS R76, R224 ;  /* 0x000000e0004c7213 */ /* 0x000fe20000000000 */
[----:B0-----:R-:W-:Y:S01]  /*1b30*/  IMAD.MOV.U32 R4, RZ, RZ, RZ ;  /* 0x000000ffff047224 */ /* 0x001fe200078e00ff */
[----:B------:R-:W-:Y:S01]  /*1b40*/  IABS R75, R223 ;  /* 0x000000df004b7213 */ /* 0x000fe20000000000 */
[----:B------:R-:W-:Y:S01]  /*1b50*/  IMAD.HI.U32 R18, R19, R9, R18 ;  /* 0x0000000913127227 */ /* 0x000fe200078e0012 */
[----:B------:R-:W-:-:S02]  /*1b60*/  IABS R9, R10 ;  /* 0x0000000a00097213 */ /* 0x000fc40000000000 */
[----:B------:R-:W-:Y:S01]  /*1b70*/  IABS R77, R225 ;  /* 0x000000e1004d7213 */ /* 0x000fe20000000000 */
[--C-:B-----5:R-:W-:Y:S01]  /*1b80*/  IMAD.MOV R8, RZ, RZ, -R5.reuse ;  /* 0x000000ffff087224 */ /* 0x120fe200078e0a05 */
[----:B------:R-:W-:Y:S01]  /*1b90*/  IABS R73, R221 ;  /* 0x000000dd00497213 */ /* 0x000fe20000000000 */
[----:B------:R-:W-:Y:S01]  /*1ba0*/  IMAD.MOV.U32 R19, RZ, RZ, R6 ;  /* 0x000000ffff137224 */ /* 0x000fe200078e0006 */
[----:B------:R-:W-:Y:S01]  /*1bb0*/  IABS R74, R222 ;  /* 0x000000de004a7213 */ /* 0x000fe20000000000 */
[----:B------:R-:W-:Y:S01]  /*1bc0*/  IMAD R7, R8, R11, RZ ;  /* 0x0000000b08077224 */ /* 0x000fe200078e02ff */
[----:B------:R-:W-:Y:S01]  /*1bd0*/  IABS R71, R219 ;  /* 0x000000db00477213 */ /* 0x000fe20000000000 */
[----:B------:R-:W-:Y:S01]  /*1be0*/  IMAD.HI.U32 R6, R18, R249, RZ ;  /* 0x000000f912067227 */ /* 0x000fe200078e00ff */
[----:B------:R-:W-:Y:S02]  /*1bf0*/  IABS R72, R220 ;  /* 0x000000dc00487213 */ /* 0x000fe40000000000 */
[----:B------:R-:W-:Y:S01]  /*1c00*/  IABS R70, R218 ;  /* 0x000000da00467213 */ /* 0x000fe20000000000 */
[----:B------:R-:W-:Y:S01]  /*1c10*/  IMAD.HI.U32 R4, R5, R7, R4 ;  /* 0x0000000705047227 */ /* 0x000fe200078e0004 */
[----:B------:R-:W-:Y:S01]  /*1c20*/  IABS R69, R217 ;  /* 0x000000d900457213 */ /* 0x000fe20000000000 */
[----:B------:R-:W5:Y:S01]  /*1c30*/  LDL R7, [R1+0x510] ;  /* 0x0005100001077983 */ /* 0x000f620000100800 */
[----:B------:R-:W-:Y:S01]  /*1c40*/  IABS R68, R216 ;  /* 0x000000d800447213 */ /* 0x000fe20000000000 */
[----:B------:R-:W-:Y:S01]  /*1c50*/  IMAD.MOV R6, RZ, RZ, -R6 ;  /* 0x000000ffff067224 */ /* 0x000fe200078e0a06 */
[----:B------:R-:W-:Y:S01]  /*1c60*/  IABS R67, R215 ;  /* 0x000000d700437213 */ /* 0x000fe20000000000 */
[----:B------:R-:W-:Y:S01]  /*1c70*/  IMAD.MOV.U32 R8, RZ, RZ, R153 ;  /* 0x000000ffff087224 */ /* 0x000fe200078e0099 */
[----:B------:R-:W-:Y:S01]  /*1c80*/  IABS R64, R212 ;  /* 0x000000d400407213 */ /* 0x000fe20000000000 */
[----:B------:R-:W-:Y:S01]  /*1c90*/  IMAD R249, R15, R6, R249 ;  /* 0x000000060ff97224 */ /* 0x000fe200078e02f9 */
[----:B------:R-:W4:Y:S01]  /*1ca0*/  LDL R153, [R1+0x520] ;  /* 0x0005200001997983 */ /* 0x000f220000100800 */
[----:B------:R-:W-:Y:S01]  /*1cb0*/  IMAD.HI.U32 R6, R4, R9, RZ ;  /* 0x0000000904067227 */ /* 0x000fe200078e00ff */
[----:B------:R-:W-:-:S02]  /*1cc0*/  IABS R129, R8 ;  /* 0x0000000800817213 */ /* 0x000fc40000000000 */
[----:B------:R-:W-:Y:S01]  /*1cd0*/  IABS R66, R214 ;  /* 0x000000d600427213 */ /* 0x000fe20000000000 */
[----:B------:R-:W-:Y:S01]  /*1ce0*/  IMAD.HI.U32 R4, R18, R133, RZ ;  /* 0x0000008512047227 */ /* 0x000fe200078e00ff */
[----:B------:R-:W-:Y:S02]  /*1cf0*/  IABS R65, R213 ;  /* 0x000000d500417213 */ /* 0x000fe40000000000 */
[----:B------:R-:W-:Y:S01]  /*1d00*/  IABS R62, R210 ;  /* 0x000000d2003e7213 */ /* 0x000fe20000000000 */
[----:B------:R-:W-:Y:S01]  /*1d10*/  IMAD.MOV R8, RZ, RZ, -R6 ;  /* 0x000000ffff087224 */ /* 0x000fe200078e0a06 */
[----:B------:R-:W-:Y:S01]  /*1d20*/  IABS R63, R211 ;  /* 0x000000d3003f7213 */ /* 0x000fe20000000000 */
[----:B------:R-:W-:Y:S01]  /*1d30*/  IMAD.MOV R6, RZ, RZ, -R4 ;  /* 0x000000ffff067224 */ /* 0x000fe200078e0a04 */
[----:B------:R-:W-:Y:S02]  /*1d40*/  IABS R59, R207 ;  /* 0x000000cf003b7213 */ /* 0x000fe40000000000 */
[----:B------:R-:W-:Y:S01]  /*1d50*/  IABS R61, R209 ;  /* 0x000000d1003d7213 */ /* 0x000fe20000000000 */
[----:B------:R-:W-:Y:S01]  /*1d60*/  IMAD R133, R15, R6, R133 ;  /* 0x000000060f857224 */ /* 0x000fe200078e0285 */
[----:B------:R-:W-:Y:S01]  /*1d70*/  IABS R57, R205 ;  /* 0x000000cd00397213 */ /* 0x000fe20000000000 */
[----:B------:R-:W3:Y:S01]  /*1d80*/  LDL R6, [R1+0x528] ;  /* 0x0005280001067983 */ /* 0x000ee20000100800 */
[----:B------:R-:W-:-:S02]  /*1d90*/  IABS R60, R208 ;  /* 0x000000d0003c7213 */ /* 0x000fc40000000000 */
[----:B------:R-:W-:Y:S02]  /*1da0*/  IABS R58, R206 ;  /* 0x000000ce003a7213 */ /* 0x000fe40000000000 */
[----:B------:R-:W-:Y:S02]  /*1db0*/  IABS R55, R203 ;  /* 0x000000cb00377213 */ /* 0x000fe40000000000 */
[----:B------:R-:W-:Y:S02]  /*1dc0*/  IABS R56, R204 ;  /* 0x000000cc00387213 */ /* 0x000fe40000000000 */
[----:B------:R-:W-:Y:S02]  /*1dd0*/  IABS R54, R202 ;  /* 0x000000ca00367213 */ /* 0x000fe40000000000 */
[----:B------:R-:W-:Y:S02]  /*1de0*/  IABS R53, R201 ;  /* 0x000000c900357213 */ /* 0x000fe40000000000 */
        /* <DEDUP_REMOVED lines=28> */
[----:B------:R-:W-:Y:S01]  /*1fb0*/  IABS R25, R173 ;  /* 0x000000ad00197213 */ /* 0x000fe20000000000 */
[----:B------:R-:W-:Y:S01]  /*1fc0*/  UIADD3 UR6, UR8, 0x8000, URZ ;  /* 0x0000800008067890 */ /* 0x000fe2000fffe03f */
[----:B------:R-:W-:Y:S01]  /*1fd0*/  ULDC UR9, c[0x0][0x238] ;  /* 0x00008e0000097ab9 */ /* 0x000fe20000000800 */
[----:B------:R-:W-:Y:S01]  /*1fe0*/  ULDC UR17, c[0x0][0x238] ;  /* 0x00008e0000117ab9 */ /* 0x000fe20000000800 */
[----:B------:R-:W-:Y:S01]  /*1ff0*/  USHF.R.U32.HI UR14, URZ, 0x4, UR8 ;  /* 0x000000043f0e7899 */ /* 0x000fe20008011608 */
[----:B------:R-:W-:Y:S01]  /*2000*/  ULDC UR20, c[0x0][0x238] ;  /* 0x00008e0000147ab9 */ /* 0x000fe20000000800 */
        /* <DEDUP_REMOVED lines=10> */
[----:B------:R-:W-:Y:S01]  /*20b0*/  UMOV UR5, URZ ;  /* 0x0000003f00057c82 */ /* 0x000fe20008000000 */
        /* <DEDUP_REMOVED lines=9> */
[----:B-----5:R-:W-:-:S05]  /*2150*/  IABS R130, R7 ;  /* 0x0000000700827213 */ /* 0x020fca0000000000 */
[----:B------:R-:W-:-:S04]  /*2160*/  IMAD.HI.U32 R5, R18, R130, RZ ;  /* 0x0000008212057227 */ /* 0x000fc800078e00ff */
[----:B------:R-:W-:-:S04]  /*2170*/  IMAD.MOV R7, RZ, RZ, -R5 ;  /* 0x000000ffff077224 */ /* 0x000fc800078e0a05 */
[----:B------:R-:W-:Y:S02]  /*2180*/  IMAD R130, R15, R7, R130 ;  /* 0x000000070f827224 */ /* 0x000fe400078e0282 */
[----:B------:R-:W5:Y:S01]  /*2190*/  LDL R7, [R1+0x524] ;  /* 0x0005240001077983 */ /* 0x000f620000100800 */
[----:B------:R-:W-:-:S03]  /*21a0*/  IMAD R9, R11, R8, R9 ;  /* 0x000000080b097224 */ /* 0x000fc600078e0209 */
[----:B------:R-:W2:Y:S01]  /*21b0*/  LDL R8, [R1+0x52c] ;  /* 0x00052c0001087983 */ /* 0x000ea20000100800 */
[----:B---3--:R-:W-:Y:S02]  /*21c0*/  IABS R124, R6 ;  /* 0x00000006007c7213 */ /* 0x008fe40000000000 */
[----:B------:R-:W-:Y:S01]  /*21d0*/  IABS R128, R19 ;  /* 0x0000001300807213 */ /* 0x000fe20000000000 */
[----:B------:R-:W-:Y:S01]  /*21e0*/  IMAD.MOV.U32 R19, RZ, RZ, R152 ;  /* 0x000000ffff137224 */ /* 0x000fe200078e0098 */
[----:B------:R-:W-:Y:S01]  /*21f0*/  IABS R127, R154 ;  /* 0x0000009a007f7213 */ /* 0x000fe20000000000 */
[----:B------:R-:W3:Y:S01]  /*2200*/  LDL R152, [R1+0x530] ;  /* 0x0005300001987983 */ /* 0x000ee20000100800 */
[----:B----4-:R-:W-:-:S03]  /*2210*/  IABS R126, R153 ;  /* 0x00000099007e7213 */ /* 0x010fc60000000000 */
[----:B------:R-:W4:Y:S04]  /*2220*/  LDL.LU R154, [R1+0x6e4] ;  /* 0x0006e400019a7983 */ /* 0x000f280000300800 */
[----:B------:R-:W4:Y:S01]  /*2230*/  LDL.LU R153, [R1+0x6e0] ;  /* 0x0006e00001997983 */ /* 0x000f220000300800 */
[----:B-----5:R-:W-:Y:S01]  /*2240*/  IABS R125, R7 ;  /* 0x00000007007d7213 */ /* 0x020fe20000000000 */
[C---:B------:R-:W-:Y:S02]  /*2250*/  IMAD.HI.U32 R5, R18.reuse, R128, RZ ;  /* 0x0000008012057227 */ /* 0x040fe400078e00ff */
[----:B------:R-:W5:Y:S02]  /*2260*/  LDL R7, [R1+0x540] ;  /* 0x0005400001077983 */ /* 0x000f640000100800 */
[----:B------:R-:W-:-:S04]  /*2270*/  IMAD.HI.U32 R6, R18, R125, RZ ;  /* 0x0000007d12067227 */ /* 0x000fc800078e00ff */
[----:B------:R-:W-:-:S04]  /*2280*/  IMAD.MOV R6, RZ, RZ, -R6 ;  /* 0x000000ffff067224 */ /* 0x000fc800078e0a06 */
[----:B------:R-:W-:Y:S02]  /*2290*/  IMAD R125, R15, R6, R125 ;  /* 0x000000060f7d7224 */ /* 0x000fe400078e027d */
[----:B------:R-:W4:Y:S01]  /*22a0*/  LDL R6, [R1+0x534] ;  /* 0x0005340001067983 */ /* 0x000f220000100800 */
[----:B------:R-:W-:-:S04]  /*22b0*/  IMAD.HI.U32 R4, R18, R129, RZ ;  /* 0x0000008112047227 */ /* 0x000fc800078e00ff */
[----:B------:R-:W-:Y:S02]  /*22c0*/  IMAD.MOV R5, RZ, RZ, -R5 ;  /* 0x000000ffff057224 */ /* 0x000fe400078e0a05 */
[----:B------:R-:W-:Y:S02]  /*22d0*/  IMAD.MOV R4, RZ, RZ, -R4 ;  /* 0x000000ffff047224 */ /* 0x000fe400078e0a04 */
[----:B------:R-:W-:Y:S02]  /*22e0*/  IMAD R128, R15, R5, R128 ;  /* 0x000000050f807224 */ /* 0x000fe400078e0280 */
[----:B------:R-:W-:Y:S01]  /*22f0*/  IMAD.HI.U32 R5, R18, R126, RZ ;  /* 0x0000007e12057227 */ /* 0x000fe200078e00ff */
[----:B--2---:R-:W-:-:S03]  /*2300*/  IABS R123, R8 ;  /* 0x00000008007b7213 */ /* 0x004fc60000000000 */
[----:B------:R-:W-:Y:S02]  /*2310*/  IMAD R129, R15, R4, R129 ;  /* 0x000000040f817224 */ /* 0x000fe400078e0281 */
[----:B------:R-:W-:-:S04]  /*2320*/  IMAD.HI.U32 R4, R18, R127, RZ ;  /* 0x0000007f12047227 */ /* 0x000fc800078e00ff */
[----:B------:R-:W-:Y:S02]  /*2330*/  IMAD.MOV R5, RZ, RZ, -R5 ;  /* 0x000000ffff057224 */ /* 0x000fe400078e0a05 */
[----:B------:R-:W-:Y:S02]  /*2340*/  IMAD.MOV R8, RZ, RZ, -R4 ;  /* 0x000000ffff087224 */ /* 0x000fe400078e0a04 */
[----:B------:R-:W-:Y:S02]  /*2350*/  IMAD R126, R15, R5, R126 ;  /* 0x000000050f7e7224 */ /* 0x000fe400078e027e */
[----:B------:R-:W-:Y:S01]  /*2360*/  IMAD.HI.U32 R5, R18, R123, RZ ;  /* 0x0000007b12057227 */ /* 0x000fe200078e00ff */
[----:B---3--:R-:W-:-:S03]  /*2370*/  IABS R122, R152 ;  /* 0x00000098007a7213 */ /* 0x008fc60000000000 */
[C---:B------:R-:W-:Y:S02]  /*2380*/  IMAD R127, R15.reuse, R8, R127 ;  /* 0x000000080f7f7224 */ /* 0x040fe400078e027f */
[----:B------:R-:W2:Y:S04]  /*2390*/  LDL R8, [R1+0x53c] ;  /* 0x00053c0001087983 */ /* 0x000ea80000100800 */
[----:B------:R-:W3:Y:S01]  /*23a0*/  LDL.LU R152, [R1+0x6dc] ;  /* 0x0006dc0001987983 */ /* 0x000ee20000300800 */
[----:B----4-:R-:W-:Y:S01]  /*23b0*/  IABS R121, R6 ;  /* 0x0000000600797213 */ /* 0x010fe20000000000 */
[----:B------:R-:W-:Y:S02]  /*23c0*/  IMAD.MOV R6, RZ, RZ, -R5 ;  /* 0x000000ffff067224 */ /* 0x000fe400078e0a05 */
[----:B------:R-:W4:Y:S02]  /*23d0*/  LDL R5, [R1+0x538] ;  /* 0x0005380001057983 */ /* 0x000f240000100800 */
[----:B------:R-:W-:-:S02]  /*23e0*/  IMAD R123, R15, R6, R123 ;  /* 0x000000060f7b7224 */ /* 0x000fc400078e027b */
[----:B------:R-:W-:-:S04]  /*23f0*/  IMAD.HI.U32 R4, R18, R124, RZ ;  /* 0x0000007c12047227 */ /* 0x000fc800078e00ff */
[----:B------:R-:W-:-:S04]  /*2400*/  IMAD.MOV R4, RZ, RZ, -R4 ;  /* 0x000000ffff047224 */ /* 0x000fc800078e0a04 */
[----:B------:R-:W-:Y:S02]  /*2410*/  IMAD R124, R15, R4, R124 ;  /* 0x000000040f7c7224 */ /* 0x000fe400078e027c */
[----:B------:R-:W-:Y:S01]  /*2420*/  IMAD.HI.U32 R4, R18, R122, RZ ;  /* 0x0000007a12047227 */ /* 0x000fe200078e00ff */
[----:B-----5:R-:W-:-:S03]  /*2430*/  IABS R118, R7 ;  /* 0x0000000700767213 */ /* 0x020fc60000000000 */
[----:B------:R-:W-:Y:S01]  /*2440*/  IMAD.MOV R7, RZ, RZ, -R4 ;  /* 0x000000ffff077224 */ /* 0x000fe200078e0a04 */
[----:B--2---:R-:W-:-:S03]  /*2450*/  IABS R119, R8 ;  /* 0x0000000800777213 */ /* 0x004fc60000000000 */
[----:B------:R-:W-:Y:S02]  /*2460*/  IMAD R122, R15, R7, R122 ;  /* 0x000000070f7a7224 */ /* 0x000fe400078e027a */
[----:B------:R-:W2:Y:S01]  /*2470*/  LDL R7, [R1+0x54c] ;  /* 0x00054c0001077983 */ /* 0x000ea20000100800 */
[----:B----4-:R-:W-:-:S05]  /*2480*/  IABS R120, R5 ;  /* 0x0000000500787213 */ /* 0x010fca0000000000 */
[----:B------:R-:W-:-:S04]  /*2490*/  IMAD.HI.U32 R6, R18, R120, RZ ;  /* 0x0000007812067227 */ /* 0x000fc800078e00ff */
[----:B------:R-:W-:Y:S02]  /*24a0*/  IMAD.MOV R6, RZ, RZ, -R6 ;  /* 0x000000ffff067224 */ /* 0x000fe400078e0a06 */
[----:B------:R-:W-:-:S04]  /*24b0*/  IMAD.HI.U32 R5, R18, R121, RZ ;  /* 0x0000007912057227 */ /* 0x000fc800078e00ff */
[----:B------:R-:W-:Y:S02]  /*24c0*/  IMAD R120, R15, R6, R120 ;  /* 0x000000060f787224 */ /* 0x000fe400078e0278 */
[----:B------:R-:W4:Y:S01]  /*24d0*/  LDL R6, [R1+0x544] ;  /* 0x0005440001067983 */ /* 0x000f220000100800 */
[----:B------:R-:W-:-:S04]  /*24e0*/  IMAD.MOV R8, RZ, RZ, -R5 ;  /* 0x000000ffff087224 */ /* 0x000fc800078e0a05 */
[----:B------:R-:W-:Y:S02]  /*24f0*/  IMAD R121, R15, R8, R121 ;  /* 0x000000080f797224 */ /* 0x000fe400078e0279 */
[----:B------:R-:W5:Y:S01]  /*2500*/  LDL R8, [R1+0x548] ;  /* 0x0005480001087983 */ /* 0x000f620000100800 */
[----:B------:R-:W-:Y:S02]  /*2510*/  ISETP.GT.U32.AND P0, PT, R11, R9, PT ;  /* 0x000000090b00720c */ /* 0x000fe40003f04070 */
[C---:B------:R-:W-:Y:S02]  /*2520*/  ISETP.GT.U32.AND P2, PT, R15.reuse, R249, PT ;  /* 0x000000f90f00720c */ /* 0x040fe40003f44070 */
[----:B------:R-:W-:-:S09]  /*2530*/  ISETP.GT.U32.AND P4, PT, R15, R130, PT ;  /* 0x000000820f00720c */ /* 0x000fd20003f84070 */
[----:B------:R-:W-:Y:S01]  /*2540*/  @!P0 IMAD.IADD R9, R9, 0x1, -R11 ;  /* 0x0000000109098824 */ /* 0x000fe200078e0a0b */
[----:B------:R-:W-:-:S04]  /*2550*/  ISETP.GT.U32.AND P1, PT, R15, R128, PT ;  /* 0x000000800f00720c */ /* 0x000fc80003f24070 */
[----:B------:R-:W-:Y:S02]  /*2560*/  ISETP.GT.U32.AND P0, PT, R11, R9, PT ;  /* 0x000000090b00720c */ /* 0x000fe40003f04070 */
[C---:B------:R-:W-:Y:S02]  /*2570*/  ISETP.GT.U32.AND P3, PT, R15.reuse, R133, PT ;  /* 0x000000850f00720c */ /* 0x040fe40003f64070 */
[----:B------:R-:W-:Y:S01]  /*2580*/  ISETP.GT.U32.AND P5, PT, R15, R129, PT ;  /* 0x000000810f00720c */ /* 0x000fe20003fa4070 */
[--C-:B------:R-:W-:Y:S01]  /*2590*/  @!P2 IMAD.IADD R249, R249, 0x1, -R15.reuse ;  /* 0x00000001f9f9a824 */ /* 0x100fe200078e0a0f */
[C---:B------:R-:W-:Y:S01]  /*25a0*/  ISETP.GT.U32.AND P2, PT, R15.reuse, R125, PT ;  /* 0x0000007d0f00720c */ /* 0x040fe20003f44070 */
[--C-:B------:R-:W-:Y:S01]  /*25b0*/  @!P4 IMAD.IADD R130, R130, 0x1, -R15.reuse ;  /* 0x000000018282c824 */ /* 0x100fe200078e0a0f */
[----:B------:R-:W-:Y:S01]  /*25c0*/  ISETP.GT.U32.AND P4, PT, R15, R123, PT ;  /* 0x0000007b0f00720c */ /* 0x000fe20003f84070 */
[----:B------:R-:W-:-:S04]  /*25d0*/  @!P1 IMAD.IADD R128, R128, 0x1, -R15 ;  /* 0x0000000180809824 */ /* 0x000fc800078e0a0f */
[----:B------:R-:W-:Y:S01]  /*25e0*/  @!P0 IMAD.IADD R9, R9, 0x1, -R11 ;  /* 0x0000000109098824 */ /* 0x000fe200078e0a0b */
[C---:B------:R-:W-:Y:S02]  /*25f0*/  ISETP.GT.U32.AND P0, PT, R15.reuse, R127, PT ;  /* 0x0000007f0f00720c */ /* 0x040fe40003f04070 */
[----:B------:R-:W-:Y:S01]  /*2600*/  ISETP.GT.U32.AND P1, PT, R15, R121, PT ;  /* 0x000000790f00720c */ /* 0x000fe20003f24070 */
[--C-:B------:R-:W-:Y:S01]  /*2610*/  @!P3 IMAD.IADD R133, R133, 0x1, -R15.reuse ;  /* 0x000000018585b824 */ /* 0x100fe200078e0a0f */
[----:B------:R-:W-:Y:S01]  /*2620*/  ISETP.GT.U32.AND P6, PT, R15, R126, PT ;  /* 0x0000007e0f00720c */ /* 0x000fe20003fc4070 */
[----:B------:R-:W-:Y:S01]  /*2630*/  @!P5 IMAD.IADD R129, R129, 0x1, -R15 ;  /* 0x000000018181d824 */ /* 0x000fe200078e0a0f */
[C---:B------:R-:W-:Y:S01]  /*2640*/  ISETP.GT.U32.AND P3, PT, R15.reuse, R124, PT ;  /* 0x0000007c0f00720c */ /* 0x040fe20003f64070 */
[----:B------:R-:W-:Y:S01]  /*2650*/  IMAD.HI.U32 R4, R18, R119, RZ ;  /* 0x0000007712047227 */ /* 0x000fe200078e00ff */
[----:B------:R-:W-:-:S03]  /*2660*/  ISETP.GT.U32.AND P5, PT, R15, R122, PT ;  /* 0x0000007a0f00720c */ /* 0x000fc60003fa4070 */
[--C-:B------:R-:W-:Y:S01]  /*2670*/  @!P2 IMAD.IADD R125, R125, 0x1, -R15.reuse ;  /* 0x000000017d7da824 */ /* 0x100fe200078e0a0f */
[----:B------:R-:W-:Y:S01]  /*2680*/  ISETP.GT.U32.AND P2, PT, R15, R133, PT ;  /* 0x000000850f00720c */ /* 0x000fe20003f44070 */
[--C-:B------:R-:W-:Y:S01]  /*2690*/  @!P0 IMAD.IADD R127, R127, 0x1, -R15.reuse ;  /* 0x000000017f7f8824 */ /* 0x100fe200078e0a0f */
[----:B------:R-:W-:Y:S01]  /*26a0*/  ISETP.GT.U32.AND P0, PT, R15, R120, PT ;  /* 0x000000780f00720c */ /* 0x000fe20003f04070 */
[--C-:B------:R-:W-:Y:S01]  /*26b0*/  @!P4 IMAD.IADD R123, R123, 0x1, -R15.reuse ;  /* 0x000000017b7bc824 */ /* 0x100fe200078e0a0f */
[----:B------:R-:W-:Y:S01]  /*26c0*/  ISETP.GT.U32.AND P4, PT, R15, R129, PT ;  /* 0x000000810f00720c */ /* 0x000fe20003f84070 */
[----:B------:R-:W-:Y:S02]  /*26d0*/  IMAD.MOV R4, RZ, RZ, -R4 ;  /* 0x000000ffff047224 */ /* 0x000fe400078e0a04 */
[----:B------:R-:W-:Y:S01]  /*26e0*/  @!P1 IMAD.IADD R121, R121, 0x1, -R15 ;  /* 0x0000000179799824 */ /* 0x000fe200078e0a0f */
[C---:B------:R-:W-:Y:S01]  /*26f0*/  ISETP.GT.U32.AND P1, PT, R15.reuse, R127, PT ;  /* 0x0000007f0f00720c */ /* 0x040fe20003f24070 */
[----:B------:R-:W-:Y:S01]  /*2700*/  IMAD R119, R15, R4, R119 ;  /* 0x000000040f777224 */ /* 0x000fe200078e0277 */
[----:B------:R-:W-:Y:S01]  /*2710*/  IABS R114, R19 ;  /* 0x0000001300727213 */ /* 0x000fe20000000000 */
[----:B------:R-:W-:-:S04]  /*2720*/  IMAD.HI.U32 R5, R18, R118, RZ ;  /* 0x0000007612057227 */ /* 0x000fc800078e00ff */
[----:B------:R-:W-:Y:S02]  /*2730*/  IMAD.MOV R5, RZ, RZ, -R5 ;  /* 0x000000ffff057224 */ /* 0x000fe400078e0a05 */
[--C-:B------:R-:W-:Y:S02]  /*2740*/  @!P6 IMAD.IADD R126, R126, 0x1, -R15.reuse ;  /* 0x000000017e7ee824 */ /* 0x100fe400078e0a0f */
[--C-:B------:R-:W-:Y:S01]  /*2750*/  @!P3 IMAD.IADD R124, R124, 0x1, -R15.reuse ;  /* 0x000000017c7cb824 */ /* 0x100fe200078e0a0f */
[C---:B------:R-:W-:Y:S01]  /*2760*/  ISETP.GT.U32.AND P3, PT, R15.reuse, R130, PT ;  /* 0x000000820f00720c */ /* 0x040fe20003f64070 */
[--C-:B------:R-:W-:Y:S01]  /*2770*/  @!P5 IMAD.IADD R122, R122, 0x1, -R15.reuse ;  /* 0x000000017a7ad824 */ /* 0x100fe200078e0a0f */
[C---:B------:R-:W-:Y:S01]  /*2780*/  ISETP.GT.U32.AND P5, PT, R15.reuse, R128, PT ;  /* 0x000000800f00720c */ /* 0x040fe20003fa4070 */
[C---:B------:R-:W-:Y:S01]  /*2790*/  IMAD R118, R15.reuse, R5, R118 ;  /* 0x000000050f767224 */ /* 0x040fe200078e0276 */
[----:B--2---:R-:W-:Y:S01]  /*27a0*/  IABS R115, R7 ;  /* 0x0000000700737213 */ /* 0x004fe20000000000 */
[--C-:B------:R-:W-:Y:S01]  /*27b0*/  @!P0 IMAD.IADD R120, R120, 0x1, -R15.reuse ;  /* 0x0000000178788824 */ /* 0x100fe200078e0a0f */
[----:B------:R-:W-:Y:S01]  /*27c0*/  ISETP.GT.U32.AND P6, PT, R15, R249, PT ;  /* 0x000000f90f00720c */ /* 0x000fe20003fc4070 */
[--C-:B------:R-:W-:Y:S01]  /*27d0*/  @!P2 IMAD.IADD R133, R133, 0x1, -R15.reuse ;  /* 0x000000018585a824 */ /* 0x100fe200078e0a0f */
[----:B------:R-:W-:Y:S01]  /*27e0*/  ISETP.GT.U32.AND P0, PT, R15, R126, PT ;  /* 0x0000007e0f00720c */ /* 0x000fe20003f04070 */
[----:B------:R-:W-:Y:S01]  /*27f0*/  @!P4 IMAD.IADD R129, R129, 0x1, -R15 ;  /* 0x000000018181c824 */ /* 0x000fe200078e0a0f */
[----:B------:R-:W-:-:S02]  /*2800*/  ISETP.GT.U32.AND P2, PT, R15, R125, PT ;  /* 0x0000007d0f00720c */ /* 0x000fc40003f44070 */
[----:B------:R-:W-:Y:S01]  /*2810*/  ISETP.GT.U32.AND P4, PT, R15, R123, PT ;  /* 0x0000007b0f00720c */ /* 0x000fe20003f84070 */
[--C-:B------:R-:W-:Y:S01]  /*2820*/  @!P1 IMAD.IADD R127, R127, 0x1, -R15.reuse ;  /* 0x000000017f7f9824 */ /* 0x100fe200078e0a0f */
[C---:B------:R-:W-:Y:S01]  /*2830*/  ISETP.GT.U32.AND P1, PT, R15.reuse, R121, PT ;  /* 0x000000790f00720c */ /* 0x040fe20003f24070 */
[--C-:B------:R-:W-:Y:S01]  /*2840*/  @!P3 IMAD.IADD R130, R130, 0x1, -R15.reuse ;  /* 0x000000018282b824 */ /* 0x100fe200078e0a0f */
[C---:B------:R-:W-:Y:S01]  /*2850*/  ISETP.GT.U32.AND P3, PT, R15.reuse, R124, PT ;  /* 0x0000007c0f00720c */ /* 0x040fe20003f64070 */
[--C-:B------:R-:W-:Y:S01]  /*2860*/  @!P5 IMAD.IADD R128, R128, 0x1, -R15.reuse ;  /* 0x000000018080d824 */ /* 0x100fe200078e0a0f */
[----:B------:R-:W-:Y:S01]  /*2870*/  ISETP.GT.U32.AND P5, PT, R15, R122, PT ;  /* 0x0000007a0f00720c */ /* 0x000fe20003fa4070 */
[--C-:B------:R-:W-:Y:S01]  /*2880*/  @!P6 IMAD.IADD R249, R249, 0x1, -R15.reuse ;  /* 0x00000001f9f9e824 */ /* 0x100fe200078e0a0f */
[C---:B------:R-:W-:Y:S01]  /*2890*/  ISETP.GT.U32.AND P6, PT, R15.reuse, R120, PT ;  /* 0x000000780f00720c */ /* 0x040fe20003fc4070 */
[--C-:B------:R-:W-:Y:S01]  /*28a0*/  @!P0 IMAD.IADD R126, R126, 0x1, -R15.reuse ;  /* 0x000000017e7e8824 */ /* 0x100fe200078e0a0f */
[----:B------:R-:W-:Y:S01]  /*28b0*/  ISETP.GT.U32.AND P0, PT, R15, R119, PT ;  /* 0x000000770f00720c */ /* 0x000fe20003f04070 */
[--C-:B------:R-:W-:Y:S01]  /*28c0*/  @!P2 IMAD.IADD R125, R125, 0x1, -R15.reuse ;  /* 0x000000017d7da824 */ /* 0x100fe200078e0a0f */
[----:B------:R-:W-:Y:S01]  /*28d0*/  ISETP.GT.U32.AND P2, PT, R15, R118, PT ;  /* 0x000000760f00720c */ /* 0x000fe20003f44070 */
[----:B------:R-:W-:-:S02]  /*28e0*/  @!P4 IMAD.IADD R123, R123, 0x1, -R15 ;  /* 0x000000017b7bc824 */ /* 0x000fc400078e0a0f */
[--C-:B------:R-:W-:Y:S02]  /*28f0*/  @!P1 IMAD.IADD R121, R121, 0x1, -R15.reuse ;  /* 0x0000000179799824 */ /* 0x100fe400078e0a0f */
[--C-:B------:R-:W-:Y:S02]  /*2900*/  @!P3 IMAD.IADD R124, R124, 0x1, -R15.reuse ;  /* 0x000000017c7cb824 */ /* 0x100fe400078e0a0f */
[--C-:B------:R-:W-:Y:S02]  /*2910*/  @!P5 IMAD.IADD R122, R122, 0x1, -R15.reuse ;  /* 0x000000017a7ad824 */ /* 0x100fe400078e0a0f */
[--C-:B------:R-:W-:Y:S02]  /*2920*/  @!P6 IMAD.IADD R120, R120, 0x1, -R15.reuse ;  /* 0x000000017878e824 */ /* 0x100fe400078e0a0f */
[--C-:B------:R-:W-:Y:S02]  /*2930*/  @!P0 IMAD.IADD R119, R119, 0x1, -R15.reuse ;  /* 0x0000000177778824 */ /* 0x100fe400078e0a0f */
[----:B------:R-:W-:Y:S01]  /*2940*/  @!P2 IMAD.IADD R118, R118, 0x1, -R15 ;  /* 0x000000017676a824 */ /* 0x000fe200078e0a0f */
[----:B------:R-:W-:-:S02]  /*2950*/  IABS R104, R156 ;  /* 0x0000009c00687213 */ /* 0x000fc40000000000 */
[----:B------:R-:W-:Y:S02]  /*2960*/  IABS R103, R0 ;  /* 0x0000000000677213 */ /* 0x000fe40000000000 */
[----:B----4-:R-:W-:-:S05]  /*2970*/  IABS R117, R6 ;  /* 0x0000000600757213 */ /* 0x010fca0000000000 */
[----:B------:R-:W-:Y:S01]  /*2980*/  IMAD.HI.U32 R4, R18, R117, RZ ;  /* 0x0000007512047227 */ /* 0x000fe200078e00ff */
[----:B-----5:R-:W-:-:S03]  /*2990*/  IABS R116, R8 ;  /* 0x0000000800747213 */ /* 0x020fc60000000000 */
[----:B------:R-:W-:Y:S02]  /*29a0*/  IMAD.MOV R8, RZ, RZ, -R4 ;  /* 0x000000ffff087224 */ /* 0x000fe400078e0a04 */
[----:B------:R-:W-:-:S04]  /*29b0*/  IMAD.HI.U32 R4, R18, R114, RZ ;  /* 0x0000007212047227 */ /* 0x000fc800078e00ff */
[----:B------:R-:W-:-:S04]  /*29c0*/  IMAD.HI.U32 R5, R18, R116, RZ ;  /* 0x0000007412057227 */ /* 0x000fc800078e00ff */
[----:B------:R-:W-:Y:S02]  /*29d0*/  IMAD.MOV R4, RZ, RZ, -R4 ;  /* 0x000000ffff047224 */ /* 0x000fe400078e0a04 */
[----:B------:R-:W-:-:S04]  /*29e0*/  IMAD.HI.U32 R6, R18, R115, RZ ;  /* 0x0000007312067227 */ /* 0x000fc800078e00ff */
[----:B------:R-:W-:Y:S02]  /*29f0*/  IMAD.MOV R5, RZ, RZ, -R5 ;  /* 0x000000ffff057224 */ /* 0x000fe400078e0a05 */
[----:B------:R-:W-:Y:S02]  /*2a00*/  IMAD R114, R15, R4, R114 ;  /* 0x000000040f727224 */ /* 0x000fe400078e0272 */
[----:B------:R-:W-:-:S04]  /*2a10*/  IMAD.HI.U32 R4, R18, R112, RZ ;  /* 0x0000007012047227 */ /* 0x000fc800078e00ff */
[----:B------:R-:W-:Y:S02]  /*2a20*/  IMAD.MOV R6, RZ, RZ, -R6 ;  /* 0x000000ffff067224 */ /* 0x000fe400078e0a06 */
[----:B------:R-:W-:Y:S02]  /*2a30*/  IMAD R116, R15, R5, R116 ;  /* 0x000000050f747224 */ /* 0x000fe400078e0274 */
[----:B------:R-:W-:-:S04]  /*2a40*/  IMAD.HI.U32 R5, R18, R113, RZ ;  /* 0x0000007112057227 */ /* 0x000fc800078e00ff */
[----:B------:R-:W-:Y:S02]  /*2a50*/  IMAD.MOV R7, RZ, RZ, -R4 ;  /* 0x000000ffff077224 */ /* 0x000fe400078e0a04 */
[----:B------:R-:W-:Y:S01]  /*2a60*/  IMAD.HI.U32 R4, R18, R109, RZ ;  /* 0x0000006d12047227 */ /* 0x000fe200078e00ff */
[----:B------:R-:W-:-:S03]  /*2a70*/  ISETP.GT.U32.AND P4, PT, R15, R116, PT ;  /* 0x000000740f00720c */ /* 0x000fc60003f84070 */
[----:B------:R-:W-:Y:S02]  /*2a80*/  IMAD R115, R15, R6, R115 ;  /* 0x000000060f737224 */ /* 0x000fe400078e0273 */
[----:B------:R-:W-:Y:S02]  /*2a90*/  IMAD.MOV R6, RZ, RZ, -R5 ;  /* 0x000000ffff067224 */ /* 0x000fe400078e0a05 */
[----:B------:R-:W-:-:S04]  /*2aa0*/  IMAD.HI.U32 R5, R18, R111, RZ ;  /* 0x0000006f12057227 */ /* 0x000fc800078e00ff */
[----:B------:R-:W-:Y:S01]  /*2ab0*/  IMAD.MOV R4, RZ, RZ, -R4 ;  /* 0x000000ffff047224 */ /* 0x000fe200078e0a04 */
[C---:B------:R-:W-:Y:S01]  /*2ac0*/  ISETP.GT.U32.AND P1, PT, R15.reuse, R114, PT ;  /* 0x000000720f00720c */ /* 0x040fe20003f24070 */
[C---:B------:R-:W-:Y:S02]  /*2ad0*/  IMAD R117, R15.reuse, R8, R117 ;  /* 0x000000080f757224 */ /* 0x040fe400078e0275 */
[----:B------:R-:W-:Y:S02]  /*2ae0*/  IMAD.MOV R8, RZ, RZ, -R5 ;  /* 0x000000ffff087224 */ /* 0x000fe400078e0a05 */
[C---:B------:R-:W-:Y:S02]  /*2af0*/  IMAD R109, R15.reuse, R4, R109 ;  /* 0x000000040f6d7224 */ /* 0x040fe400078e026d */
[----:B------:R-:W-:Y:S01]  /*2b00*/  IMAD.HI.U32 R4, R18, R107, RZ ;  /* 0x0000006b12047227 */ /* 0x000fe200078e00ff */
[----:B------:R-:W-:-:S03]  /*2b10*/  ISETP.GT.U32.AND P3, PT, R15, R117, PT ;  /* 0x000000750f00720c */ /* 0x000fc60003f64070 */
[C---:B------:R-:W-:Y:S01]  /*2b20*/  IMAD R111, R15.reuse, R8, R111 ;  /* 0x000000080f6f7224 */ /* 0x040fe200078e026f */
[C---:B------:R-:W-:Y:S01]  /*2b30*/  ISETP.GT.U32.AND P5, PT, R15.reuse, R115, PT ;  /* 0x000000730f00720c */ /* 0x040fe20003fa4070 */
[C---:B------:R-:W-:Y:S02]  /*2b40*/  IMAD R113, R15.reuse, R6, R113 ;  /* 0x000000060f717224 */ /* 0x040fe400078e0271 */
[C---:B------:R-:W-:Y:S02]  /*2b50*/  IMAD R112, R15.reuse, R7, R112 ;  /* 0x000000070f707224 */ /* 0x040fe400078e0270 */
[----:B------:R-:W-:Y:S02]  /*2b60*/  IMAD.MOV R8, RZ, RZ, -R4 ;  /* 0x000000ffff087224 */ /* 0x000fe400078e0a04 */
[----:B------:R-:W-:Y:S01]  /*2b70*/  IMAD.HI.U32 R6, R18, R110, RZ ;  /* 0x0000006e12067227 */ /* 0x000fe200078e00ff */
[----:B------:R-:W-:-:S03]  /*2b80*/  ISETP.GT.U32.AND P6, PT, R15, R113, PT ;  /* 0x000000710f00720c */ /* 0x000fc60003fc4070 */
[----:B------:R-:W-:Y:S01]  /*2b90*/  IMAD.HI.U32 R5, R18, R108, RZ ;  /* 0x0000006c12057227 */ /* 0x000fe200078e00ff */
[C---:B------:R-:W-:Y:S02]  /*2ba0*/  ISETP.GT.U32.AND P0, PT, R15.reuse, R112, PT ;  /* 0x000000700f00720c */ /* 0x040fe40003f04070 */
[C---:B------:R-:W-:Y:S01]  /*2bb0*/  ISETP.GT.U32.AND P2, PT, R15.reuse, R111, PT ;  /* 0x0000006f0f00720c */ /* 0x040fe20003f44070 */
[C---:B------:R-:W-:Y:S02]  /*2bc0*/  IMAD R107, R15.reuse, R8, R107 ;  /* 0x000000080f6b7224 */ /* 0x040fe400078e026b */
[----:B------:R-:W-:Y:S01]  /*2bd0*/  @!P4 IMAD.IADD R116, R116, 0x1, -R15 ;  /* 0x000000017474c824 */ /* 0x000fe200078e0a0f */
[----:B------:R-:W-:Y:S01]  /*2be0*/  ISETP.GT.U32.AND P4, PT, R15, R109, PT ;  /* 0x0000006d0f00720c */ /* 0x000fe20003f84070 */
[----:B------:R-:W-:Y:S02]  /*2bf0*/  IMAD.MOV R6, RZ, RZ, -R6 ;  /* 0x000000ffff067224 */ /* 0x000fe400078e0a06 */
[----:B------:R-:W-:-:S02]  /*2c00*/  IMAD.MOV R5, RZ, RZ, -R5 ;  /* 0x000000ffff057224 */ /* 0x000fc400078e0a05 */
[--C-:B------:R-:W-:Y:S01]  /*2c10*/  @!P1 IMAD.IADD R114, R114, 0x1, -R15.reuse ;  /* 0x0000000172729824 */ /* 0x100fe200078e0a0f */
[C---:B------:R-:W-:Y:S01]  /*2c20*/  ISETP.GT.U32.AND P1, PT, R15.reuse, R107, PT ;  /* 0x0000006b0f00720c */ /* 0x040fe20003f24070 */
[C---:B------:R-:W-:Y:S02]  /*2c30*/  IMAD R110, R15.reuse, R6, R110 ;  /* 0x000000060f6e7224 */ /* 0x040fe400078e026e */
[----:B------:R-:W-:Y:S02]  /*2c40*/  IMAD R108, R15, R5, R108 ;  /* 0x000000050f6c7224 */ /* 0x000fe400078e026c */
[--C-:B------:R-:W-:Y:S01]  /*2c50*/  @!P3 IMAD.IADD R117, R117, 0x1, -R15.reuse ;  /* 0x000000017575b824 */ /* 0x100fe200078e0a0f */
[----:B------:R-:W-:Y:S01]  /*2c60*/  ISETP.GT.U32.AND P3, PT, R15, R110, PT ;  /* 0x0000006e0f00720c */ /* 0x000fe20003f64070 */
[--C-:B------:R-:W-:Y:S01]  /*2c70*/  @!P5 IMAD.IADD R115, R115, 0x1, -R15.reuse ;  /* 0x000000017373d824 */ /* 0x100fe200078e0a0f */
[----:B------:R-:W-:Y:S01]  /*2c80*/  ISETP.GT.U32.AND P5, PT, R15, R108, PT ;  /* 0x0000006c0f00720c */ /* 0x000fe20003fa4070 */
[----:B------:R-:W-:-:S02]  /*2c90*/  @!P6 IMAD.IADD R113, R113, 0x1, -R15 ;  /* 0x000000017171e824 */ /* 0x000fc400078e0a0f */
[--C-:B------:R-:W-:Y:S01]  /*2ca0*/  @!P0 IMAD.IADD R112, R112, 0x1, -R15.reuse ;  /* 0x0000000170708824 */ /* 0x100fe200078e0a0f */
[----:B------:R-:W-:Y:S01]  /*2cb0*/  ISETP.GT.U32.AND P0, PT, R15, R118, PT ;  /* 0x000000760f00720c */ /* 0x000fe20003f04070 */
[--C-:B------:R-:W-:Y:S01]  /*2cc0*/  @!P2 IMAD.IADD R111, R111, 0x1, -R15.reuse ;  /* 0x000000016f6fa824 */ /* 0x100fe200078e0a0f */
[----:B------:R-:W-:Y:S01]  /*2cd0*/  ISETP.GT.U32.AND P2, PT, R15, R117, PT ;  /* 0x000000750f00720c */ /* 0x000fe20003f44070 */
[----:B------:R-:W-:Y:S01]  /*2ce0*/  @!P4 IMAD.IADD R109, R109, 0x1, -R15 ;  /* 0x000000016d6dc824 */ /* 0x000fe200078e0a0f */
[----:B------:R-:W-:Y:S01]  /*2cf0*/  ISETP.GT.U32.AND P4, PT, R15, R115, PT ;  /* 0x000000730f00720c */ /* 0x000fe20003f84070 */
[----:B------:R-:W-:-:S04]  /*2d00*/  IMAD.HI.U32 R5, R18, R106, RZ ;  /* 0x0000006a12057227 */ /* 0x000fc800078e00ff */
[----:B------:R-:W-:Y:S01]  /*2d10*/  @!P1 IMAD.IADD R107, R107, 0x1, -R15 ;  /* 0x000000016b6b9824 */ /* 0x000fe200078e0a0f */
[----:B------:R-:W-:Y:S01]  /*2d20*/  ISETP.GT.U32.AND P1, PT, R15, R113, PT ;  /* 0x000000710f00720c */ /* 0x000fe20003f24070 */
[----:B------:R-:W-:-:S04]  /*2d30*/  IMAD.HI.U32 R4, R18, R104, RZ ;  /* 0x0000006812047227 */ /* 0x000fc800078e00ff */
[----:B------:R-:W-:-:S04]  /*2d40*/  IMAD.HI.U32 R6, R18, R105, RZ ;  /* 0x0000006912067227 */ /* 0x000fc800078e00ff */
[----:B------:R-:W-:Y:S02]  /*2d50*/  IMAD.MOV R5, RZ, RZ, -R5 ;  /* 0x000000ffff057224 */ /* 0x000fe400078e0a05 */
[----:B------:R-:W-:Y:S02]  /*2d60*/  IMAD.MOV R4, RZ, RZ, -R4 ;  /* 0x000000ffff047224 */ /* 0x000fe400078e0a04 */
[--C-:B------:R-:W-:Y:S01]  /*2d70*/  @!P3 IMAD.IADD R110, R110, 0x1, -R15.reuse ;  /* 0x000000016e6eb824 */ /* 0x100fe200078e0a0f */
[C---:B------:R-:W-:Y:S01]  /*2d80*/  ISETP.GT.U32.AND P3, PT, R15.reuse, R116, PT ;  /* 0x000000740f00720c */ /* 0x040fe20003f64070 */
[----:B------:R-:W-:Y:S01]  /*2d90*/  @!P5 IMAD.IADD R108, R108, 0x1, -R15 ;  /* 0x000000016c6cd824 */ /* 0x000fe200078e0a0f */
[C---:B------:R-:W-:Y:S01]  /*2da0*/  ISETP.GT.U32.AND P5, PT, R15.reuse, R114, PT ;  /* 0x000000720f00720c */ /* 0x040fe20003fa4070 */
[----:B------:R-:W-:Y:S02]  /*2db0*/  IMAD.MOV R6, RZ, RZ, -R6 ;  /* 0x000000ffff067224 */ /* 0x000fe400078e0a06 */
[----:B------:R-:W-:-:S02]  /*2dc0*/  IMAD R106, R15, R5, R106 ;  /* 0x000000050f6a7224 */ /* 0x000fc400078e026a */
[----:B------:R-:W-:-:S04]  /*2dd0*/  IMAD.HI.U32 R5, R18, R103, RZ ;  /* 0x0000006712057227 */ /* 0x000fc800078e00ff */
[C---:B------:R-:W-:Y:S02]  /*2de0*/  IMAD R104, R15.reuse, R4, R104 ;  /* 0x000000040f687224 */ /* 0x040fe400078e0268 */
[--C-:B------:R-:W-:Y:S01]  /*2df0*/  @!P0 IMAD.IADD R118, R118, 0x1, -R15.reuse ;  /* 0x0000000176768824 */ /* 0x100fe200078e0a0f */
[----:B------:R-:W-:Y:S01]  /*2e00*/  ISETP.GT.U32.AND P0, PT, R15, R112, PT ;  /* 0x000000700f00720c */ /* 0x000fe20003f04070 */
[--C-:B------:R-:W-:Y:S01]  /*2e10*/  @!P2 IMAD.IADD R117, R117, 0x1, -R15.reuse ;  /* 0x000000017575a824 */ /* 0x100fe200078e0a0f */
[----:B------:R-:W-:Y:S01]  /*2e20*/  ISETP.GT.U32.AND P2, PT, R15, R111, PT ;  /* 0x0000006f0f00720c */ /* 0x000fe20003f44070 */
[----:B------:R-:W-:Y:S01]  /*2e30*/  @!P4 IMAD.IADD R115, R115, 0x1, -R15 ;  /* 0x000000017373c824 */ /* 0x000fe200078e0a0f */
[C---:B------:R-:W-:Y:S01]  /*2e40*/  ISETP.GT.U32.AND P4, PT, R15.reuse, R109, PT ;  /* 0x0000006d0f00720c */ /* 0x040fe20003f84070 */
[----:B------:R-:W-:Y:S02]  /*2e50*/  IMAD R105, R15, R6, R105 ;  /* 0x000000060f697224 */ /* 0x000fe400078e0269 */
[----:B------:R-:W-:-:S04]  /*2e60*/  IMAD.HI.U32 R4, R18, R102, RZ ;  /* 0x0000006612047227 */ /* 0x000fc800078e00ff */
[----:B------:R-:W-:Y:S02]  /*2e70*/  IMAD.MOV R6, RZ, RZ, -R5 ;  /* 0x000000ffff067224 */ /* 0x000fe400078e0a05 */
[----:B------:R-:W-:Y:S01]  /*2e80*/  @!P1 IMAD.IADD R113, R113, 0x1, -R15 ;  /* 0x0000000171719824 */ /* 0x000fe200078e0a0f */
[C---:B------:R-:W-:Y:S01]  /*2e90*/  ISETP.GT.U32.AND P1, PT, R15.reuse, R106, PT ;  /* 0x0000006a0f00720c */ /* 0x040fe20003f24070 */
[----:B------:R-:W-:Y:S01]  /*2ea0*/  IMAD.MOV R7, RZ, RZ, -R4 ;  /* 0x000000ffff077224 */ /* 0x000fe200078e0a04 */
[C---:B------:R-:W-:Y:S01]  /*2eb0*/  ISETP.GT.U32.AND P6, PT, R15.reuse, R119, PT ;  /* 0x000000770f00720c */ /* 0x040fe20003fc4070 */
[----:B------:R-:W-:Y:S02]  /*2ec0*/  IMAD R103, R15, R6, R103 ;  /* 0x000000060f677224 */ /* 0x000fe400078e0267 */
[----:B------:R-:W-:-:S04]  /*2ed0*/  IMAD.HI.U32 R4, R18, R99, RZ ;  /* 0x0000006312047227 */ /* 0x000fc800078e00ff */
[----:B------:R-:W-:-:S04]  /*2ee0*/  IMAD.HI.U32 R6, R18, R100, RZ ;  /* 0x0000006412067227 */ /* 0x000fc800078e00ff */
[C---:B------:R-:W-:Y:S02]  /*2ef0*/  IMAD R102, R15.reuse, R7, R102 ;  /* 0x000000070f667224 */ /* 0x040fe400078e0266 */
[----:B------:R-:W-:Y:S02]  /*2f00*/  IMAD.MOV R4, RZ, RZ, -R4 ;  /* 0x000000ffff047224 */ /* 0x000fe400078e0a04 */
[--C-:B------:R-:W-:Y:S01]  /*2f10*/  @!P3 IMAD.IADD R116, R116, 0x1, -R15.reuse ;  /* 0x000000017474b824 */ /* 0x100fe200078e0a0f */
[C---:B------:R-:W-:Y:S01]  /*2f20*/  ISETP.GT.U32.AND P3, PT, R15.reuse, R110, PT ;  /* 0x0000006e0f00720c */ /* 0x040fe20003f64070 */
[----:B------:R-:W-:Y:S01]  /*2f30*/  @!P5 IMAD.IADD R114, R114, 0x1, -R15 ;  /* 0x000000017272d824 */ /* 0x000fe200078e0a0f */
[----:B------:R-:W-:Y:S01]  /*2f40*/  ISETP.GT.U32.AND P5, PT, R15, R108, PT ;  /* 0x0000006c0f00720c */ /* 0x000fe20003fa4070 */
[----:B------:R-:W-:-:S04]  /*2f50*/  IMAD.HI.U32 R5, R18, R101, RZ ;  /* 0x0000006512057227 */ /* 0x000fc800078e00ff */
[----:B------:R-:W-:Y:S02]  /*2f60*/  IMAD.MOV R6, RZ, RZ, -R6 ;  /* 0x000000ffff067224 */ /* 0x000fe400078e0a06 */
[C---:B------:R-:W-:Y:S02]  /*2f70*/  IMAD R99, R15.reuse, R4, R99 ;  /* 0x000000040f637224 */ /* 0x040fe400078e0263 */
[--C-:B------:R-:W-:Y:S01]  /*2f80*/  @!P0 IMAD.IADD R112, R112, 0x1, -R15.reuse ;  /* 0x0000000170708824 */ /* 0x100fe200078e0a0f */
[----:B------:R-:W-:Y:S01]  /*2f90*/  ISETP.GT.U32.AND P0, PT, R15, R105, PT ;  /* 0x000000690f00720c */ /* 0x000fe20003f04070 */
[--C-:B------:R-:W-:Y:S01]  /*2fa0*/  @!P2 IMAD.IADD R111, R111, 0x1, -R15.reuse ;  /* 0x000000016f6fa824 */ /* 0x100fe200078e0a0f */
[----:B------:R-:W-:Y:S01]  /*2fb0*/  ISETP.GT.U32.AND P2, PT, R15, R104, PT ;  /* 0x000000680f00720c */ /* 0x000fe20003f44070 */
[----:B------:R-:W-:Y:S01]  /*2fc0*/  @!P4 IMAD.IADD R109, R109, 0x1, -R15 ;  /* 0x000000016d6dc824 */ /* 0x000fe200078e0a0f */
[----:B------:R-:W-:Y:S01]  /*2fd0*/  ISETP.GT.U32.AND P4, PT, R15, R102, PT ;  /* 0x000000660f00720c */ /* 0x000fe20003f84070 */
[----:B------:R-:W-:-:S02]  /*2fe0*/  IMAD.MOV R8, RZ, RZ, -R5 ;  /* 0x000000ffff087224 */ /* 0x000fc400078e0a05 */
[----:B------:R-:W-:Y:S02]  /*2ff0*/  IMAD R100, R15, R6, R100 ;  /* 0x000000060f647224 */ /* 0x000fe400078e0264 */
[----:B------:R-:W-:-:S04]  /*3000*/  IMAD.HI.U32 R5, R18, R98, RZ ;  /* 0x0000006212057227 */ /* 0x000fc800078e00ff */
[----:B------:R-:W-:-:S04]  /*3010*/  IMAD.HI.U32 R4, R18, R97, RZ ;  /* 0x0000006112047227 */ /* 0x000fc800078e00ff */
[----:B------:R-:W-:-:S04]  /*3020*/  IMAD.HI.U32 R6, R18, R95, RZ ;  /* 0x0000005f12067227 */ /* 0x000fc800078e00ff */
[----:B------:R-:W-:Y:S01]  /*3030*/  @!P1 IMAD.IADD R106, R106, 0x1, -R15 ;  /* 0x000000016a6a9824 */ /* 0x000fe200078e0a0f */
[C---:B------:R-:W-:Y:S01]  /*3040*/  ISETP.GT.U32.AND P1, PT, R15.reuse, R99, PT ;  /* 0x000000630f00720c */ /* 0x040fe20003f24070 */
[----:B------:R-:W-:Y:S02]  /*3050*/  IMAD R101, R15, R8, R101 ;  /* 0x000000080f657224 */ /* 0x000fe400078e0265 */
[----:B------:R-:W-:Y:S02]  /*3060*/  IMAD.MOV R5, RZ, RZ, -R5 ;  /* 0x000000ffff057224 */ /* 0x000fe400078e0a05 */
[----:B------:R-:W-:Y:S02]  /*3070*/  IMAD.MOV R8, RZ, RZ, -R4 ;  /* 0x000000ffff087224 */ /* 0x000fe400078e0a04 */
[----:B------:R-:W-:Y:S02]  /*3080*/  IMAD.MOV R6, RZ, RZ, -R6 ;  /* 0x000000ffff067224 */ /* 0x000fe400078e0a06 */
[----:B------:R-:W-:Y:S01]  /*3090*/  @!P6 IMAD.IADD R119, R119, 0x1, -R15 ;  /* 0x000000017777e824 */ /* 0x000fe200078e0a0f */
[C---:B------:R-:W-:Y:S01]  /*30a0*/  ISETP.GT.U32.AND P6, PT, R15.reuse, R107, PT ;  /* 0x0000006b0f00720c */ /* 0x040fe20003fc4070 */
[----:B------:R-:W-:-:S02]  /*30b0*/  IMAD R98, R15, R5, R98 ;  /* 0x000000050f627224 */ /* 0x000fc400078e0262 */
[C---:B------:R-:W-:Y:S02]  /*30c0*/  IMAD R97, R15.reuse, R8, R97 ;  /* 0x000000080f617224 */ /* 0x040fe400078e0261 */
[C---:B------:R-:W-:Y:S02]  /*30d0*/  IMAD R95, R15.reuse, R6, R95 ;  /* 0x000000060f5f7224 */ /* 0x040fe400078e025f */
[--C-:B------:R-:W-:Y:S01]  /*30e0*/  @!P3 IMAD.IADD R110, R110, 0x1, -R15.reuse ;  /* 0x000000016e6eb824 */ /* 0x100fe200078e0a0f */
[C---:B------:R-:W-:Y:S01]  /*30f0*/  ISETP.GT.U32.AND P3, PT, R15.reuse, R103, PT ;  /* 0x000000670f00720c */ /* 0x040fe20003f64070 */
[----:B------:R-:W-:Y:S01]  /*3100*/  @!P5 IMAD.IADD R108, R108, 0x1, -R15 ;  /* 0x000000016c6cd824 */ /* 0x000fe200078e0a0f */
[----:B------:R-:W-:Y:S01]  /*3110*/  ISETP.GT.U32.AND P5, PT, R15, R101, PT ;  /* 0x000000650f00720c */ /* 0x000fe20003fa4070 */
[----:B------:R-:W-:-:S04]  /*3120*/  IMAD.HI.U32 R5, R18, R96, RZ ;  /* 0x0000006012057227 */ /* 0x000fc800078e00ff */
[----:B------:R-:W-:-:S04]  /*3130*/  IMAD.HI.U32 R4, R18, R94, RZ ;  /* 0x0000005e12047227 */ /* 0x000fc800078e00ff */
[--C-:B------:R-:W-:Y:S01]  /*3140*/  @!P0 IMAD.IADD R105, R105, 0x1, -R15.reuse ;  /* 0x0000000169698824 */ /* 0x100fe200078e0a0f */
[C---:B------:R-:W-:Y:S01]  /*3150*/  ISETP.GT.U32.AND P0, PT, R15.reuse, R98, PT ;  /* 0x000000620f00720c */ /* 0x040fe20003f04070 */
[--C-:B------:R-:W-:Y:S01]  /*3160*/  @!P2 IMAD.IADD R104, R104, 0x1, -R15.reuse ;  /* 0x000000016868a824 */ /* 0x100fe200078e0a0f */
[C---:B------:R-:W-:Y:S01]  /*3170*/  ISETP.GT.U32.AND P2, PT, R15.reuse, R97, PT ;  /* 0x000000610f00720c */ /* 0x040fe20003f44070 */
[----:B------:R-:W-:Y:S01]  /*3180*/  @!P4 IMAD.IADD R102, R102, 0x1, -R15 ;  /* 0x000000016666c824 */ /* 0x000fe200078e0a0f */
[----:B------:R-:W-:Y:S01]  /*3190*/  ISETP.GT.U32.AND P4, PT, R15, R95, PT ;  /* 0x0000005f0f00720c */ /* 0x000fe20003f84070 */
[----:B------:R-:W-:Y:S02]  /*31a0*/  IMAD.MOV R5, RZ, RZ, -R5 ;  /* 0x000000ffff057224 */ /* 0x000fe400078e0a05 */
[----:B------:R-:W-:Y:S02]  /*31b0*/  IMAD.MOV R4, RZ, RZ, -R4 ;  /* 0x000000ffff047224 */ /* 0x000fe400078e0a04 */
[----:B------:R-:W-:Y:S01]  /*31c0*/  @!P1 IMAD.IADD R99, R99, 0x1, -R15 ;  /* 0x0000000163639824 */ /* 0x000fe200078e0a0f */
[C---:B------:R-:W-:Y:S01]  /*31d0*/  ISETP.GT.U32.AND P1, PT, R15.reuse, R105, PT ;  /* 0x000000690f00720c */ /* 0x040fe20003f24070 */
[----:B------:R-:W-:-:S02]  /*31e0*/  IMAD R96, R15, R5, R96 ;  /* 0x000000050f607224 */ /* 0x000fc400078e0260 */
[----:B------:R-:W-:Y:S02]  /*31f0*/  IMAD R94, R15, R4, R94 ;  /* 0x000000040f5e7224 */ /* 0x000fe400078e025e */
[--C-:B------:R-:W-:Y:S01]  /*3200*/  @!P6 IMAD.IADD R107, R107, 0x1, -R15.reuse ;  /* 0x000000016b6be824 */ /* 0x100fe200078e0a0f */
[----:B------:R-:W-:Y:S01]  /*3210*/  ISETP.GT.U32.AND P6, PT, R15, R100, PT ;  /* 0x000000640f00720c */ /* 0x000fe20003fc4070 */
[--C-:B------:R-:W-:Y:S01]  /*3220*/  @!P3 IMAD.IADD R103, R103, 0x1, -R15.reuse ;  /* 0x000000016767b824 */ /* 0x100fe200078e0a0f */
[----:B------:R-:W-:Y:S01]  /*3230*/  ISETP.GT.U32.AND P3, PT, R15, R96, PT ;  /* 0x000000600f00720c */ /* 0x000fe20003f64070 */
[----:B------:R-:W-:Y:S01]  /*3240*/  @!P5 IMAD.IADD R101, R101, 0x1, -R15 ;  /* 0x000000016565d824 */ /* 0x000fe200078e0a0f */
[----:B------:R-:W-:Y:S01]  /*3250*/  ISETP.GT.U32.AND P5, PT, R15, R94, PT ;  /* 0x0000005e0f00720c */ /* 0x000fe20003fa4070 */
[----:B------:R-:W-:-:S04]  /*3260*/  IMAD.HI.U32 R5, R18, R93, RZ ;  /* 0x0000005d12057227 */ /* 0x000fc800078e00ff */
[--C-:B------:R-:W-:Y:S01]  /*3270*/  @!P0 IMAD.IADD R98, R98, 0x1, -R15.reuse ;  /* 0x0000000162628824 */ /* 0x100fe200078e0a0f */
[----:B------:R-:W-:Y:S01]  /*3280*/  ISETP.GT.U32.AND P0, PT, R15, R104, PT ;  /* 0x000000680f00720c */ /* 0x000fe20003f04070 */
[--C-:B------:R-:W-:Y:S01]  /*3290*/  @!P2 IMAD.IADD R97, R97, 0x1, -R15.reuse ;  /* 0x000000016161a824 */ /* 0x100fe200078e0a0f */
[----:B------:R-:W-:Y:S01]  /*32a0*/  ISETP.GT.U32.AND P2, PT, R15, R103, PT ;  /* 0x000000670f00720c */ /* 0x000fe20003f44070 */
[----:B------:R-:W-:Y:S01]  /*32b0*/  @!P4 IMAD.IADD R95, R95, 0x1, -R15 ;  /* 0x000000015f5fc824 */ /* 0x000fe200078e0a0f */
[----:B------:R-:W-:Y:S01]  /*32c0*/  ISETP.GT.U32.AND P4, PT, R15, R101, PT ;  /* 0x000000650f00720c */ /* 0x000fe20003f84070 */
[----:B------:R-:W-:Y:S02]  /*32d0*/  IMAD.MOV R6, RZ, RZ, -R5 ;  /* 0x000000ffff067224 */ /* 0x000fe400078e0a05 */
[----:B------:R-:W-:-:S04]  /*32e0*/  IMAD.HI.U32 R5, R18, R91, RZ ;  /* 0x0000005b12057227 */ /* 0x000fc800078e00ff */
[----:B------:R-:W-:Y:S01]  /*32f0*/  @!P1 IMAD.IADD R105, R105, 0x1, -R15 ;  /* 0x0000000169699824 */ /* 0x000fe200078e0a0f */
[----:B------:R-:W-:Y:S01]  /*3300*/  ISETP.GT.U32.AND P1, PT, R15, R99, PT ;  /* 0x000000630f00720c */ /* 0x000fe20003f24070 */
[----:B------:R-:W-:-:S04]  /*3310*/  IMAD.HI.U32 R4, R18, R92, RZ ;  /* 0x0000005c12047227 */ /* 0x000fc800078e00ff */
[----:B------:R-:W-:Y:S02]  /*3320*/  IMAD.MOV R8, RZ, RZ, -R5 ;  /* 0x000000ffff087224 */ /* 0x000fe400078e0a05 */
[----:B------:R-:W-:Y:S02]  /*3330*/  @!P6 IMAD.IADD R100, R100, 0x1, -R15 ;  /* 0x000000016464e824 */ /* 0x000fe400078e0a0f */
[----:B------:R-:W-:Y:S01]  /*3340*/  IMAD.HI.U32 R5, R18, R88, RZ ;  /* 0x0000005812057227 */ /* 0x000fe200078e00ff */
[----:B------:R-:W-:-:S03]  /*3350*/  ISETP.GT.U32.AND P6, PT, R15, R106, PT ;  /* 0x0000006a0f00720c */ /* 0x000fc60003fc4070 */
        /* <DEDUP_REMOVED lines=19> */
[----:B------:R-:W-:Y:S01]  /*3490*/  @!P1 IMAD.IADD R99, R99, 0x1, -R15 ;  /* 0x0000000163639824 */ /* 0x000fe200078e0a0f */
[C---:B------:R-:W-:Y:S01]  /*34a0*/  ISETP.GT.U32.AND P1, PT, R15.reuse, R92, PT ;  /* 0x0000005c0f00720c */ /* 0x040fe20003f24070 */
[----:B------:R-:W-:Y:S02]  /*34b0*/  IMAD R90, R15, R6, R90 ;  /* 0x000000060f5a7224 */ /* 0x000fe400078e025a */
[----:B------:R-:W-:Y:S02]  /*34c0*/  IMAD.MOV R4, RZ, RZ, -R4 ;  /* 0x000000ffff047224 */ /* 0x000fe400078e0a04 */
[----:B------:R-:W-:-:S04]  /*34d0*/  IMAD.HI.U32 R6, R18, R85, RZ ;  /* 0x0000005512067227 */ /* 0x000fc800078e00ff */
[----:B------:R-:W-:Y:S02]  /*34e0*/  IMAD.MOV R5, RZ, RZ, -R5 ;  /* 0x000000ffff057224 */ /* 0x000fe400078e0a05 */
[C---:B------:R-:W-:Y:S02]  /*34f0*/  IMAD R91, R15.reuse, R8, R91 ;  /* 0x000000080f5b7224 */ /* 0x040fe400078e025b */
[C---:B------:R-:W-:Y:S02]  /*3500*/  IMAD R89, R15.reuse, R4, R89 ;  /* 0x000000040f597224 */ /* 0x040fe400078e0259 */
[----:B------:R-:W-:Y:S02]  /*3510*/  IMAD.MOV R6, RZ, RZ, -R6 ;  /* 0x000000ffff067224 */ /* 0x000fe400078e0a06 */
[C---:B------:R-:W-:Y:S02]  /*3520*/  IMAD R86, R15.reuse, R5, R86 ;  /* 0x000000050f567224 */ /* 0x040fe400078e0256 */
[--C-:B------:R-:W-:Y:S01]  /*3530*/  @!P6 IMAD.IADD R106, R106, 0x1, -R15.reuse ;  /* 0x000000016a6ae824 */ /* 0x100fe200078e0a0f */
[C---:B------:R-:W-:Y:S01]  /*3540*/  ISETP.GT.U32.AND P6, PT, R15.reuse, R94, PT ;  /* 0x0000005e0f00720c */ /* 0x040fe20003fc4070 */
[--C-:B------:R-:W-:Y:S01]  /*3550*/  @!P3 IMAD.IADD R102, R102, 0x1, -R15.reuse ;  /* 0x000000016666b824 */ /* 0x100fe200078e0a0f */
[C---:B------:R-:W-:Y:S01]  /*3560*/  ISETP.GT.U32.AND P3, PT, R15.reuse, R96, PT ;  /* 0x000000600f00720c */ /* 0x040fe20003f64070 */
[----:B------:R-:W-:Y:S01]  /*3570*/  @!P5 IMAD.IADD R100, R100, 0x1, -R15 ;  /* 0x000000016464d824 */ /* 0x000fe200078e0a0f */
[----:B------:R-:W-:Y:S01]  /*3580*/  ISETP.GT.U32.AND P5, PT, R15, R93, PT ;  /* 0x0000005d0f00720c */ /* 0x000fe20003fa4070 */
[----:B------:R-:W-:-:S04]  /*3590*/  IMAD.HI.U32 R4, R18, R87, RZ ;  /* 0x0000005712047227 */ /* 0x000fc800078e00ff */
[----:B------:R-:W-:-:S04]  /*35a0*/  IMAD.HI.U32 R5, R18, R83, RZ ;  /* 0x0000005312057227 */ /* 0x000fc800078e00ff */
[C---:B------:R-:W-:Y:S02]  /*35b0*/  IMAD R85, R15.reuse, R6, R85 ;  /* 0x000000060f557224 */ /* 0x040fe400078e0255 */
[--C-:B------:R-:W-:Y:S01]  /*35c0*/  @!P0 IMAD.IADD R98, R98, 0x1, -R15.reuse ;  /* 0x0000000162628824 */ /* 0x100fe200078e0a0f */
[----:B------:R-:W-:Y:S01]  /*35d0*/  ISETP.GT.U32.AND P0, PT, R15, R91, PT ;  /* 0x0000005b0f00720c */ /* 0x000fe20003f04070 */
[--C-:B------:R-:W-:Y:S01]  /*35e0*/  @!P2 IMAD.IADD R97, R97, 0x1, -R15.reuse ;  /* 0x000000016161a824 */ /* 0x100fe200078e0a0f */
[----:B------:R-:W-:Y:S01]  /*35f0*/  ISETP.GT.U32.AND P2, PT, R15, R90, PT ;  /* 0x0000005a0f00720c */ /* 0x000fe20003f44070 */
[----:B------:R-:W-:Y:S01]  /*3600*/  @!P4 IMAD.IADD R95, R95, 0x1, -R15 ;  /* 0x000000015f5fc824 */ /* 0x000fe200078e0a0f */
[----:B------:R-:W-:Y:S01]  /*3610*/  ISETP.GT.U32.AND P4, PT, R15, R88, PT ;  /* 0x000000580f00720c */ /* 0x000fe20003f84070 */
[----:B------:R-:W-:Y:S02]  /*3620*/  IMAD.MOV R8, RZ, RZ, -R4 ;  /* 0x000000ffff087224 */ /* 0x000fe400078e0a04 */
[----:B------:R-:W-:-:S02]  /*3630*/  IMAD.MOV R6, RZ, RZ, -R5 ;  /* 0x000000ffff067224 */ /* 0x000fc400078e0a05 */
[----:B------:R-:W-:-:S04]  /*3640*/  IMAD.HI.U32 R4, R18, R84, RZ ;  /* 0x0000005412047227 */ /* 0x000fc800078e00ff */
[----:B------:R-:W-:-:S04]  /*3650*/  IMAD.HI.U32 R5, R18, R81, RZ ;  /* 0x0000005112057227 */ /* 0x000fc800078e00ff */
[----:B------:R-:W-:Y:S01]  /*3660*/  @!P1 IMAD.IADD R92, R92, 0x1, -R15 ;  /* 0x000000015c5c9824 */ /* 0x000fe200078e0a0f */
[C---:B------:R-:W-:Y:S01]  /*3670*/  ISETP.GT.U32.AND P1, PT, R15.reuse, R85, PT ;  /* 0x000000550f00720c */ /* 0x040fe20003f24070 */
[C---:B------:R-:W-:Y:S02]  /*3680*/  IMAD R87, R15.reuse, R8, R87 ;  /* 0x000000080f577224 */ /* 0x040fe400078e0257 */
[----:B------:R-:W-:Y:S02]  /*3690*/  IMAD.MOV R4, RZ, RZ, -R4 ;  /* 0x000000ffff047224 */ /* 0x000fe400078e0a04 */
[----:B------:R-:W-:Y:S02]  /*36a0*/  IMAD.MOV R8, RZ, RZ, -R5 ;  /* 0x000000ffff087224 */ /* 0x000fe400078e0a05 */
[C---:B------:R-:W-:Y:S02]  /*36b0*/  IMAD R84, R15.reuse, R4, R84 ;  /* 0x000000040f547224 */ /* 0x040fe400078e0254 */
[----:B------:R-:W-:-:S02]  /*36c0*/  IMAD R83, R15, R6, R83 ;  /* 0x000000060f537224 */ /* 0x000fc400078e0253 */
[C---:B------:R-:W-:Y:S02]  /*36d0*/  IMAD R81, R15.reuse, R8, R81 ;  /* 0x000000080f517224 */ /* 0x040fe400078e0251 */
[--C-:B------:R-:W-:Y:S01]  /*36e0*/  @!P3 IMAD.IADD R96, R96, 0x1, -R15.reuse ;  /* 0x000000016060b824 */ /* 0x100fe200078e0a0f */
[C---:B------:R-:W-:Y:S01]  /*36f0*/  ISETP.GT.U32.AND P3, PT, R15.reuse, R89, PT ;  /* 0x000000590f00720c */ /* 0x040fe20003f64070 */
[--C-:B------:R-:W-:Y:S01]  /*3700*/  @!P6 IMAD.IADD R94, R94, 0x1, -R15.reuse ;  /* 0x000000015e5ee824 */ /* 0x100fe200078e0a0f */
[----:B------:R-:W-:Y:S01]  /*3710*/  ISETP.GT.U32.AND P6, PT, R15, R87, PT ;  /* 0x000000570f00720c */ /* 0x000fe20003fc4070 */
[----:B------:R-:W-:Y:S01]  /*3720*/  @!P5 IMAD.IADD R93, R93, 0x1, -R15 ;  /* 0x000000015d5dd824 */ /* 0x000fe200078e0a0f */
[----:B------:R-:W-:Y:S01]  /*3730*/  ISETP.GT.U32.AND P5, PT, R15, R86, PT ;  /* 0x000000560f00720c */ /* 0x000fe20003fa4070 */
[----:B------:R-:W-:-:S04]  /*3740*/  IMAD.HI.U32 R4, R18, R82, RZ ;  /* 0x0000005212047227 */ /* 0x000fc800078e00ff */
[--C-:B------:R-:W-:Y:S01]  /*3750*/  @!P0 IMAD.IADD R91, R91, 0x1, -R15.reuse ;  /* 0x000000015b5b8824 */ /* 0x100fe200078e0a0f */
[C---:B------:R-:W-:Y:S01]  /*3760*/  ISETP.GT.U32.AND P0, PT, R15.reuse, R84, PT ;  /* 0x000000540f00720c */ /* 0x040fe20003f04070 */
[--C-:B------:R-:W-:Y:S01]  /*3770*/  @!P2 IMAD.IADD R90, R90, 0x1, -R15.reuse ;  /* 0x000000015a5aa824 */ /* 0x100fe200078e0a0f */
[C---:B------:R-:W-:Y:S01]  /*3780*/  ISETP.GT.U32.AND P2, PT, R15.reuse, R83, PT ;  /* 0x000000530f00720c */ /* 0x040fe20003f44070 */
[--C-:B------:R-:W-:Y:S01]  /*3790*/  @!P4 IMAD.IADD R88, R88, 0x1, -R15.reuse ;  /* 0x000000015858c824 */ /* 0x100fe200078e0a0f */
[----:B------:R-:W-:Y:S01]  /*37a0*/  ISETP.GT.U32.AND P4, PT, R15, R81, PT ;  /* 0x000000510f00720c */ /* 0x000fe20003f84070 */
[----:B------:R-:W-:Y:S02]  /*37b0*/  IMAD.MOV R7, RZ, RZ, -R4 ;  /* 0x000000ffff077224 */ /* 0x000fe400078e0a04 */
[----:B------:R-:W-:Y:S01]  /*37c0*/  @!P1 IMAD.IADD R85, R85, 0x1, -R15 ;  /* 0x0000000155559824 */ /* 0x000fe200078e0a0f */
[C---:B------:R-:W-:Y:S01]  /*37d0*/  ISETP.GT.U32.AND P1, PT, R15.reuse, R91, PT ;  /* 0x0000005b0f00720c */ /* 0x040fe20003f24070 */
[----:B------:R-:W-:-:S02]  /*37e0*/  IMAD R82, R15, R7, R82 ;  /* 0x000000070f527224 */ /* 0x000fc400078e0252 */
[--C-:B------:R-:W-:Y:S02]  /*37f0*/  @!P3 IMAD.IADD R89, R89, 0x1, -R15.reuse ;  /* 0x000000015959b824 */ /* 0x100fe400078e0a0f */
[--C-:B------:R-:W-:Y:S01]  /*3800*/  @!P6 IMAD.IADD R87, R87, 0x1, -R15.reuse ;  /* 0x000000015757e824 */ /* 0x100fe200078e0a0f */
[C---:B------:R-:W-:Y:S01]  /*3810*/  ISETP.GT.U32.AND P3, PT, R15.reuse, R82, PT ;  /* 0x000000520f00720c */ /* 0x040fe20003f64070 */
        /* <DEDUP_REMOVED lines=9> */
[----:B------:R-:W-:-:S04]  /*38b0*/  IMAD.HI.U32 R6, R18, R80, RZ ;  /* 0x0000005012067227 */ /* 0x000fc800078e00ff */
[----:B------:R-:W-:Y:S02]  /*38c0*/  IMAD.MOV R5, RZ, RZ, -R5 ;  /* 0x000000ffff057224 */ /* 0x000fe400078e0a05 */
[----:B------:R-:W-:-:S04]  /*38d0*/  IMAD.HI.U32 R4, R18, R79, RZ ;  /* 0x0000004f12047227 */ /* 0x000fc800078e00ff */
[----:B------:R-:W-:Y:S01]  /*38e0*/  @!P1 IMAD.IADD R91, R91, 0x1, -R15 ;  /* 0x000000015b5b9824 */ /* 0x000fe200078e0a0f */
[C---:B------:R-:W-:Y:S01]  /*38f0*/  ISETP.GT.U32.AND P1, PT, R15.reuse, R85, PT ;  /* 0x000000550f00720c */ /* 0x040fe20003f24070 */
[----:B------:R-:W-:Y:S02]  /*3900*/  IMAD.MOV R6, RZ, RZ, -R6 ;  /* 0x000000ffff067224 */ /* 0x000fe400078e0a06 */
[----:B------:R-:W-:Y:S02]  /*3910*/  IMAD R78, R15, R5, R78 ;  /* 0x000000050f4e7224 */ /* 0x000fe400078e024e */
[----:B------:R-:W-:Y:S02]  /*3920*/  IMAD.MOV R4, RZ, RZ, -R4 ;  /* 0x000000ffff047224 */ /* 0x000fe400078e0a04 */
[----:B------:R-:W-:-:S04]  /*3930*/  IMAD.HI.U32 R5, R18, R76, RZ ;  /* 0x0000004c12057227 */ /* 0x000fc800078e00ff */
[C---:B------:R-:W-:Y:S02]  /*3940*/  IMAD R80, R15.reuse, R6, R80 ;  /* 0x000000060f507224 */ /* 0x040fe400078e0250 */
[----:B------:R-:W-:Y:S02]  /*3950*/  IMAD R79, R15, R4, R79 ;  /* 0x000000040f4f7224 */ /* 0x000fe400078e024f */
[----:B------:R-:W-:-:S04]  /*3960*/  IMAD.HI.U32 R6, R18, R75, RZ ;  /* 0x0000004b12067227 */ /* 0x000fc800078e00ff */
        /* <DEDUP_REMOVED lines=15> */
[----:B------:R-:W-:-:S04]  /*3a60*/  IMAD.HI.U32 R5, R18, R73, RZ ;  /* 0x0000004912057227 */ /* 0x000fc800078e00ff */
[----:B------:R-:W-:Y:S01]  /*3a70*/  IMAD.HI.U32 R4, R18, R74, RZ ;  /* 0x0000004a12047227 */ /* 0x000fe200078e00ff */
[----:B------:R-:W-:-:S03]  /*3a80*/  ISETP.GT.U32.AND P6, PT, R15, R93, PT ;  /* 0x0000005d0f00720c */ /* 0x000fc60003fc4070 */
[----:B------:R-:W-:Y:S02]  /*3a90*/  IMAD R75, R15, R6, R75 ;  /* 0x000000060f4b7224 */ /* 0x000fe400078e024b */
[----:B------:R-:W-:Y:S01]  /*3aa0*/  @!P1 IMAD.IADD R85, R85, 0x1, -R15 ;  /* 0x0000000155559824 */ /* 0x000fe200078e0a0f */
[----:B------:R-:W-:Y:S01]  /*3ab0*/  ISETP.GT.U32.AND P1, PT, R15, R78, PT ;  /* 0x0000004e0f00720c */ /* 0x000fe20003f24070 */
[----:B------:R-:W-:Y:S02]  /*3ac0*/  IMAD.MOV R6, RZ, RZ, -R5 ;  /* 0x000000ffff067224 */ /* 0x000fe400078e0a05 */
[----:B------:R-:W-:Y:S02]  /*3ad0*/  IMAD.MOV R4, RZ, RZ, -R4 ;  /* 0x000000ffff047224 */ /* 0x000fe400078e0a04 */
[----:B------:R-:W-:-:S04]  /*3ae0*/  IMAD.HI.U32 R5, R18, R71, RZ ;  /* 0x0000004712057227 */ /* 0x000fc800078e00ff */
[C---:B------:R-:W-:Y:S02]  /*3af0*/  IMAD R77, R15.reuse, R8, R77 ;  /* 0x000000080f4d7224 */ /* 0x040fe400078e024d */
[C---:B------:R-:W-:Y:S02]  /*3b00*/  IMAD R74, R15.reuse, R4, R74 ;  /* 0x000000040f4a7224 */ /* 0x040fe400078e024a */
[C---:B------:R-:W-:Y:S02]  /*3b10*/  IMAD R73, R15.reuse, R6, R73 ;  /* 0x000000060f497224 */ /* 0x040fe400078e0249 */
[----:B------:R-:W-:Y:S02]  /*3b20*/  IMAD.MOV R8, RZ, RZ, -R5 ;  /* 0x000000ffff087224 */ /* 0x000fe400078e0a05 */
[--C-:B------:R-:W-:Y:S01]  /*3b30*/  @!P3 IMAD.IADD R88, R88, 0x1, -R15.reuse ;  /* 0x000000015858b824 */ /* 0x100fe200078e0a0f */
[C---:B------:R-:W-:Y:S01]  /*3b40*/  ISETP.GT.U32.AND P3, PT, R15.reuse, R82, PT ;  /* 0x000000520f00720c */ /* 0x040fe20003f64070 */
[----:B------:R-:W-:Y:S01]  /*3b50*/  @!P5 IMAD.IADD R86, R86, 0x1, -R15 ;  /* 0x000000015656d824 */ /* 0x000fe200078e0a0f */
[----:B------:R-:W-:Y:S01]  /*3b60*/  ISETP.GT.U32.AND P5, PT, R15, R79, PT ;  /* 0x0000004f0f00720c */ /* 0x000fe20003fa4070 */
[----:B------:R-:W-:-:S04]  /*3b70*/  IMAD.HI.U32 R4, R18, R72, RZ ;  /* 0x0000004812047227 */ /* 0x000fc800078e00ff */
[C---:B------:R-:W-:Y:S02]  /*3b80*/  IMAD R71, R15.reuse, R8, R71 ;  /* 0x000000080f477224 */ /* 0x040fe400078e0247 */
[--C-:B------:R-:W-:Y:S01]  /*3b90*/  @!P0 IMAD.IADD R84, R84, 0x1, -R15.reuse ;  /* 0x0000000154548824 */ /* 0x100fe200078e0a0f */
[----:B------:R-:W-:Y:S01]  /*3ba0*/  ISETP.GT.U32.AND P0, PT, R15, R77, PT ;  /* 0x0000004d0f00720c */ /* 0x000fe20003f04070 */
[--C-:B------:R-:W-:Y:S01]  /*3bb0*/  @!P2 IMAD.IADD R83, R83, 0x1, -R15.reuse ;  /* 0x000000015353a824 */ /* 0x100fe200078e0a0f */
[C---:B------:R-:W-:Y:S01]  /*3bc0*/  ISETP.GT.U32.AND P2, PT, R15.reuse, R76, PT ;  /* 0x0000004c0f00720c */ /* 0x040fe20003f44070 */
[----:B------:R-:W-:Y:S01]  /*3bd0*/  @!P4 IMAD.IADD R80, R80, 0x1, -R15 ;  /* 0x000000015050c824 */ /* 0x000fe200078e0a0f */
[----:B------:R-:W-:Y:S01]  /*3be0*/  ISETP.GT.U32.AND P4, PT, R15, R73, PT ;  /* 0x000000490f00720c */ /* 0x000fe20003f84070 */
[----:B------:R-:W-:Y:S02]  /*3bf0*/  IMAD.MOV R7, RZ, RZ, -R4 ;  /* 0x000000ffff077224 */ /* 0x000fe400078e0a04 */
[----:B------:R-:W-:-:S04]  /*3c00*/  IMAD.HI.U32 R6, R18, R70, RZ ;  /* 0x0000004612067227 */ /* 0x000fc800078e00ff */
[----:B------:R-:W-:-:S04]  /*3c10*/  IMAD.HI.U32 R4, R18, R69, RZ ;  /* 0x0000004512047227 */ /* 0x000fc800078e00ff */
[--C-:B------:R-:W-:Y:S01]  /*3c20*/  @!P1 IMAD.IADD R78, R78, 0x1, -R15.reuse ;  /* 0x000000014e4e9824 */ /* 0x100fe200078e0a0f */
[C---:B------:R-:W-:Y:S01]  /*3c30*/  ISETP.GT.U32.AND P1, PT, R15.reuse, R71, PT ;  /* 0x000000470f00720c */ /* 0x040fe20003f24070 */
[----:B------:R-:W-:Y:S02]  /*3c40*/  IMAD.MOV R6, RZ, RZ, -R6 ;  /* 0x000000ffff067224 */ /* 0x000fe400078e0a06 */
[----:B------:R-:W-:Y:S02]  /*3c50*/  IMAD R72, R15, R7, R72 ;  /* 0x000000070f487224 */ /* 0x000fe400078e0248 */
[----:B------:R-:W-:Y:S02]  /*3c60*/  IMAD.MOV R4, RZ, RZ, -R4 ;  /* 0x000000ffff047224 */ /* 0x000fe400078e0a04 */
[----:B------:R-:W-:Y:S01]  /*3c70*/  @!P6 IMAD.IADD R93, R93, 0x1, -R15 ;  /* 0x000000015d5de824 */ /* 0x000fe200078e0a0f */
[C---:B------:R-:W-:Y:S01]  /*3c80*/  ISETP.GT.U32.AND P6, PT, R15.reuse, R81, PT ;  /* 0x000000510f00720c */ /* 0x040fe20003fc4070 */
[----:B------:R-:W-:-:S02]  /*3c90*/  IMAD R70, R15, R6, R70 ;  /* 0x000000060f467224 */ /* 0x000fc400078e0246 */
[C---:B------:R-:W-:Y:S02]  /*3ca0*/  IMAD R69, R15.reuse, R4, R69 ;  /* 0x000000040f457224 */ /* 0x040fe400078e0245 */
        /* <DEDUP_REMOVED lines=8> */
[----:B------:R-:W-:Y:S01]  /*3d30*/  ISETP.GT.U32.AND P2, PT, R15, R69, PT ;  /* 0x000000450f00720c */ /* 0x000fe20003f44070 */
[----:B------:R-:W-:Y:S01]  /*3d40*/  @!P4 IMAD.IADD R73, R73, 0x1, -R15 ;  /* 0x000000014949c824 */ /* 0x000fe200078e0a0f */
[----:B------:R-:W-:Y:S01]  /*3d50*/  ISETP.GT.U32.AND P4, PT, R15, R79, PT ;  /* 0x0000004f0f00720c */ /* 0x000fe20003f84070 */
[----:B------:R-:W-:Y:S02]  /*3d60*/  IMAD.MOV R5, RZ, RZ, -R5 ;  /* 0x000000ffff057224 */ /* 0x000fe400078e0a05 */
[----:B------:R-:W-:Y:S01]  /*3d70*/  @!P1 IMAD.IADD R71, R71, 0x1, -R15 ;  /* 0x0000000147479824 */ /* 0x000fe200078e0a0f */
[C---:B------:R-:W-:Y:S01]  /*3d80*/  ISETP.GT.U32.AND P1, PT, R15.reuse, R77, PT ;  /* 0x0000004d0f00720c */ /* 0x040fe20003f24070 */
[----:B------:R-:W-:-:S02]  /*3d90*/  IMAD R68, R15, R5, R68 ;  /* 0x000000050f447224 */ /* 0x000fc400078e0244 */
[----:B------:R-:W-:-:S04]  /*3da0*/  IMAD.HI.U32 R4, R18, R67, RZ ;  /* 0x0000004312047227 */ /* 0x000fc800078e00ff */
[--C-:B------:R-:W-:Y:S01]  /*3db0*/  @!P6 IMAD.IADD R81, R81, 0x1, -R15.reuse ;  /* 0x000000015151e824 */ /* 0x100fe200078e0a0f */
[----:B------:R-:W-:Y:S01]  /*3dc0*/  ISETP.GT.U32.AND P6, PT, R15, R74, PT ;  /* 0x0000004a0f00720c */ /* 0x000fe20003fc4070 */
[----:B------:R-:W-:Y:S02]  /*3dd0*/  IMAD.MOV R8, RZ, RZ, -R4 ;  /* 0x000000ffff087224 */ /* 0x000fe400078e0a04 */
        /* <DEDUP_REMOVED lines=13> */
[----:B------:R-:W-:Y:S01]  /*3eb0*/  @!P1 IMAD.IADD R77, R77, 0x1, -R15 ;  /* 0x000000014d4d9824 */ /* 0x000fe200078e0a0f */
[----:B------:R-:W-:Y:S01]  /*3ec0*/  ISETP.GT.U32.AND P1, PT, R15, R71, PT ;  /* 0x000000470f00720c */ /* 0x000fe20003f24070 */
[----:B------:R-:W-:-:S04]  /*3ed0*/  IMAD.HI.U32 R6, R18, R65, RZ ;  /* 0x0000004112067227 */ /* 0x000fc800078e00ff */
[----:B------:R-:W-:Y:S02]  /*3ee0*/  IMAD.MOV R5, RZ, RZ, -R5 ;  /* 0x000000ffff057224 */ /* 0x000fe400078e0a05 */
[----:B------:R-:W-:Y:S02]  /*3ef0*/  IMAD R64, R15, R4, R64 ;  /* 0x000000040f407224 */ /* 0x000fe400078e0240 */
[----:B------:R-:W-:-:S04]  /*3f00*/  IMAD.HI.U32 R4, R18, R62, RZ ;  /* 0x0000003e12047227 */ /* 0x000fc800078e00ff */
[----:B------:R-:W-:Y:S02]  /*3f10*/  @!P6 IMAD.IADD R74, R74, 0x1, -R15 ;  /* 0x000000014a4ae824 */ /* 0x000fe400078e0a0f */
[----:B------:R-:W-:Y:S02]  /*3f20*/  IMAD.MOV R6, RZ, RZ, -R6 ;  /* 0x000000ffff067224 */ /* 0x000fe400078e0a06 */
[C---:B------:R-:W-:Y:S01]  /*3f30*/  IMAD R66, R15.reuse, R5, R66 ;  /* 0x000000050f427224 */ /* 0x040fe200078e0242 */
[----:B------:R-:W-:Y:S01]  /*3f40*/  ISETP.GT.U32.AND P6, PT, R15, R80, PT ;  /* 0x000000500f00720c */ /* 0x000fe20003fc4070 */
[----:B------:R-:W-:-:S04]  /*3f50*/  IMAD.HI.U32 R5, R18, R63, RZ ;  /* 0x0000003f12057227 */ /* 0x000fc800078e00ff */
[----:B------:R-:W-:Y:S02]  /*3f60*/  IMAD.MOV R7, RZ, RZ, -R4 ;  /* 0x000000ffff077224 */ /* 0x000fe400078e0a04 */
[--C-:B------:R-:W-:Y:S01]  /*3f70*/  @!P3 IMAD.IADD R68, R68, 0x1, -R15.reuse ;  /* 0x000000014444b824 */ /* 0x100fe200078e0a0f */
[C---:B------:R-:W-:Y:S01]  /*3f80*/  ISETP.GT.U32.AND P3, PT, R15.reuse, R74, PT ;  /* 0x0000004a0f00720c */ /* 0x040fe20003f64070 */
[----:B------:R-:W-:Y:S01]  /*3f90*/  @!P5 IMAD.IADD R78, R78, 0x1, -R15 ;  /* 0x000000014e4ed824 */ /* 0x000fe200078e0a0f */
[----:B------:R-:W-:Y:S01]  /*3fa0*/  ISETP.GT.U32.AND P5, PT, R15, R72, PT ;  /* 0x000000480f00720c */ /* 0x000fe20003fa4070 */
[----:B------:R-:W-:-:S04]  /*3fb0*/  IMAD.HI.U32 R4, R18, R59, RZ ;  /* 0x0000003b12047227 */ /* 0x000fc800078e00ff */
[C---:B------:R-:W-:Y:S02]  /*3fc0*/  IMAD R65, R15.reuse, R6, R65 ;  /* 0x000000060f417224 */ /* 0x040fe400078e0241 */
[----:B------:R-:W-:Y:S02]  /*3fd0*/  IMAD.MOV R6, RZ, RZ, -R5 ;  /* 0x000000ffff067224 */ /* 0x000fe400078e0a05 */
        /* <DEDUP_REMOVED lines=8> */
[----:B------:R-:W-:Y:S02]  /*4060*/  IMAD R67, R15, R8, R67 ;  /* 0x000000080f437224 */ /* 0x000fe400078e0243 */
[----:B------:R-:W-:Y:S01]  /*4070*/  @!P1 IMAD.IADD R71, R71, 0x1, -R15 ;  /* 0x0000000147479824 */ /* 0x000fe200078e0a0f */
[C---:B------:R-:W-:Y:S01]  /*4080*/  ISETP.GT.U32.AND P1, PT, R15.reuse, R64, PT ;  /* 0x000000400f00720c */ /* 0x040fe20003f24070 */
[----:B------:R-:W-:Y:S02]  /*4090*/  IMAD.MOV R8, RZ, RZ, -R5 ;  /* 0x000000ffff087224 */ /* 0x000fe400078e0a05 */
[C---:B------:R-:W-:Y:S02]  /*40a0*/  IMAD R59, R15.reuse, R4, R59 ;  /* 0x000000040f3b7224 */ /* 0x040fe400078e023b */
[----:B------:R-:W-:-:S02]  /*40b0*/  IMAD R63, R15, R6, R63 ;  /* 0x000000060f3f7224 */ /* 0x000fc400078e023f */
[----:B------:R-:W-:-:S04]  /*40c0*/  IMAD.HI.U32 R4, R18, R57, RZ ;  /* 0x0000003912047227 */ /* 0x000fc800078e00ff */
[----:B------:R-:W-:-:S04]  /*40d0*/  IMAD.HI.U32 R6, R18, R60, RZ ;  /* 0x0000003c12067227 */ /* 0x000fc800078e00ff */
[C---:B------:R-:W-:Y:S02]  /*40e0*/  IMAD R61, R15.reuse, R8, R61 ;  /* 0x000000080f3d7224 */ /* 0x040fe400078e023d */
[C---:B------:R-:W-:Y:S02]  /*40f0*/  IMAD R62, R15.reuse, R7, R62 ;  /* 0x000000070f3e7224 */ /* 0x040fe400078e023e */
[----:B------:R-:W-:Y:S02]  /*4100*/  IMAD.MOV R8, RZ, RZ, -R4 ;  /* 0x000000ffff087224 */ /* 0x000fe400078e0a04 */
[--C-:B------:R-:W-:Y:S01]  /*4110*/  @!P6 IMAD.IADD R80, R80, 0x1, -R15.reuse ;  /* 0x000000015050e824 */ /* 0x100fe200078e0a0f */
[C---:B------:R-:W-:Y:S01]  /*4120*/  ISETP.GT.U32.AND P6, PT, R15.reuse, R68, PT ;  /* 0x000000440f00720c */ /* 0x040fe20003fc4070 */
[--C-:B------:R-:W-:Y:S01]  /*4130*/  @!P3 IMAD.IADD R74, R74, 0x1, -R15.reuse ;  /* 0x000000014a4ab824 */ /* 0x100fe200078e0a0f */
[C---:B------:R-:W-:Y:S01]  /*4140*/  ISETP.GT.U32.AND P3, PT, R15.reuse, R67, PT ;  /* 0x000000430f00720c */ /* 0x040fe20003f64070 */
[----:B------:R-:W-:Y:S01]  /*4150*/  @!P5 IMAD.IADD R72, R72, 0x1, -R15 ;  /* 0x000000014848d824 */ /* 0x000fe200078e0a0f */
[----:B------:R-:W-:Y:S01]  /*4160*/  ISETP.GT.U32.AND P5, PT, R15, R65, PT ;  /* 0x000000410f00720c */ /* 0x000fe20003fa4070 */
[----:B------:R-:W-:-:S02]  /*4170*/  IMAD.MOV R6, RZ, RZ, -R6 ;  /* 0x000000ffff067224 */ /* 0x000fc400078e0a06 */
[----:B------:R-:W-:-:S04]  /*4180*/  IMAD.HI.U32 R5, R18, R58, RZ ;  /* 0x0000003a12057227 */ /* 0x000fc800078e00ff */
[C---:B------:R-:W-:Y:S02]  /*4190*/  IMAD R57, R15.reuse, R8, R57 ;  /* 0x000000080f397224 */ /* 0x040fe400078e0239 */
[--C-:B------:R-:W-:Y:S01]  /*41a0*/  @!P0 IMAD.IADD R70, R70, 0x1, -R15.reuse ;  /* 0x0000000146468824 */ /* 0x100fe200078e0a0f */
[----:B------:R-:W-:Y:S01]  /*41b0*/  ISETP.GT.U32.AND P0, PT, R15, R63, PT ;  /* 0x0000003f0f00720c */ /* 0x000fe20003f04070 */
[--C-:B------:R-:W-:Y:S01]  /*41c0*/  @!P2 IMAD.IADD R69, R69, 0x1, -R15.reuse ;  /* 0x000000014545a824 */ /* 0x100fe200078e0a0f */
[C---:B------:R-:W-:Y:S01]  /*41d0*/  ISETP.GT.U32.AND P2, PT, R15.reuse, R62, PT ;  /* 0x0000003e0f00720c */ /* 0x040fe20003f44070 */
[----:B------:R-:W-:Y:S01]  /*41e0*/  @!P4 IMAD.IADD R66, R66, 0x1, -R15 ;  /* 0x000000014242c824 */ /* 0x000fe200078e0a0f */
[C---:B------:R-:W-:Y:S01]  /*41f0*/  ISETP.GT.U32.AND P4, PT, R15.reuse, R59, PT ;  /* 0x0000003b0f00720c */ /* 0x040fe20003f84070 */
[----:B------:R-:W-:Y:S02]  /*4200*/  IMAD R60, R15, R6, R60 ;  /* 0x000000060f3c7224 */ /* 0x000fe400078e023c */
[----:B------:R-:W-:-:S02]  /*4210*/  IMAD.MOV R5, RZ, RZ, -R5 ;  /* 0x000000ffff057224 */ /* 0x000fc400078e0a05 */
[----:B------:R-:W-:-:S04]  /*4220*/  IMAD.HI.U32 R6, R18, R55, RZ ;  /* 0x0000003712067227 */ /* 0x000fc800078e00ff */
[--C-:B------:R-:W-:Y:S01]  /*4230*/  @!P1 IMAD.IADD R64, R64, 0x1, -R15.reuse ;  /* 0x0000000140409824 */ /* 0x100fe200078e0a0f */
[C---:B------:R-:W-:Y:S01]  /*4240*/  ISETP.GT.U32.AND P1, PT, R15.reuse, R57, PT ;  /* 0x000000390f00720c */ /* 0x040fe20003f24070 */
[C---:B------:R-:W-:Y:S02]  /*4250*/  IMAD R58, R15.reuse, R5, R58 ;  /* 0x000000050f3a7224 */ /* 0x040fe400078e023a */
[----:B------:R-:W-:Y:S02]  /*4260*/  IMAD.MOV R6, RZ, RZ, -R6 ;  /* 0x000000ffff067224 */ /* 0x000fe400078e0a06 */
[----:B------:R-:W-:Y:S01]  /*4270*/  @!P6 IMAD.IADD R68, R68, 0x1, -R15 ;  /* 0x000000014444e824 */ /* 0x000fe200078e0a0f */
[C---:B------:R-:W-:Y:S01]  /*4280*/  ISETP.GT.U32.AND P6, PT, R15.reuse, R61, PT ;  /* 0x0000003d0f00720c */ /* 0x040fe20003fc4070 */
        /* <DEDUP_REMOVED lines=8> */
[----:B------:R-:W-:Y:S01]  /*4310*/  @!P4 IMAD.IADD R59, R59, 0x1, -R15 ;  /* 0x000000013b3bc824 */ /* 0x000fe200078e0a0f */
[----:B------:R-:W-:Y:S01]  /*4320*/  ISETP.GT.U32.AND P4, PT, R15, R65, PT ;  /* 0x000000410f00720c */ /* 0x000fe20003f84070 */
[----:B------:R-:W-:-:S04]  /*4330*/  IMAD.HI.U32 R5, R18, R56, RZ ;  /* 0x0000003812057227 */ /* 0x000fc800078e00ff */
[----:B------:R-:W-:Y:S01]  /*4340*/  @!P1 IMAD.IADD R57, R57, 0x1, -R15 ;  /* 0x0000000139399824 */ /* 0x000fe200078e0a0f */
[----:B------:R-:W-:Y:S01]  /*4350*/  ISETP.GT.U32.AND P1, PT, R15, R63, PT ;  /* 0x0000003f0f00720c */ /* 0x000fe20003f24070 */
[----:B------:R-:W-:Y:S02]  /*4360*/  IMAD.MOV R5, RZ, RZ, -R5 ;  /* 0x000000ffff057224 */ /* 0x000fe400078e0a05 */
[----:B------:R-:W-:-:S04]  /*4370*/  IMAD.HI.U32 R4, R18, R54, RZ ;  /* 0x0000003612047227 */ /* 0x000fc800078e00ff */
[----:B------:R-:W-:Y:S02]  /*4380*/  IMAD R56, R15, R5, R56 ;  /* 0x000000050f387224 */ /* 0x000fe400078e0238 */
[----:B------:R-:W-:-:S04]  /*4390*/  IMAD.HI.U32 R5, R18, R53, RZ ;  /* 0x0000003512057227 */ /* 0x000fc800078e00ff */
[--C-:B------:R-:W-:Y:S02]  /*43a0*/  @!P6 IMAD.IADD R61, R61, 0x1, -R15.reuse ;  /* 0x000000013d3de824 */ /* 0x100fe400078e0a0f */
[--C-:B------:R-:W-:Y:S01]  /*43b0*/  @!P3 IMAD.IADD R60, R60, 0x1, -R15.reuse ;  /* 0x000000013c3cb824 */ /* 0x100fe200078e0a0f */
[C---:B------:R-:W-:Y:S01]  /*43c0*/  ISETP.GT.U32.AND P3, PT, R15.reuse, R66, PT ;  /* 0x000000420f00720c */ /* 0x040fe20003f64070 */
[----:B------:R-:W-:Y:S01]  /*43d0*/  @!P5 IMAD.IADD R58, R58, 0x1, -R15 ;  /* 0x000000013a3ad824 */ /* 0x000fe200078e0a0f */
[----:B------:R-:W-:Y:S01]  /*43e0*/  ISETP.GT.U32.AND P5, PT, R15, R64, PT ;  /* 0x000000400f00720c */ /* 0x000fe20003fa4070 */
[----:B------:R-:W-:Y:S02]  /*43f0*/  IMAD.MOV R4, RZ, RZ, -R4 ;  /* 0x000000ffff047224 */ /* 0x000fe400078e0a04 */
[----:B------:R-:W-:Y:S02]  /*4400*/  IMAD.MOV R6, RZ, RZ, -R5 ;  /* 0x000000ffff067224 */ /* 0x000fe400078e0a05 */
[--C-:B------:R-:W-:Y:S01]  /*4410*/  @!P2 IMAD.IADD R55, R55, 0x1, -R15.reuse ;  /* 0x000000013737a824 */ /* 0x100fe200078e0a0f */
[----:B------:R-:W-:Y:S01]  /*4420*/  ISETP.GT.U32.AND P2, PT, R15, R61, PT ;  /* 0x0000003d0f00720c */ /* 0x000fe20003f44070 */
[----:B------:R-:W-:Y:S01]  /*4430*/  @!P4 IMAD.IADD R65, R65, 0x1, -R15 ;  /* 0x000000014141c824 */ /* 0x000fe200078e0a0f */
[C---:B------:R-:W-:Y:S01]  /*4440*/  ISETP.GT.U32.AND P4, PT, R15.reuse, R59, PT ;  /* 0x0000003b0f00720c */ /* 0x040fe20003f84070 */
[----:B------:R-:W-:-:S02]  /*4450*/  IMAD R54, R15, R4, R54 ;  /* 0x000000040f367224 */ /* 0x000fc400078e0236 */
[----:B------:R-:W-:Y:S01]  /*4460*/  IMAD.HI.U32 R5, R18, R51, RZ ;  /* 0x0000003312057227 */ /* 0x000fe200078e00ff */
[----:B------:R-:W-:-:S03]  /*4470*/  ISETP.GT.U32.AND P0, PT, R15, R56, PT ;  /* 0x000000380f00720c */ /* 0x000fc60003f04070 */
[----:B------:R-:W-:Y:S01]  /*4480*/  IMAD.HI.U32 R4, R18, R52, RZ ;  /* 0x0000003412047227 */ /* 0x000fe200078e00ff */
[----:B------:R-:W-:-:S03]  /*4490*/  ISETP.GT.U32.AND P6, PT, R15, R67, PT ;  /* 0x000000430f00720c */ /* 0x000fc60003fc4070 */
[----:B------:R-:W-:Y:S01]  /*44a0*/  @!P1 IMAD.IADD R63, R63, 0x1, -R15 ;  /* 0x000000013f3f9824 */ /* 0x000fe200078e0a0f */
[C---:B------:R-:W-:Y:S01]  /*44b0*/  ISETP.GT.U32.AND P1, PT, R15.reuse, R55, PT ;  /* 0x000000370f00720c */ /* 0x040fe20003f24070 */
[----:B------:R-:W-:Y:S02]  /*44c0*/  IMAD.MOV R8, RZ, RZ, -R5 ;  /* 0x000000ffff087224 */ /* 0x000fe400078e0a05 */
[----:B------:R-:W-:Y:S02]  /*44d0*/  IMAD R53, R15, R6, R53 ;  /* 0x000000060f357224 */ /* 0x000fe400078e0235 */
[----:B------:R-:W-:Y:S02]  /*44e0*/  IMAD.MOV R7, RZ, RZ, -R4 ;  /* 0x000000ffff077224 */ /* 0x000fe400078e0a04 */
[----:B------:R-:W-:-:S04]  /*44f0*/  IMAD.HI.U32 R5, R18, R48, RZ ;  /* 0x0000003012057227 */ /* 0x000fc800078e00ff */
        /* <DEDUP_REMOVED lines=8> */
[----:B------:R-:W-:Y:S02]  /*4580*/  IMAD.MOV R6, RZ, RZ, -R6 ;  /* 0x000000ffff067224 */ /* 0x000fe400078e0a06 */
[----:B------:R-:W-:-:S02]  /*4590*/  IMAD.MOV R4, RZ, RZ, -R4 ;  /* 0x000000ffff047224 */ /* 0x000fc400078e0a04 */
[----:B------:R-:W-:Y:S02]  /*45a0*/  IMAD R48, R15, R5, R48 ;  /* 0x000000050f307224 */ /* 0x000fe400078e0230 */
[--C-:B------:R-:W-:Y:S01]  /*45b0*/  @!P2 IMAD.IADD R61, R61, 0x1, -R15.reuse ;  /* 0x000000013d3da824 */ /* 0x100fe200078e0a0f */
[----:B------:R-:W-:Y:S01]  /*45c0*/  ISETP.GT.U32.AND P2, PT, R15, R54, PT ;  /* 0x000000360f00720c */ /* 0x000fe20003f44070 */
[----:B------:R-:W-:Y:S01]  /*45d0*/  @!P4 IMAD.IADD R59, R59, 0x1, -R15 ;  /* 0x000000013b3bc824 */ /* 0x000fe200078e0a0f */
[C---:B------:R-:W-:Y:S01]  /*45e0*/  ISETP.GT.U32.AND P4, PT, R15.reuse, R52, PT ;  /* 0x000000340f00720c */ /* 0x040fe20003f84070 */
[C---:B------:R-:W-:Y:S02]  /*45f0*/  IMAD R50, R15.reuse, R6, R50 ;  /* 0x000000060f327224 */ /* 0x040fe400078e0232 */
[----:B------:R-:W-:Y:S02]  /*4600*/  IMAD R49, R15, R4, R49 ;  /* 0x000000040f317224 */ /* 0x000fe400078e0231 */
[----:B------:R-:W-:-:S04]  /*4610*/  IMAD.HI.U32 R4, R18, R47, RZ ;  /* 0x0000002f12047227 */ /* 0x000fc800078e00ff */
[----:B------:R-:W-:-:S04]  /*4620*/  IMAD.HI.U32 R6, R18, R45, RZ ;  /* 0x0000002d12067227 */ /* 0x000fc800078e00ff */
[--C-:B------:R-:W-:Y:S01]  /*4630*/  @!P0 IMAD.IADD R56, R56, 0x1, -R15.reuse ;  /* 0x0000000138388824 */ /* 0x100fe200078e0a0f */
[----:B------:R-:W-:Y:S01]  /*4640*/  ISETP.GT.U32.AND P0, PT, R15, R62, PT ;  /* 0x0000003e0f00720c */ /* 0x000fe20003f04070 */
[----:B------:R-:W-:Y:S01]  /*4650*/  @!P1 IMAD.IADD R55, R55, 0x1, -R15 ;  /* 0x0000000137379824 */ /* 0x000fe200078e0a0f */
[C---:B------:R-:W-:Y:S01]  /*4660*/  ISETP.GT.U32.AND P1, PT, R15.reuse, R48, PT ;  /* 0x000000300f00720c */ /* 0x040fe20003f24070 */
[----:B------:R-:W-:Y:S02]  /*4670*/  IMAD R51, R15, R8, R51 ;  /* 0x000000080f337224 */ /* 0x000fe400078e0233 */
[----:B------:R-:W-:Y:S02]  /*4680*/  IMAD.MOV R8, RZ, RZ, -R4 ;  /* 0x000000ffff087224 */ /* 0x000fe400078e0a04 */
[----:B------:R-:W-:Y:S02]  /*4690*/  IMAD.MOV R6, RZ, RZ, -R6 ;  /* 0x000000ffff067224 */ /* 0x000fe400078e0a06 */
[----:B------:R-:W-:Y:S01]  /*46a0*/  @!P6 IMAD.IADD R67, R67, 0x1, -R15 ;  /* 0x000000014343e824 */ /* 0x000fe200078e0a0f */
[C---:B------:R-:W-:Y:S01]  /*46b0*/  ISETP.GT.U32.AND P6, PT, R15.reuse, R57, PT ;  /* 0x000000390f00720c */ /* 0x040fe20003fc4070 */
[----:B------:R-:W-:-:S02]  /*46c0*/  IMAD R47, R15, R8, R47 ;  /* 0x000000080f2f7224 */ /* 0x000fc400078e022f */
        /* <DEDUP_REMOVED lines=9> */
[----:B------:R-:W-:Y:S01]  /*4760*/  @!P4 IMAD.IADD R52, R52, 0x1, -R15 ;  /* 0x000000013434c824 */ /* 0x000fe200078e0a0f */
[C---:B------:R-:W-:Y:S01]  /*4770*/  ISETP.GT.U32.AND P4, PT, R15.reuse, R45, PT ;  /* 0x0000002d0f00720c */ /* 0x040fe20003f84070 */
[----:B------:R-:W-:Y:S02]  /*4780*/  IMAD.MOV R5, RZ, RZ, -R5 ;  /* 0x000000ffff057224 */ /* 0x000fe400078e0a05 */
[----:B------:R-:W-:Y:S02]  /*4790*/  IMAD.MOV R4, RZ, RZ, -R4 ;  /* 0x000000ffff047224 */ /* 0x000fe400078e0a04 */
[--C-:B------:R-:W-:Y:S01]  /*47a0*/  @!P0 IMAD.IADD R62, R62, 0x1, -R15.reuse ;  /* 0x000000013e3e8824 */ /* 0x100fe200078e0a0f */
[C---:B------:R-:W-:Y:S01]  /*47b0*/  ISETP.GT.U32.AND P0, PT, R15.reuse, R56, PT ;  /* 0x000000380f00720c */ /* 0x040fe20003f04070 */
[----:B------:R-:W-:Y:S01]  /*47c0*/  @!P1 IMAD.IADD R48, R48, 0x1, -R15 ;  /* 0x0000000130309824 */ /* 0x000fe200078e0a0f */
[C---:B------:R-:W-:Y:S01]  /*47d0*/  ISETP.GT.U32.AND P1, PT, R15.reuse, R54, PT ;  /* 0x000000360f00720c */ /* 0x040fe20003f24070 */
[----:B------:R-:W-:-:S02]  /*47e0*/  IMAD R46, R15, R5, R46 ;  /* 0x000000050f2e7224 */ /* 0x000fc400078e022e */
[----:B------:R-:W-:-:S04]  /*47f0*/  IMAD.HI.U32 R5, R18, R43, RZ ;  /* 0x0000002b12057227 */ /* 0x000fc800078e00ff */
[----:B------:R-:W-:Y:S02]  /*4800*/  IMAD R44, R15, R4, R44 ;  /* 0x000000040f2c7224 */ /* 0x000fe400078e022c */
[----:B------:R-:W-:Y:S01]  /*4810*/  @!P6 IMAD.IADD R57, R57, 0x1, -R15 ;  /* 0x000000013939e824 */ /* 0x000fe200078e0a0f */
[----:B------:R-:W-:Y:S01]  /*4820*/  ISETP.GT.U32.AND P6, PT, R15, R50, PT ;  /* 0x000000320f00720c */ /* 0x000fe20003fc4070 */
[----:B------:R-:W-:Y:S02]  /*4830*/  IMAD.MOV R6, RZ, RZ, -R5 ;  /* 0x000000ffff067224 */ /* 0x000fe400078e0a05 */
[--C-:B------:R-:W-:Y:S01]  /*4840*/  @!P3 IMAD.IADD R53, R53, 0x1, -R15.reuse ;  /* 0x000000013535b824 */ /* 0x100fe200078e0a0f */
[----:B------:R-:W-:Y:S01]  /*4850*/  ISETP.GT.U32.AND P3, PT, R15, R46, PT ;  /* 0x0000002e0f00720c */ /* 0x000fe20003f64070 */
[----:B------:R-:W-:Y:S01]  /*4860*/  @!P5 IMAD.IADD R51, R51, 0x1, -R15 ;  /* 0x000000013333d824 */ /* 0x000fe200078e0a0f */
[----:B------:R-:W-:Y:S01]  /*4870*/  ISETP.GT.U32.AND P5, PT, R15, R44, PT ;  /* 0x0000002c0f00720c */ /* 0x000fe20003fa4070 */
[----:B------:R-:W-:-:S04]  /*4880*/  IMAD.HI.U32 R5, R18, R41, RZ ;  /* 0x0000002912057227 */ /* 0x000fc800078e00ff */
[--C-:B------:R-:W-:Y:S01]  /*4890*/  @!P2 IMAD.IADD R47, R47, 0x1, -R15.reuse ;  /* 0x000000012f2fa824 */ /* 0x100fe200078e0a0f */
[----:B------:R-:W-:Y:S01]  /*48a0*/  ISETP.GT.U32.AND P2, PT, R15, R53, PT ;  /* 0x000000350f00720c */ /* 0x000fe20003f44070 */
[----:B------:R-:W-:Y:S01]  /*48b0*/  @!P4 IMAD.IADD R45, R45, 0x1, -R15 ;  /* 0x000000012d2dc824 */ /* 0x000fe200078e0a0f */
[C---:B------:R-:W-:Y:S01]  /*48c0*/  ISETP.GT.U32.AND P4, PT, R15.reuse, R51, PT ;  /* 0x000000330f00720c */ /* 0x040fe20003f84070 */
[----:B------:R-:W-:Y:S02]  /*48d0*/  IMAD.MOV R8, RZ, RZ, -R5 ;  /* 0x000000ffff087224 */ /* 0x000fe400078e0a05 */
[----:B------:R-:W-:Y:S02]  /*48e0*/  IMAD R43, R15, R6, R43 ;  /* 0x000000060f2b7224 */ /* 0x000fe400078e022b */
[----:B------:R-:W-:-:S04]  /*48f0*/  IMAD.HI.U32 R4, R18, R42, RZ ;  /* 0x0000002a12047227 */ /* 0x000fc800078e00ff */
[----:B------:R-:W-:-:S04]  /*4900*/  IMAD.HI.U32 R5, R18, R38, RZ ;  /* 0x0000002612057227 */ /* 0x000fc800078e00ff */
[--C-:B------:R-:W-:Y:S01]  /*4910*/  @!P0 IMAD.IADD R56, R56, 0x1, -R15.reuse ;  /* 0x0000000138388824 */ /* 0x100fe200078e0a0f */
[C---:B------:R-:W-:Y:S01]  /*4920*/  ISETP.GT.U32.AND P0, PT, R15.reuse, R49, PT ;  /* 0x000000310f00720c */ /* 0x040fe20003f04070 */
[----:B------:R-:W-:Y:S01]  /*4930*/  @!P1 IMAD.IADD R54, R54, 0x1, -R15 ;  /* 0x0000000136369824 */ /* 0x000fe200078e0a0f */
[----:B------:R-:W-:Y:S01]  /*4940*/  ISETP.GT.U32.AND P1, PT, R15, R47, PT ;  /* 0x0000002f0f00720c */ /* 0x000fe20003f24070 */
[----:B------:R-:W-:-:S04]  /*4950*/  IMAD.HI.U32 R6, R18, R40, RZ ;  /* 0x0000002812067227 */ /* 0x000fc800078e00ff */
[----:B------:R-:W-:Y:S02]  /*4960*/  IMAD.MOV R7, RZ, RZ, -R4 ;  /* 0x000000ffff077224 */ /* 0x000fe400078e0a04 */
[----:B------:R-:W-:Y:S02]  /*4970*/  IMAD.MOV R5, RZ, RZ, -R5 ;  /* 0x000000ffff057224 */ /* 0x000fe400078e0a05 */
[----:B------:R-:W-:Y:S01]  /*4980*/  @!P6 IMAD.IADD R50, R50, 0x1, -R15 ;  /* 0x000000013232e824 */ /* 0x000fe200078e0a0f */
[----:B------:R-:W-:Y:S01]  /*4990*/  ISETP.GT.U32.AND P6, PT, R15, R43, PT ;  /* 0x0000002b0f00720c */ /* 0x000fe20003fc4070 */
[----:B------:R-:W-:-:S04]  /*49a0*/  IMAD.HI.U32 R4, R18, R39, RZ ;  /* 0x0000002712047227 */ /* 0x000fc800078e00ff */
[----:B------:R-:W-:Y:S02]  /*49b0*/  IMAD.MOV R6, RZ, RZ, -R6 ;  /* 0x000000ffff067224 */ /* 0x000fe400078e0a06 */
[C---:B------:R-:W-:Y:S02]  /*49c0*/  IMAD R38, R15.reuse, R5, R38 ;  /* 0x000000050f267224 */ /* 0x040fe400078e0226 */
[--C-:B------:R-:W-:Y:S01]  /*49d0*/  @!P3 IMAD.IADD R46, R46, 0x1, -R15.reuse ;  /* 0x000000012e2eb824 */ /* 0x100fe200078e0a0f */
[C---:B------:R-:W-:Y:S01]  /*49e0*/  ISETP.GT.U32.AND P3, PT, R15.reuse, R52, PT ;  /* 0x000000340f00720c */ /* 0x040fe20003f64070 */
[----:B------:R-:W-:Y:S01]  /*49f0*/  @!P5 IMAD.IADD R44, R44, 0x1, -R15 ;  /* 0x000000012c2cd824 */ /* 0x000fe200078e0a0f */
[----:B------:R-:W-:Y:S01]  /*4a00*/  ISETP.GT.U32.AND P5, PT, R15, R50, PT ;  /* 0x000000320f00720c */ /* 0x000fe20003fa4070 */
[----:B------:R-:W-:Y:S02]  /*4a10*/  IMAD.MOV R4, RZ, RZ, -R4 ;  /* 0x000000ffff047224 */ /* 0x000fe400078e0a04 */
[----:B------:R-:W-:-:S04]  /*4a20*/  IMAD.HI.U32 R5, R18, R36, RZ ;  /* 0x0000002412057227 */ /* 0x000fc800078e00ff */
[C---:B------:R-:W-:Y:S02]  /*4a30*/  IMAD R42, R15.reuse, R7, R42 ;  /* 0x000000070f2a7224 */ /* 0x040fe400078e022a */
[----:B------:R-:W-:Y:S02]  /*4a40*/  IMAD R40, R15, R6, R40 ;  /* 0x000000060f287224 */ /* 0x000fe400078e0228 */
[--C-:B------:R-:W-:Y:S01]  /*4a50*/  @!P2 IMAD.IADD R53, R53, 0x1, -R15.reuse ;  /* 0x000000013535a824 */ /* 0x100fe200078e0a0f */
[----:B------:R-:W-:Y:S01]  /*4a60*/  ISETP.GT.U32.AND P2, PT, R15, R46, PT ;  /* 0x0000002e0f00720c */ /* 0x000fe20003f44070 */
[----:B------:R-:W-:Y:S01]  /*4a70*/  @!P4 IMAD.IADD R51, R51, 0x1, -R15 ;  /* 0x000000013333c824 */ /* 0x000fe200078e0a0f */
[C---:B------:R-:W-:Y:S01]  /*4a80*/  ISETP.GT.U32.AND P4, PT, R15.reuse, R44, PT ;  /* 0x0000002c0f00720c */ /* 0x040fe20003f84070 */
[----:B------:R-:W-:Y:S02]  /*4a90*/  IMAD R39, R15, R4, R39 ;  /* 0x000000040f277224 */ /* 0x000fe400078e0227 */
[----:B------:R-:W-:-:S04]  /*4aa0*/  IMAD.HI.U32 R6, R18, R35, RZ ;  /* 0x0000002312067227 */ /* 0x000fc800078e00ff */
[----:B------:R-:W-:Y:S02]  /*4ab0*/  IMAD.MOV R5, RZ, RZ, -R5 ;  /* 0x000000ffff057224 */ /* 0x000fe400078e0a05 */
[----:B------:R-:W-:-:S04]  /*4ac0*/  IMAD.HI.U32 R4, R18, R37, RZ ;  /* 0x0000002512047227 */ /* 0x000fc800078e00ff */
[--C-:B------:R-:W-:Y:S01]  /*4ad0*/  @!P0 IMAD.IADD R49, R49, 0x1, -R15.reuse ;  /* 0x0000000131318824 */ /* 0x100fe200078e0a0f */
[----:B------:R-:W-:Y:S01]  /*4ae0*/  ISETP.GT.U32.AND P0, PT, R15, R42, PT ;  /* 0x0000002a0f00720c */ /* 0x000fe20003f04070 */
[----:B------:R-:W-:Y:S01]  /*4af0*/  @!P1 IMAD.IADD R47, R47, 0x1, -R15 ;  /* 0x000000012f2f9824 */ /* 0x000fe200078e0a0f */
[C---:B------:R-:W-:Y:S01]  /*4b00*/  ISETP.GT.U32.AND P1, PT, R15.reuse, R40, PT ;  /* 0x000000280f00720c */ /* 0x040fe20003f24070 */
[C---:B------:R-:W-:Y:S02]  /*4b10*/  IMAD R41, R15.reuse, R8, R41 ;  /* 0x000000080f297224 */ /* 0x040fe400078e0229 */
[----:B------:R-:W-:Y:S02]  /*4b20*/  IMAD.MOV R6, RZ, RZ, -R6 ;  /* 0x000000ffff067224 */ /* 0x000fe400078e0a06 */
[----:B------:R-:W-:Y:S02]  /*4b30*/  IMAD R36, R15, R5, R36 ;  /* 0x000000050f247224 */ /* 0x000fe400078e0224 */
[----:B------:R-:W-:-:S02]  /*4b40*/  IMAD.MOV R8, RZ, RZ, -R4 ;  /* 0x000000ffff087224 */ /* 0x000fc400078e0a04 */
[----:B------:R-:W-:-:S04]  /*4b50*/  IMAD.HI.U32 R5, R18, R33, RZ ;  /* 0x0000002112057227 */ /* 0x000fc800078e00ff */
[----:B------:R-:W-:Y:S01]  /*4b60*/  @!P6 IMAD.IADD R43, R43, 0x1, -R15 ;  /* 0x000000012b2be824 */ /* 0x000fe200078e0a0f */
[----:B------:R-:W-:Y:S01]  /*4b70*/  ISETP.GT.U32.AND P6, PT, R15, R49, PT ;  /* 0x000000310f00720c */ /* 0x000fe20003fc4070 */
[----:B------:R-:W-:-:S04]  /*4b80*/  IMAD.HI.U32 R4, R18, R34, RZ ;  /* 0x0000002212047227 */ /* 0x000fc800078e00ff */
[C---:B------:R-:W-:Y:S02]  /*4b90*/  IMAD R35, R15.reuse, R6, R35 ;  /* 0x000000060f237224 */ /* 0x040fe400078e0223 */
[C---:B------:R-:W-:Y:S02]  /*4ba0*/  IMAD R37, R15.reuse, R8, R37 ;  /* 0x000000080f257224 */ /* 0x040fe400078e0225 */
[----:B------:R-:W-:Y:S02]  /*4bb0*/  IMAD.MOV R6, RZ, RZ, -R5 ;  /* 0x000000ffff067224 */ /* 0x000fe400078e0a05 */
[--C-:B------:R-:W-:Y:S01]  /*4bc0*/  @!P3 IMAD.IADD R52, R52, 0x1, -R15.reuse ;  /* 0x000000013434b824 */ /* 0x100fe200078e0a0f */
[C---:B------:R-:W-:Y:S01]  /*4bd0*/  ISETP.GT.U32.AND P3, PT, R15.reuse, R45, PT ;  /* 0x0000002d0f00720c */ /* 0x040fe20003f64070 */
[----:B------:R-:W-:Y:S01]  /*4be0*/  @!P5 IMAD.IADD R50, R50, 0x1, -R15 ;  /* 0x000000013232d824 */ /* 0x000fe200078e0a0f */
[----:B------:R-:W-:Y:S01]  /*4bf0*/  ISETP.GT.U32.AND P5, PT, R15, R43, PT ;  /* 0x0000002b0f00720c */ /* 0x000fe20003fa4070 */
[----:B------:R-:W-:-:S02]  /*4c00*/  IMAD.MOV R4, RZ, RZ, -R4 ;  /* 0x000000ffff047224 */ /* 0x000fc400078e0a04 */
[C---:B------:R-:W-:Y:S02]  /*4c10*/  IMAD R33, R15.reuse, R6, R33 ;  /* 0x000000060f217224 */ /* 0x040fe400078e0221 */
[--C-:B------:R-:W-:Y:S01]  /*4c20*/  @!P2 IMAD.IADD R46, R46, 0x1, -R15.reuse ;  /* 0x000000012e2ea824 */ /* 0x100fe200078e0a0f */
[C---:B------:R-:W-:Y:S01]  /*4c30*/  ISETP.GT.U32.AND P2, PT, R15.reuse, R39, PT ;  /* 0x000000270f00720c */ /* 0x040fe20003f44070 */
[----:B------:R-:W-:Y:S01]  /*4c40*/  @!P4 IMAD.IADD R44, R44, 0x1, -R15 ;  /* 0x000000012c2cc824 */ /* 0x000fe200078e0a0f */
[C---:B------:R-:W-:Y:S01]  /*4c50*/  ISETP.GT.U32.AND P4, PT, R15.reuse, R37, PT ;  /* 0x000000250f00720c */ /* 0x040fe20003f84070 */
[----:B------:R-:W-:Y:S02]  /*4c60*/  IMAD R34, R15, R4, R34 ;  /* 0x000000040f227224 */ /* 0x000fe400078e0222 */
[----:B------:R-:W-:-:S04]  /*4c70*/  IMAD.HI.U32 R4, R18, R32, RZ ;  /* 0x0000002012047227 */ /* 0x000fc800078e00ff */
[----:B------:R-:W-:-:S04]  /*4c80*/  IMAD.HI.U32 R6, R18, R30, RZ ;  /* 0x0000001e12067227 */ /* 0x000fc800078e00ff */
[--C-:B------:R-:W-:Y:S02]  /*4c90*/  @!P0 IMAD.IADD R42, R42, 0x1, -R15.reuse ;  /* 0x000000012a2a8824 */ /* 0x100fe400078e0a0f */
[--C-:B------:R-:W-:Y:S01]  /*4ca0*/  @!P1 IMAD.IADD R40, R40, 0x1, -R15.reuse ;  /* 0x0000000128289824 */ /* 0x100fe200078e0a0f */
        /* <DEDUP_REMOVED lines=16> */
[----:B------:R-:W-:Y:S02]  /*4db0*/  IMAD.MOV R4, RZ, RZ, -R4 ;  /* 0x000000ffff047224 */ /* 0x000fe400078e0a04 */
[----:B------:R-:W-:Y:S01]  /*4dc0*/  @!P1 IMAD.IADD R33, R33, 0x1, -R15 ;  /* 0x0000000121219824 */ /* 0x000fe200078e0a0f */
[C---:B------:R-:W-:Y:S01]  /*4dd0*/  ISETP.GT.U32.AND P1, PT, R15.reuse, R39, PT ;  /* 0x000000270f00720c */ /* 0x040fe20003f24070 */
[C---:B------:R-:W-:Y:S02]  /*4de0*/  IMAD R29, R15.reuse, R4, R29 ;  /* 0x000000040f1d7224 */ /* 0x040fe400078e021d */
[--C-:B------:R-:W-:Y:S01]  /*4df0*/  @!P6 IMAD.IADD R42, R42, 0x1, -R15.reuse ;  /* 0x000000012a2ae824 */ /* 0x100fe200078e0a0f */
[----:B------:R-:W-:Y:S01]  /*4e00*/  ISETP.GT.U32.AND P6, PT, R15, R35, PT ;  /* 0x000000230f00720c */ /* 0x000fe20003fc4070 */
[----:B------:R-:W-:-:S02]  /*4e10*/  @!P3 IMAD.IADD R38, R38, 0x1, -R15 ;  /* 0x000000012626b824 */ /* 0x000fc400078e0a0f */
[----:B------:R-:W-:Y:S01]  /*4e20*/  @!P5 IMAD.IADD R36, R36, 0x1, -R15 ;  /* 0x000000012424d824 */ /* 0x000fe200078e0a0f */
[----:B------:R-:W-:Y:S01]  /*4e30*/  ISETP.GT.U32.AND P5, PT, R15, R29, PT ;  /* 0x0000001d0f00720c */ /* 0x000fe20003fa4070 */
[----:B------:R-:W-:-:S04]  /*4e40*/  IMAD.HI.U32 R5, R18, R31, RZ ;  /* 0x0000001f12057227 */ /* 0x000fc800078e00ff */
[--C-:B------:R-:W-:Y:S01]  /*4e50*/  @!P2 IMAD.IADD R32, R32, 0x1, -R15.reuse ;  /* 0x000000012020a824 */ /* 0x100fe200078e0a0f */
[C---:B------:R-:W-:Y:S01]  /*4e60*/  ISETP.GT.U32.AND P2, PT, R15.reuse, R38, PT ;  /* 0x000000260f00720c */ /* 0x040fe20003f44070 */
[----:B------:R-:W-:Y:S01]  /*4e70*/  @!P4 IMAD.IADD R30, R30, 0x1, -R15 ;  /* 0x000000011e1ec824 */ /* 0x000fe200078e0a0f */
[----:B------:R-:W-:Y:S01]  /*4e80*/  ISETP.GT.U32.AND P4, PT, R15, R36, PT ;  /* 0x000000240f00720c */ /* 0x000fe20003f84070 */
[----:B------:R-:W-:Y:S02]  /*4e90*/  IMAD.MOV R8, RZ, RZ, -R5 ;  /* 0x000000ffff087224 */ /* 0x000fe400078e0a05 */
[----:B------:R-:W-:-:S04]  /*4ea0*/  IMAD.HI.U32 R5, R18, R28, RZ ;  /* 0x0000001c12057227 */ /* 0x000fc800078e00ff */
[----:B------:R-:W-:Y:S01]  /*4eb0*/  @!P1 IMAD.IADD R39, R39, 0x1, -R15 ;  /* 0x0000000127279824 */ /* 0x000fe200078e0a0f */
[----:B------:R-:W-:Y:S01]  /*4ec0*/  ISETP.GT.U32.AND P1, PT, R15, R33, PT ;  /* 0x000000210f00720c */ /* 0x000fe20003f24070 */
[----:B------:R-:W-:Y:S02]  /*4ed0*/  IMAD.MOV R5, RZ, RZ, -R5 ;  /* 0x000000ffff057224 */ /* 0x000fe400078e0a05 */
[----:B------:R-:W-:-:S04]  /*4ee0*/  IMAD.HI.U32 R4, R18, R26, RZ ;  /* 0x0000001a12047227 */ /* 0x000fc800078e00ff */
[----:B------:R-:W-:Y:S02]  /*4ef0*/  @!P6 IMAD.IADD R35, R35, 0x1, -R15 ;  /* 0x000000012323e824 */ /* 0x000fe400078e0a0f */
[----:B------:R-:W-:Y:S01]  /*4f00*/  IMAD.HI.U32 R7, R18, R27, RZ ;  /* 0x0000001b12077227 */ /* 0x000fe200078e00ff */
[----:B------:R-:W-:-:S03]  /*4f10*/  IABS R22, R170 ;  /* 0x000000aa00167213 */ /* 0x000fc60000000000 */
[----:B------:R-:W-:Y:S02]  /*4f20*/  IMAD R28, R15, R5, R28 ;  /* 0x000000050f1c7224 */ /* 0x000fe400078e021c */
[----:B------:R-:W-:Y:S02]  /*4f30*/  IMAD.MOV R4, RZ, RZ, -R4 ;  /* 0x000000ffff047224 */ /* 0x000fe400078e0a04 */
[----:B------:R-:W-:Y:S01]  /*4f40*/  @!P5 IMAD.IADD R29, R29, 0x1, -R15 ;  /* 0x000000011d1dd824 */ /* 0x000fe200078e0a0f */
[----:B------:R-:W-:Y:S01]  /*4f50*/  ISETP.GT.U32.AND P5, PT, R15, R35, PT ;  /* 0x000000230f00720c */ /* 0x000fe20003fa4070 */
[----:B------:R-:W-:Y:S02]  /*4f60*/  IMAD.MOV R7, RZ, RZ, -R7 ;  /* 0x000000ffff077224 */ /* 0x000fe400078e0a07 */
[----:B------:R-:W-:Y:S01]  /*4f70*/  IMAD.HI.U32 R5, R18, R24, RZ ;  /* 0x0000001812057227 */ /* 0x000fe200078e00ff */
[----:B------:R-:W-:-:S03]  /*4f80*/  IABS R19, R167 ;  /* 0x000000a700137213 */ /* 0x000fc60000000000 */
[C---:B------:R-:W-:Y:S02]  /*4f90*/  IMAD R26, R15.reuse, R4, R26 ;  /* 0x000000040f1a7224 */ /* 0x040fe400078e021a */
[--C-:B------:R-:W-:Y:S01]  /*4fa0*/  @!P2 IMAD.IADD R38, R38, 0x1, -R15.reuse ;  /* 0x000000012626a824 */ /* 0x100fe200078e0a0f */
[C---:B------:R-:W-:Y:S01]  /*4fb0*/  ISETP.GT.U32.AND P2, PT, R15.reuse, R32, PT ;  /* 0x000000200f00720c */ /* 0x040fe20003f44070 */
[----:B------:R-:W-:Y:S01]  /*4fc0*/  @!P4 IMAD.IADD R36, R36, 0x1, -R15 ;  /* 0x000000012424c824 */ /* 0x000fe200078e0a0f */
[C---:B------:R-:W-:Y:S01]  /*4fd0*/  ISETP.GT.U32.AND P4, PT, R15.reuse, R29, PT ;  /* 0x0000001d0f00720c */ /* 0x040fe20003f84070 */
[----:B------:R-:W-:Y:S02]  /*4fe0*/  IMAD R27, R15, R7, R27 ;  /* 0x000000070f1b7224 */ /* 0x000fe400078e021b */
[----:B------:R-:W-:Y:S02]  /*4ff0*/  IMAD.MOV R5, RZ, RZ, -R5 ;  /* 0x000000ffff057224 */ /* 0x000fe400078e0a05 */
[----:B------:R-:W-:-:S04]  /*5000*/  IMAD.HI.U32 R6, R18, R25, RZ ;  /* 0x0000001912067227 */ /* 0x000fc800078e00ff */
[----:B------:R-:W-:-:S04]  /*5010*/  IMAD.HI.U32 R7, R18, R22, RZ ;  /* 0x0000001612077227 */ /* 0x000fc800078e00ff */
[----:B------:R-:W-:Y:S01]  /*5020*/  @!P1 IMAD.IADD R33, R33, 0x1, -R15 ;  /* 0x0000000121219824 */ /* 0x000fe200078e0a0f */
[C---:B------:R-:W-:Y:S01]  /*5030*/  ISETP.GT.U32.AND P1, PT, R15.reuse, R26, PT ;  /* 0x0000001a0f00720c */ /* 0x040fe20003f24070 */
[----:B------:R-:W-:Y:S02]  /*5040*/  IMAD R24, R15, R5, R24 ;  /* 0x000000050f187224 */ /* 0x000fe400078e0218 */
[----:B------:R-:W-:Y:S02]  /*5050*/  IMAD.MOV R6, RZ, RZ, -R6 ;  /* 0x000000ffff067224 */ /* 0x000fe400078e0a06 */
[----:B------:R-:W-:Y:S02]  /*5060*/  IMAD.MOV R7, RZ, RZ, -R7 ;  /* 0x000000ffff077224 */ /* 0x000fe400078e0a07 */
[----:B------:R-:W-:-:S04]  /*5070*/  IMAD.HI.U32 R5, R18, R19, RZ ;  /* 0x0000001312057227 */ /* 0x000fc800078e00ff */
[C---:B------:R-:W-:Y:S02]  /*5080*/  IMAD R25, R15.reuse, R6, R25 ;  /* 0x000000060f197224 */ /* 0x040fe400078e0219 */
[----:B------:R-:W-:Y:S02]  /*5090*/  IMAD R22, R15, R7, R22 ;  /* 0x000000070f167224 */ /* 0x000fe400078e0216 */
[----:B------:R-:W-:Y:S02]  /*50a0*/  IMAD.MOV R5, RZ, RZ, -R5 ;  /* 0x000000ffff057224 */ /* 0x000fe400078e0a05 */
[----:B------:R-:W-:Y:S01]  /*50b0*/  @!P5 IMAD.IADD R35, R35, 0x1, -R15 ;  /* 0x000000012323d824 */ /* 0x000fe200078e0a0f */
[C---:B------:R-:W-:Y:S01]  /*50c0*/  ISETP.GT.U32.AND P5, PT, R15.reuse, R28, PT ;  /* 0x0000001c0f00720c */ /* 0x040fe20003fa4070 */
[C---:B------:R-:W-:Y:S02]  /*50d0*/  IMAD R19, R15.reuse, R5, R19 ;  /* 0x000000050f137224 */ /* 0x040fe400078e0213 */
[--C-:B------:R-:W-:Y:S01]  /*50e0*/  @!P2 IMAD.IADD R32, R32, 0x1, -R15.reuse ;  /* 0x000000012020a824 */ /* 0x100fe200078e0a0f */
[----:B------:R-:W-:Y:S01]  /*50f0*/  ISETP.GT.U32.AND P2, PT, R15, R25, PT ;  /* 0x000000190f00720c */ /* 0x000fe20003f44070 */
[--C-:B------:R-:W-:Y:S01]  /*5100*/  @!P4 IMAD.IADD R29, R29, 0x1, -R15.reuse ;  /* 0x000000011d1dc824 */ /* 0x100fe200078e0a0f */
[C---:B------:R-:W-:Y:S01]  /*5110*/  ISETP.GT.U32.AND P4, PT, R15.reuse, R22, PT ;  /* 0x000000160f00720c */ /* 0x040fe20003f84070 */
[----:B------:R-:W-:Y:S01]  /*5120*/  @!P1 IMAD.IADD R26, R26, 0x1, -R15 ;  /* 0x000000011a1a9824 */ /* 0x000fe200078e0a0f */
[----:B------:R-:W-:-:S02]  /*5130*/  ISETP.GT.U32.AND P1, PT, R15, R19, PT ;  /* 0x000000130f00720c */ /* 0x000fc40003f24070 */
[----:B------:R-:W-:-:S03]  /*5140*/  IABS R20, R168 ;  /* 0x000000a800147213 */ /* 0x000fc60000000000 */
[----:B------:R-:W-:Y:S02]  /*5150*/  @!P5 IMAD.IADD R28, R28, 0x1, -R15 ;  /* 0x000000011c1cd824 */ /* 0x000fe400078e0a0f */
[----:B------:R-:W-:Y:S01]  /*5160*/  IMAD.HI.U32 R6, R18, R20, RZ ;  /* 0x0000001412067227 */ /* 0x000fe200078e00ff */
[----:B------:R-:W-:-:S03]  /*5170*/  IABS R14, R164 ;  /* 0x000000a4000e7213 */ /* 0x000fc60000000000 */
[--C-:B------:R-:W-:Y:S02]  /*5180*/  @!P2 IMAD.IADD R25, R25, 0x1, -R15.reuse ;  /* 0x000000011919a824 */ /* 0x100fe400078e0a0f */
[--C-:B------:R-:W-:Y:S01]  /*5190*/  @!P4 IMAD.IADD R22, R22, 0x1, -R15.reuse ;  /* 0x000000011616c824 */ /* 0x100fe200078e0a0f */
[----:B------:R-:W-:Y:S01]  /*51a0*/  ISETP.GT.U32.AND P4, PT, R15, R28, PT ;  /* 0x0000001c0f00720c */ /* 0x000fe20003f84070 */
[----:B------:R-:W-:Y:S02]  /*51b0*/  IMAD.MOV R6, RZ, RZ, -R6 ;  /* 0x000000ffff067224 */ /* 0x000fe400078e0a06 */
[----:B------:R-:W-:Y:S01]  /*51c0*/  @!P1 IMAD.IADD R19, R19, 0x1, -R15 ;  /* 0x0000000113139824 */ /* 0x000fe200078e0a0f */
[C---:B------:R-:W-:Y:S01]  /*51d0*/  ISETP.GT.U32.AND P1, PT, R15.reuse, R25, PT ;  /* 0x000000190f00720c */ /* 0x040fe20003f24070 */
[----:B------:R-:W-:Y:S02]  /*51e0*/  IMAD R20, R15, R6, R20 ;  /* 0x000000060f147224 */ /* 0x000fe400078e0214 */
[----:B------:R-:W-:Y:S01]  /*51f0*/  IMAD.HI.U32 R6, R18, R14, RZ ;  /* 0x0000000e12067227 */ /* 0x000fe200078e00ff */
[----:B------:R-:W-:-:S03]  /*5200*/  IABS R12, R163 ;  /* 0x000000a3000c7213 */ /* 0x000fc60000000000 */
[----:B------:R-:W-:Y:S02]  /*5210*/  IMAD.MOV R6, RZ, RZ, -R6 ;  /* 0x000000ffff067224 */ /* 0x000fe400078e0a06 */
[----:B------:R-:W-:Y:S01]  /*5220*/  @!P4 IMAD.IADD R28, R28, 0x1, -R15 ;  /* 0x000000011c1cc824 */ /* 0x000fe200078e0a0f */
[C---:B------:R-:W-:Y:S01]  /*5230*/  ISETP.GT.U32.AND P4, PT, R15.reuse, R22, PT ;  /* 0x000000160f00720c */ /* 0x040fe20003f84070 */
[----:B------:R-:W-:Y:S01]  /*5240*/  IMAD R14, R15, R6, R14 ;  /* 0x000000060f0e7224 */ /* 0x000fe200078e020e */
[----:B------:R-:W-:Y:S01]  /*5250*/  IABS R6, R160 ;  /* 0x000000a000067213 */ /* 0x000fe20000000000 */
[----:B------:R-:W-:-:S04]  /*5260*/  IMAD.HI.U32 R5, R18, R12, RZ ;  /* 0x0000000c12057227 */ /* 0x000fc800078e00ff */
[----:B------:R-:W-:Y:S01]  /*5270*/  @!P1 IMAD.IADD R25, R25, 0x1, -R15 ;  /* 0x0000000119199824 */ /* 0x000fe200078e0a0f */
[----:B------:R-:W-:Y:S01]  /*5280*/  ISETP.GT.U32.AND P1, PT, R15, R19, PT ;  /* 0x000000130f00720c */ /* 0x000fe20003f24070 */
[----:B------:R-:W-:Y:S02]  /*5290*/  IMAD.MOV R5, RZ, RZ, -R5 ;  /* 0x000000ffff057224 */ /* 0x000fe400078e0a05 */
[----:B------:R-:W-:-:S04]  /*52a0*/  IMAD.HI.U32 R134, R18, R6, RZ ;  /* 0x0000000612867227 */ /* 0x000fc800078e00ff */
[C---:B------:R-:W-:Y:S02]  /*52b0*/  IMAD R12, R15.reuse, R5, R12 ;  /* 0x000000050f0c7224 */ /* 0x040fe400078e020c */
[----:B------:R-:W-:Y:S02]  /*52c0*/  IMAD.MOV R134, RZ, RZ, -R134 ;  /* 0x000000ffff867224 */ /* 0x000fe400078e0a86 */
[--C-:B------:R-:W-:Y:S01]  /*52d0*/  @!P4 IMAD.IADD R22, R22, 0x1, -R15.reuse ;  /* 0x000000011616c824 */ /* 0x100fe200078e0a0f */
[C---:B------:R-:W-:Y:S01]  /*52e0*/  ISETP.GT.U32.AND P4, PT, R15.reuse, R12, PT ;  /* 0x0000000c0f00720c */ /* 0x040fe20003f84070 */
[----:B------:R-:W-:Y:S02]  /*52f0*/  IMAD R6, R15, R134, R6 ;  /* 0x000000860f067224 */ /* 0x000fe400078e0206 */
[----:B------:R-:W-:-:S03]  /*5300*/  @!P1 IMAD.IADD R19, R19, 0x1, -R15 ;  /* 0x0000000113139824 */ /* 0x000fc600078e0a0f */
[----:B------:R-:W-:Y:S01]  /*5310*/  ISETP.GT.U32.AND P1, PT, R15, R6, PT ;  /* 0x000000060f00720c */ /* 0x000fe20003f24070 */
[----:B------:R-:W-:Y:S04]  /*5320*/  STL [R1+0x6b4], R156 ;  /* 0x0006b49c01007387 */ /* 0x000fe80000100800 */
[----:B------:R-:W-:Y:S04]  /*5330*/  STL [R1+0x6b8], R0 ;  /* 0x0006b80001007387 */ /* 0x000fe80000100800 */
[----:B------:R-:W-:Y:S01]  /*5340*/  STL [R1+0x6bc], R252 ;  /* 0x0006bcfc01007387 */ /* 0x000fe20000100800 */
[----:B------:R-:W-:-:S03]  /*5350*/  @!P4 IMAD.IADD R12, R12, 0x1, -R15 ;  /* 0x000000010c0cc824 */ /* 0x000fc600078e0a0f */
[----:B------:R-:W-:Y:S04]  /*5360*/  STL [R1+0x6c0], R251 ;  /* 0x0006c0fb01007387 */ /* 0x000fe80000100800 */
[----:B------:R-:W-:Y:S04]  /*5370*/  STL [R1+0x6c4], R248 ;  /* 0x0006c4f801007387 */ /* 0x000fe80000100800 */
[----:B------:R-:W-:Y:S04]  /*5380*/  STL [R1+0x6c8], R247 ;  /* 0x0006c8f701007387 */ /* 0x000fe80000100800 */
[----:B------:R0:W-:Y:S01]  /*5390*/  STL [R1+0x6cc], R246 ;  /* 0x0006ccf601007387 */ /* 0x0001e20000100800 */
[----:B------:R-:W-:-:S03]  /*53a0*/  @!P1 IMAD.IADD R6, R6, 0x1, -R15 ;  /* 0x0000000106069824 */ /* 0x000fc600078e0a0f */
[----:B------:R-:W-:Y:S01]  /*53b0*/  STL [R1+0x6d0], R245 ;  /* 0x0006d0f501007387 */ /* 0x000fe20000100800 */
[----:B------:R-:W-:-:S03]  /*53c0*/  ISETP.GT.U32.AND P1, PT, R15, R12, PT ;  /* 0x0000000c0f00720c */ /* 0x000fc60003f24070 */
[----:B------:R1:W-:Y:S04]  /*53d0*/  STL [R1+0x6d4], R244 ;  /* 0x0006d4f401007387 */ /* 0x0003e80000100800 */
[----:B------:R2:W-:Y:S04]  /*53e0*/  STL [R1+0x6d8], R243 ;  /* 0x0006d8f301007387 */ /* 0x0005e80000100800 */
[----:B0-----:R-:W4:Y:S04]  /*53f0*/  LDL R246, [R1+0x50c] ;  /* 0x00050c0001f67983 */ /* 0x001f280000100800 */
[----:B-1----:R-:W5:Y:S04]  /*5400*/  LDL R244, [R1+0x510] ;  /* 0x0005100001f47983 */ /* 0x002f680000100800 */
[----:B------:R-:W5:Y:S01]  /*5410*/  LDL R247, [R1+0x514] ;  /* 0x0005140001f77983 */ /* 0x000f620000100800 */
[----:B------:R-:W-:-:S03]  /*5420*/  IMAD.MOV.U32 R156, RZ, RZ, R10 ;  /* 0x000000ffff9c7224 */ /* 0x000fc600078e000a */
[----:B------:R-:W5:Y:S01]  /*5430*/  LDL R248, [R1+0x518] ;  /* 0x0005180001f87983 */ /* 0x000f620000100800 */
[----:B------:R-:W-:Y:S01]  /*5440*/  @!P1 IMAD.IADD R12, R12, 0x1, -R15 ;  /* 0x000000010c0c9824 */ /* 0x000fe200078e0a0f */
[----:B------:R-:W-:Y:S02]  /*5450*/  ISETP.GE.AND P1, PT, R156, RZ, PT ;  /* 0x000000ff9c00720c */ /* 0x000fe40003f26270 */
[----:B------:R-:W5:Y:S04]  /*5460*/  LDL R251, [R1+0x51c] ;  /* 0x00051c0001fb7983 */ /* 0x000f680000100800 */
[----:B------:R-:W5:Y:S04]  /*5470*/  LDL R252, [R1+0x520] ;  /* 0x0005200001fc7983 */ /* 0x000f680000100800 */
[----:B------:R-:W5:Y:S04]  /*5480*/  LDL R0, [R1+0x524] ;  /* 0x0005240001007983 */ /* 0x000f680000100800 */
[----:B------:R-:W5:Y:S01]  /*5490*/  LDL R156, [R1+0x528] ;  /* 0x00052800019c7983 */ /* 0x000f620000100800 */
[----:B------:R-:W-:-:S02]  /*54a0*/  ISETP.GT.U32.AND P0, PT, R15, R48, PT ;  /* 0x000000300f00720c */ /* 0x000fc40003f04070 */
[----:B------:R-:W-:Y:S01]  /*54b0*/  IABS R23, R171 ;  /* 0x000000ab00177213 */ /* 0x000fe20000000000 */
[C---:B------:R-:W-:Y:S01]  /*54c0*/  IMAD R31, R15.reuse, R8, R31 ;  /* 0x000000080f1f7224 */ /* 0x040fe200078e021f */
[----:B------:R-:W-:Y:S01]  /*54d0*/  IABS R21, R169 ;  /* 0x000000a900157213 */ /* 0x000fe20000000000 */
[----:B------:R-:W5:Y:S01]  /*54e0*/  LDL R245, [R1+0x52c] ;  /* 0x00052c0001f57983 */ /* 0x000f620000100800 */
[----:B------:R-:W-:Y:S02]  /*54f0*/  IABS R17, R166 ;  /* 0x000000a600117213 */ /* 0x000fe40000000000 */
[----:B------:R-:W-:Y:S01]  /*5500*/  IABS R16, R165 ;  /* 0x000000a500107213 */ /* 0x000fe20000000000 */
[----:B--2---:R-:W2:Y:S04]  /*5510*/  LDL R243, [R1+0x54c] ;  /* 0x00054c0001f37983 */ /* 0x004ea80000100800 */
[----:B------:R-:W-:Y:S01]  /*5520*/  @!P0 IMAD.IADD R48, R48, 0x1, -R15 ;  /* 0x0000000130308824 */ /* 0x000fe200078e0a0f */
[C---:B------:R-:W-:Y:S01]  /*5530*/  ISETP.GT.U32.AND P0, PT, R15.reuse, R41, PT ;  /* 0x000000290f00720c */ /* 0x040fe20003f04070 */
[----:B------:R-:W-:Y:S01]  /*5540*/  IMAD.HI.U32 R4, R18, R23, RZ ;  /* 0x0000001712047227 */ /* 0x000fe200078e00ff */
[----:B------:R-:W-:-:S11]  /*5550*/  ISETP.GT.U32.AND P3, PT, R15, R31, PT ;  /* 0x0000001f0f00720c */ /* 0x000fd60003f64070 */
[----:B------:R-:W-:Y:S01]  /*5560*/  @!P0 IMAD.IADD R41, R41, 0x1, -R15 ;  /* 0x0000000129298824 */ /* 0x000fe200078e0a0f */
[----:B------:R-:W-:Y:S01]  /*5570*/  ISETP.GT.U32.AND P0, PT, R15, R34, PT ;  /* 0x000000220f00720c */ /* 0x000fe20003f04070 */
[----:B------:R-:W-:-:S04]  /*5580*/  IMAD.MOV R4, RZ, RZ, -R4 ;  /* 0x000000ffff047224 */ /* 0x000fc800078e0a04 */
[----:B------:R-:W-:Y:S02]  /*5590*/  IMAD R23, R15, R4, R23 ;  /* 0x000000040f177224 */ /* 0x000fe400078e0217 */
[----:B------:R-:W-:-:S06]  /*55a0*/  IMAD.HI.U32 R4, R18, R21, RZ ;  /* 0x0000001512047227 */ /* 0x000fcc00078e00ff */
        /* <DEDUP_REMOVED lines=11> */
[C---:B------:R-:W-:Y:S01]  /*5660*/  IMAD R17, R15.reuse, R4, R17 ;  /* 0x000000040f117224 */ /* 0x040fe200078e0211 */
[----:B------:R-:W-:Y:S01]  /*5670*/  ISETP.GT.U32.AND P6, PT, R15, R41, PT ;  /* 0x000000290f00720c */ /* 0x000fe20003fc4070 */
[----:B------:R-:W-:-:S04]  /*5680*/  IMAD.HI.U32 R4, R18, R10, RZ ;  /* 0x0000000a12047227 */ /* 0x000fc800078e00ff */
[----:B------:R-:W-:Y:S01]  /*5690*/  @!P3 IMAD.IADD R37, R37, 0x1, -R15 ;  /* 0x000000012525b824 */ /* 0x000fe200078e0a0f */
[----:B------:R-:W-:Y:S01]  /*56a0*/  ISETP.GT.U32.AND P3, PT, R15, R31, PT ;  /* 0x0000001f0f00720c */ /* 0x000fe20003f64070 */
[----:B------:R-:W-:Y:S02]  /*56b0*/  IMAD.MOV R4, RZ, RZ, -R4 ;  /* 0x000000ffff047224 */ /* 0x000fe400078e0a04 */
[----:B------:R-:W-:-:S04]  /*56c0*/  IMAD.HI.U32 R7, R18, R16, RZ ;  /* 0x0000001012077227 */ /* 0x000fc800078e00ff */
[C---:B------:R-:W-:Y:S01]  /*56d0*/  IMAD R10, R15.reuse, R4, R10 ;  /* 0x000000040f0a7224 */ /* 0x040fe200078e020a */
[----:B------:R-:W-:Y:S01]  /*56e0*/  IABS R4, R159 ;  /* 0x0000009f00047213 */ /* 0x000fe20000000000 */
[--C-:B------:R-:W-:Y:S01]  /*56f0*/  @!P0 IMAD.IADD R34, R34, 0x1, -R15.reuse ;  /* 0x0000000122228824 */ /* 0x100fe200078e0a0f */
[----:B------:R-:W-:Y:S01]  /*5700*/  ISETP.GT.U32.AND P0, PT, R15, R27, PT ;  /* 0x0000001b0f00720c */ /* 0x000fe20003f04070 */
[----:B------:R-:W-:Y:S01]  /*5710*/  @!P6 IMAD.IADD R41, R41, 0x1, -R15 ;  /* 0x000000012929e824 */ /* 0x000fe200078e0a0f */
[----:B------:R-:W-:Y:S01]  /*5720*/  IABS R8, R161 ;  /* 0x000000a100087213 */ /* 0x000fe20000000000 */
[----:B------:R-:W-:Y:S01]  /*5730*/  IMAD.MOV R7, RZ, RZ, -R7 ;  /* 0x000000ffff077224 */ /* 0x000fe200078e0a07 */
[C---:B------:R-:W-:Y:S01]  /*5740*/  ISETP.GT.U32.AND P6, PT, R15.reuse, R30, PT ;  /* 0x0000001e0f00720c */ /* 0x040fe20003fc4070 */
[----:B------:R-:W-:Y:S01]  /*5750*/  IMAD.HI.U32 R132, R18, R4, RZ ;  /* 0x0000000412847227 */ /* 0x000fe200078e00ff */
[----:B------:R-:W-:-:S03]  /*5760*/  ISETP.GT.U32.AND P5, PT, R15, R21, PT ;  /* 0x000000150f00720c */ /* 0x000fc60003fa4070 */
[----:B------:R-:W-:Y:S01]  /*5770*/  @!P3 IMAD.IADD R31, R31, 0x1, -R15 ;  /* 0x000000011f1fb824 */ /* 0x000fe200078e0a0f */
[C---:B------:R-:W-:Y:S01]  /*5780*/  ISETP.GT.U32.AND P3, PT, R15.reuse, R24, PT ;  /* 0x000000180f00720c */ /* 0x040fe20003f64070 */
[----:B------:R-:W-:Y:S02]  /*5790*/  IMAD R16, R15, R7, R16 ;  /* 0x000000070f107224 */ /* 0x000fe400078e0210 */
[----:B------:R-:W-:Y:S02]  /*57a0*/  IMAD.MOV R132, RZ, RZ, -R132 ;  /* 0x000000ffff847224 */ /* 0x000fe400078e0a84 */
[----:B------:R-:W-:-:S04]  /*57b0*/  IMAD.HI.U32 R7, R18, R8, RZ ;  /* 0x0000000812077227 */ /* 0x000fc800078e00ff */
[----:B------:R-:W-:Y:S01]  /*57c0*/  IMAD R4, R15, R132, R4 ;  /* 0x000000840f047224 */ /* 0x000fe200078e0204 */
[----:B------:R-:W-:Y:S01]  /*57d0*/  IABS R132, R155 ;  /* 0x0000009b00847213 */ /* 0x000fe20000000000 */
[----:B------:R-:W-:Y:S02]  /*57e0*/  IMAD.MOV R7, RZ, RZ, -R7 ;  /* 0x000000ffff077224 */ /* 0x000fe400078e0a07 */
[--C-:B------:R-:W-:Y:S01]  /*57f0*/  @!P0 IMAD.IADD R27, R27, 0x1, -R15.reuse ;  /* 0x000000011b1b8824 */ /* 0x100fe200078e0a0f */
[C---:B------:R-:W-:Y:S01]  /*5800*/  ISETP.GT.U32.AND P0, PT, R15.reuse, R20, PT ;  /* 0x000000140f00720c */ /* 0x040fe20003f04070 */
[C---:B------:R-:W-:Y:S01]  /*5810*/  IMAD R8, R15.reuse, R7, R8 ;  /* 0x000000070f087224 */ /* 0x040fe200078e0208 */
[C---:B------:R-:W-:Y:S01]  /*5820*/  ISETP.GT.U32.AND P2, PT, R15.reuse, R17, PT ;  /* 0x000000110f00720c */ /* 0x040fe20003f44070 */
[----:B------:R-:W-:Y:S01]  /*5830*/  @!P6 IMAD.IADD R30, R30, 0x1, -R15 ;  /* 0x000000011e1ee824 */ /* 0x000fe200078e0a0f */
[----:B------:R-:W-:Y:S01]  /*5840*/  IABS R7, R157 ;  /* 0x0000009d00077213 */ /* 0x000fe20000000000 */
[----:B------:R-:W-:Y:S01]  /*5850*/  IMAD.HI.U32 R11, R18, R132, RZ ;  /* 0x00000084120b7227 */ /* 0x000fe200078e00ff */
[----:B------:R-:W-:-:S03]  /*5860*/  ISETP.GT.U32.AND P6, PT, R15, R23, PT ;  /* 0x000000170f00720c */ /* 0x000fc60003fc4070 */
[--C-:B------:R-:W-:Y:S01]  /*5870*/  @!P5 IMAD.IADD R21, R21, 0x1, -R15.reuse ;  /* 0x000000011515d824 */ /* 0x100fe200078e0a0f */
[C---:B------:R-:W-:Y:S01]  /*5880*/  ISETP.GT.U32.AND P5, PT, R15.reuse, R27, PT ;  /* 0x0000001b0f00720c */ /* 0x040fe20003fa4070 */
[----:B------:R-:W-:Y:S01]  /*5890*/  @!P3 IMAD.IADD R24, R24, 0x1, -R15 ;  /* 0x000000011818b824 */ /* 0x000fe200078e0a0f */
[----:B------:R-:W-:Y:S01]  /*58a0*/  ISETP.GT.U32.AND P3, PT, R15, R16, PT ;  /* 0x000000100f00720c */ /* 0x000fe20003f64070 */
[----:B------:R-:W-:Y:S02]  /*58b0*/  IMAD.MOV R11, RZ, RZ, -R11 ;  /* 0x000000ffff0b7224 */ /* 0x000fe400078e0a0b */
[----:B------:R-:W-:-:S04]  /*58c0*/  IMAD.HI.U32 R13, R18, R7, RZ ;  /* 0x00000007120d7227 */ /* 0x000fc800078e00ff */
[C---:B------:R-:W-:Y:S01]  /*58d0*/  IMAD R132, R15.reuse, R11, R132 ;  /* 0x0000000b0f847224 */ /* 0x040fe200078e0284 */
[----:B------:R-:W-:Y:S01]  /*58e0*/  IABS R11, R154 ;  /* 0x0000009a000b7213 */ /* 0x000fe20000000000 */
[----:B------:R-:W-:Y:S02]  /*58f0*/  IMAD.MOV R13, RZ, RZ, -R13 ;  /* 0x000000ffff0d7224 */ /* 0x000fe400078e0a0d */
[--C-:B------:R-:W-:Y:S01]  /*5900*/  @!P0 IMAD.IADD R20, R20, 0x1, -R15.reuse ;  /* 0x0000000114148824 */ /* 0x100fe200078e0a0f */
[----:B------:R-:W-:Y:S01]  /*5910*/  ISETP.GT.U32.AND P0, PT, R15, R26, PT ;  /* 0x0000001a0f00720c */ /* 0x000fe20003f04070 */
[----:B------:R-:W-:Y:S01]  /*5920*/  @!P2 IMAD.IADD R17, R17, 0x1, -R15 ;  /* 0x000000011111a824 */ /* 0x000fe200078e0a0f */
[C---:B------:R-:W-:Y:S01]  /*5930*/  ISETP.GT.U32.AND P2, PT, R15.reuse, R24, PT ;  /* 0x000000180f00720c */ /* 0x040fe20003f44070 */
[----:B------:R-:W-:Y:S01]  /*5940*/  IMAD R7, R15, R13, R7 ;  /* 0x0000000d0f077224 */ /* 0x000fe200078e0207 */
[----:B------:R-:W-:Y:S01]  /*5950*/  IABS R5, R158 ;  /* 0x0000009e00057213 */ /* 0x000fe20000000000 */
        /* <DEDUP_REMOVED lines=13> */
[C---:B------:R-:W-:Y:S01]  /*5a30*/  ISETP.GT.U32.AND P0, PT, R15.reuse, R20, PT ;  /* 0x000000140f00720c */ /* 0x040fe20003f04070 */
[----:B------:R-:W-:Y:S01]  /*5a40*/  @!P2 IMAD.IADD R24, R24, 0x1, -R15 ;  /* 0x000000011818a824 */ /* 0x000fe200078e0a0f */
[C---:B------:R-:W-:Y:S01]  /*5a50*/  ISETP.GT.U32.AND P2, PT, R15.reuse, R17, PT ;  /* 0x000000110f00720c */ /* 0x040fe20003f44070 */
[----:B------:R-:W-:Y:S02]  /*5a60*/  IMAD R5, R15, R131, R5 ;  /* 0x000000830f057224 */ /* 0x000fe400078e0205 */
[----:B------:R-:W-:-:S02]  /*5a70*/  @!P6 IMAD.IADD R14, R14, 0x1, -R15 ;  /* 0x000000010e0ee824 */ /* 0x000fc400078e0a0f */
[----:B------:R-:W-:-:S04]  /*5a80*/  IMAD.HI.U32 R131, R18, R13, RZ ;  /* 0x0000000d12837227 */ /* 0x000fc800078e00ff */
[--C-:B------:R-:W-:Y:S01]  /*5a90*/  @!P5 IMAD.IADD R21, R21, 0x1, -R15.reuse ;  /* 0x000000011515d824 */ /* 0x100fe200078e0a0f */
[----:B------:R-:W-:Y:S01]  /*5aa0*/  ISETP.GT.U32.AND P5, PT, R15, R10, PT ;  /* 0x0000000a0f00720c */ /* 0x000fe20003fa4070 */
[----:B------:R-:W-:Y:S01]  /*5ab0*/  @!P3 IMAD.IADD R23, R23, 0x1, -R15 ;  /* 0x000000011717b824 */ /* 0x000fe200078e0a0f */
[C---:B------:R-:W-:Y:S01]  /*5ac0*/  ISETP.GT.U32.AND P3, PT, R15.reuse, R14, PT ;  /* 0x0000000e0f00720c */ /* 0x040fe20003f64070 */
[----:B------:R-:W-:Y:S01]  /*5ad0*/  IMAD.MOV R131, RZ, RZ, -R131 ;  /* 0x000000ffff837224 */ /* 0x000fe200078e0a83 */
[C---:B------:R-:W-:Y:S01]  /*5ae0*/  ISETP.GT.U32.AND P6, PT, R15.reuse, R16, PT ;  /* 0x000000100f00720c */ /* 0x040fe20003fc4070 */
[----:B------:R-:W-:Y:S02]  /*5af0*/  @!P0 IMAD.IADD R20, R20, 0x1, -R15 ;  /* 0x0000000114148824 */ /* 0x000fe400078e0a0f */
[C---:B------:R-:W-:Y:S01]  /*5b00*/  IMAD R13, R15.reuse, R131, R13 ;  /* 0x000000830f0d7224 */ /* 0x040fe200078e020d */
[----:B---3--:R-:W-:Y:S02]  /*5b10*/  IABS R131, R152 ;  /* 0x0000009800837213 */ /* 0x008fe40000000000 */
        /* <DEDUP_REMOVED lines=8> */
[----:B------:R-:W-:Y:S02]  /*5ba0*/  IMAD.MOV R18, RZ, RZ, -R18 ;  /* 0x000000ffff127224 */ /* 0x000fe400078e0a12 */
[----:B------:R-:W-:Y:S01]  /*5bb0*/  @!P6 IMAD.IADD R16, R16, 0x1, -R15 ;  /* 0x000000011010e824 */ /* 0x000fe200078e0a0f */
[C---:B------:R-:W-:Y:S01]  /*5bc0*/  ISETP.GT.U32.AND P6, PT, R15.reuse, R5, PT ;  /* 0x000000050f00720c */ /* 0x040fe20003fc4070 */
[C---:B------:R-:W-:Y:S01]  /*5bd0*/  IMAD R131, R15.reuse, R18, R131 ;  /* 0x000000120f837224 */ /* 0x040fe200078e0283 */
[C---:B------:R-:W-:Y:S01]  /*5be0*/  ISETP.GT.U32.AND P4, PT, R15.reuse, R132, PT ;  /* 0x000000840f00720c */ /* 0x040fe20003f84070 */
[--C-:B------:R-:W-:Y:S01]  /*5bf0*/  @!P0 IMAD.IADD R8, R8, 0x1, -R15.reuse ;  /* 0x0000000108088824 */ /* 0x100fe200078e0a0f */
[C---:B------:R-:W-:Y:S01]  /*5c00*/  ISETP.GT.U32.AND P0, PT, R15.reuse, R13, PT ;  /* 0x0000000d0f00720c */ /* 0x040fe20003f04070 */
[--C-:B------:R-:W-:Y:S01]  /*5c10*/  @!P2 IMAD.IADD R4, R4, 0x1, -R15.reuse ;  /* 0x000000010404a824 */ /* 0x100fe200078e0a0f */
[----:B------:R-:W-:Y:S01]  /*5c20*/  ISETP.GT.U32.AND P2, PT, R15, R131, PT ;  /* 0x000000830f00720c */ /* 0x000fe20003f44070 */
[----:B------:R-:W-:-:S02]  /*5c30*/  @!P5 IMAD.IADD R11, R11, 0x1, -R15 ;  /* 0x000000010b0bd824 */ /* 0x000fc400078e0a0f */
[--C-:B------:R-:W-:Y:S01]  /*5c40*/  @!P3 IMAD.IADD R7, R7, 0x1, -R15.reuse ;  /* 0x000000010707b824 */ /* 0x100fe200078e0a0f */
[C---:B------:R-:W-:Y:S02]  /*5c50*/  ISETP.GT.U32.AND P5, PT, R15.reuse, R4, PT ;  /* 0x000000040f00720c */ /* 0x040fe40003fa4070 */
[----:B------:R-:W-:Y:S01]  /*5c60*/  ISETP.GT.U32.AND P3, PT, R15, R8, PT ;  /* 0x000000080f00720c */ /* 0x000fe20003f64070 */
[--C-:B------:R-:W-:Y:S01]  /*5c70*/  @!P6 IMAD.IADD R5, R5, 0x1, -R15.reuse ;  /* 0x000000010505e824 */ /* 0x100fe200078e0a0f */
[C---:B------:R-:W-:Y:S01]  /*5c80*/  ISETP.GT.U32.AND P6, PT, R15.reuse, R10, PT ;  /* 0x0000000a0f00720c */ /* 0x040fe20003fc4070 */
[--C-:B------:R-:W-:Y:S01]  /*5c90*/  @!P4 IMAD.IADD R132, R132, 0x1, -R15.reuse ;  /* 0x000000018484c824 */ /* 0x100fe200078e0a0f */
[----:B------:R-:W-:Y:S01]  /*5ca0*/  ISETP.GT.U32.AND P4, PT, R15, R6, PT ;  /* 0x000000060f00720c */ /* 0x000fe20003f84070 */
[--C-:B------:R-:W-:Y:S01]  /*5cb0*/  @!P0 IMAD.IADD R13, R13, 0x1, -R15.reuse ;  /* 0x000000010d0d8824 */ /* 0x100fe200078e0a0f */
[----:B------:R-:W-:Y:S01]  /*5cc0*/  ISETP.GT.U32.AND P0, PT, R15, R5, PT ;  /* 0x000000050f00720c */ /* 0x000fe20003f04070 */
[----:B------:R-:W-:Y:S01]  /*5cd0*/  @!P2 IMAD.IADD R131, R131, 0x1, -R15 ;  /* 0x000000018383a824 */ /* 0x000fe200078e0a0f */
[----:B------:R-:W-:-:S03]  /*5ce0*/  ISETP.GT.U32.AND P2, PT, R15, R7, PT ;  /* 0x000000070f00720c */ /* 0x000fc60003f44070 */
[--C-:B------:R-:W-:Y:S01]  /*5cf0*/  @!P5 IMAD.IADD R4, R4, 0x1, -R15.reuse ;  /* 0x000000010404d824 */ /* 0x100fe200078e0a0f */
[C---:B------:R-:W-:Y:S01]  /*5d00*/  ISETP.GT.U32.AND P5, PT, R15.reuse, R131, PT ;  /* 0x000000830f00720c */ /* 0x040fe20003fa4070 */
[--C-:B------:R-:W-:Y:S01]  /*5d10*/  @!P3 IMAD.IADD R8, R8, 0x1, -R15.reuse ;  /* 0x000000010808b824 */ /* 0x100fe200078e0a0f */
[C---:B------:R-:W-:Y:S01]  /*5d20*/  ISETP.GT.U32.AND P3, PT, R15.reuse, R132, PT ;  /* 0x000000840f00720c */ /* 0x040fe20003f64070 */
[--C-:B------:R-:W-:Y:S01]  /*5d30*/  @!P6 IMAD.IADD R10, R10, 0x1, -R15.reuse ;  /* 0x000000010a0ae824 */ /* 0x100fe200078e0a0f */
[C---:B------:R-:W-:Y:S01]  /*5d40*/  ISETP.GT.U32.AND P6, PT, R15.reuse, R13, PT ;  /* 0x0000000d0f00720c */ /* 0x040fe20003fc4070 */
[--C-:B------:R-:W-:Y:S01]  /*5d50*/  @!P4 IMAD.IADD R6, R6, 0x1, -R15.reuse ;  /* 0x000000010606c824 */ /* 0x100fe200078e0a0f */
[----:B------:R-:W-:Y:S01]  /*5d60*/  ISETP.GT.U32.AND P4, PT, R15, R11, PT ;  /* 0x0000000b0f00720c */ /* 0x000fe20003f84070 */
[--C-:B------:R-:W-:Y:S01]  /*5d70*/  @!P0 IMAD.IADD R5, R5, 0x1, -R15.reuse ;  /* 0x0000000105058824 */ /* 0x100fe200078e0a0f */
[----:B------:R-:W-:Y:S01]  /*5d80*/  ISETP.NE.AND P0, PT, R2, RZ, PT ;  /* 0x000000ff0200720c */ /* 0x000fe20003f05270 */
[----:B------:R-:W-:Y:S01]  /*5d90*/  @!P2 IMAD.IADD R7, R7, 0x1, -R15 ;  /* 0x000000010707a824 */ /* 0x000fe200078e0a0f */
[----:B------:R-:W-:Y:S01]  /*5da0*/  ISETP.GE.AND P2, PT, R250, RZ, PT ;  /* 0x000000fffa00720c */ /* 0x000fe20003f46270 */
[----:B------:R-:W-:-:S02]  /*5db0*/  @!P1 IMAD.MOV R9, RZ, RZ, -R9 ;  /* 0x000000ffff099224 */ /* 0x000fc400078e0a09 */
[--C-:B------:R-:W-:Y:S02]  /*5dc0*/  @!P5 IMAD.IADD R131, R131, 0x1, -R15.reuse ;  /* 0x000000018383d824 */ /* 0x100fe400078e0a0f */
[--C-:B------:R-:W-:Y:S02]  /*5dd0*/  @!P3 IMAD.IADD R132, R132, 0x1, -R15.reuse ;  /* 0x000000018484b824 */ /* 0x100fe400078e0a0f */
[--C-:B------:R-:W-:Y:S02]  /*5de0*/  @!P6 IMAD.IADD R13, R13, 0x1, -R15.reuse ;  /* 0x000000010d0de824 */ /* 0x100fe400078e0a0f */
[----:B------:R-:W-:Y:S01]  /*5df0*/  @!P4 IMAD.IADD R11, R11, 0x1, -R15 ;  /* 0x000000010b0bc824 */ /* 0x000fe200078e0a0f */
[----:B------:R-:W-:Y:S02]  /*5e00*/  LOP3.LUT R15, RZ, R3, RZ, 0x33, !PT ;  /* 0x00000003ff0f7212 */ /* 0x000fe400078e33ff */
[----:B------:R-:W-:Y:S02]  /*5e10*/  @!P0 LOP3.LUT R9, RZ, R2, RZ, 0x33, !PT ;  /* 0x00000002ff098212 */ /* 0x000fe400078e33ff */
[----:B------:R-:W-:Y:S01]  /*5e20*/  ISETP.NE.AND P0, PT, R3, RZ, PT ;  /* 0x000000ff0300720c */ /* 0x000fe20003f05270 */
[----:B------:R-:W-:Y:S01]  /*5e30*/  IMAD.MOV.U32 R3, RZ, RZ, R133 ;  /* 0x000000ffff037224 */ /* 0x000fe200078e0085 */
[----:B------:R-:W3:Y:S01]  /*5e40*/  LDL R2, [R1+0x574] ;  /* 0x0005740001027983 */ /* 0x000ee20000100800 */
[----:B------:R-:W-:Y:S01]  /*5e50*/  @!P2 IMAD.MOV R249, RZ, RZ, -R249 ;  /* 0x000000fffff9a224 */ /* 0x000fe200078e0af9 */
[----:B----4-:R-:W-:-:S02]  /*5e60*/  ISETP.GE.AND P1, PT, R246, RZ, PT ;  /* 0x000000fff600720c */ /* 0x010fc40003f26270 */
[----:B------:R-:W4:Y:S01]  /*5e70*/  LDL R246, [R1+0x530] ;  /* 0x0005300001f67983 */ /* 0x000f220000100800 */
[----:B-----5:R-:W-:-:S03]  /*5e80*/  ISETP.GE.AND P5, PT, R244, RZ, PT ;  /* 0x000000fff400720c */ /* 0x020fc60003fa6270 */
[----:B------:R-:W5:Y:S01]  /*5e90*/  LDL R244, [R1+0x550] ;  /* 0x0005500001f47983 */ /* 0x000f620000100800 */
[----:B------:R-:W-:-:S03]  /*5ea0*/  ISETP.GE.AND P3, PT, R247, RZ, PT ;  /* 0x000000fff700720c */ /* 0x000fc60003f66270 */
[----:B------:R-:W2:Y:S01]  /*5eb0*/  LDL R247, [R1+0x534] ;  /* 0x0005340001f77983 */ /* 0x000ea20000100800 */
[----:B------:R-:W-:Y:S02]  /*5ec0*/  ISETP.GE.AND P4, PT, R248, RZ, PT ;  /* 0x000000fff800720c */ /* 0x000fe40003f86270 */
[----:B------:R-:W-:Y:S01]  /*5ed0*/  @!P1 IMAD.MOV R3, RZ, RZ, -R3 ;  /* 0x000000ffff039224 */ /* 0x000fe200078e0a03 */
[----:B------:R-:W3:Y:S01]  /*5ee0*/  LDL R248, [R1+0x538] ;  /* 0x0005380001f87983 */ /* 0x000ee20000100800 */
[----:B------:R-:W-:Y:S01]  /*5ef0*/  ISETP.GE.AND P2, PT, R251, RZ, PT ;  /* 0x000000fffb00720c */ /* 0x000fe20003f46270 */
[----:B------:R-:W-:Y:S02]  /*5f00*/  @!P5 IMAD.MOV R130, RZ, RZ, -R130 ;  /* 0x000000ffff82d224 */ /* 0x000fe400078e0a82 */
[----:B------:R-:W5:Y:S01]  /*5f10*/  LDL R251, [R1+0x53c] ;  /* 0x00053c0001fb7983 */ /* 0x000f620000100800 */
[----:B------:R-:W-:Y:S01]  /*5f20*/  ISETP.GE.AND P1, PT, R252, RZ, PT ;  /* 0x000000fffc00720c */ /* 0x000fe20003f26270 */
[----:B------:R-:W-:-:S02]  /*5f30*/  @!P3 IMAD.MOV R129, RZ, RZ, -R129 ;  /* 0x000000ffff81b224 */ /* 0x000fc400078e0a81 */
[----:B------:R-:W5:Y:S01]  /*5f40*/  LDL R252, [R1+0x540] ;  /* 0x0005400001fc7983 */ /* 0x000f620000100800 */
[----:B------:R-:W-:-:S03]  /*5f50*/  ISETP.GE.AND P5, PT, R0, RZ, PT ;  /* 0x000000ff0000720c */ /* 0x000fc60003fa6270 */
[----:B------:R-:W5:Y:S01]  /*5f60*/  LDL R0, [R1+0x544] ;  /* 0x0005440001007983 */ /* 0x000f620000100800 */
[----:B------:R-:W-:-:S03]  /*5f70*/  ISETP.GE.AND P3, PT, R156, RZ, PT ;  /* 0x000000ff9c00720c */ /* 0x000fc60003f66270 */
[----:B------:R-:W5:Y:S01]  /*5f80*/  LDL R156, [R1+0x548] ;  /* 0x00054800019c7983 */ /* 0x000f620000100800 */
[----:B------:R-:W-:Y:S02]  /*5f90*/  @!P4 IMAD.MOV R128, RZ, RZ, -R128 ;  /* 0x000000ffff80c224 */ /* 0x000fe400078e0a80 */
[----:B------:R-:W-:Y:S01]  /*5fa0*/  @!P2 IMAD.MOV R127, RZ, RZ, -R127 ;  /* 0x000000ffff7fa224 */ /* 0x000fe200078e0a7f */
[----:B------:R-:W-:Y:S01]  /*5fb0*/  ISETP.GE.AND P4, PT, R245, RZ, PT ;  /* 0x000000fff500720c */ /* 0x000fe20003f86270 */
[----:B------:R-:W-:Y:S01]  /*5fc0*/  @!P1 IMAD.MOV R126, RZ, RZ, -R126 ;  /* 0x000000ffff7e9224 */ /* 0x000fe200078e0a7e */
[----:B------:R-:W5:Y:S01]  /*5fd0*/  LDL R245, [R1+0x554] ;  /* 0x0005540001f57983 */ /* 0x000f620000100800 */
[----:B------:R-:W-:-:S03]  /*5fe0*/  @!P5 IMAD.MOV R125, RZ, RZ, -R125 ;  /* 0x000000ffff7dd224 */ /* 0x000fc600078e0a7d */
[----:B------:R-:W-:-:S07]  /*5ff0*/  @!P3 IMAD.MOV R124, RZ, RZ, -R124 ;  /* 0x000000ffff7cb224 */ /* 0x000fce00078e0a7c */
[----:B------:R-:W-:Y:S01]  /*6000*/  @!P4 IMAD.MOV R123, RZ, RZ, -R123 ;  /* 0x000000ffff7bc224 */ /* 0x000fe200078e0a7b */
[----:B----4-:R-:W-:Y:S02]  /*6010*/  ISETP.GE.AND P2, PT, R246, RZ, PT ;  /* 0x000000fff600720c */ /* 0x010fe40003f46270 */
[----:B------:R-:W4:Y:S01]  /*6020*/  LDL R246, [R1+0x558] ;  /* 0x0005580001f67983 */ /* 0x000f220000100800 */
[----:B--2---:R-:W-:-:S03]  /*6030*/  ISETP.GE.AND P1, PT, R247, RZ, PT ;  /* 0x000000fff700720c */ /* 0x004fc60003f26270 */
[----:B------:R-:W2:Y:S01]  /*6040*/  LDL R247, [R1+0x55c] ;  /* 0x00055c0001f77983 */ /* 0x000ea20000100800 */
[----:B---3--:R-:W-:-:S06]  /*6050*/  ISETP.GE.AND P5, PT, R248, RZ, PT ;  /* 0x000000fff800720c */ /* 0x008fcc0003fa6270 */
[----:B------:R-:W-:Y:S01]  /*6060*/  @!P2 IMAD.MOV R122, RZ, RZ, -R122 ;  /* 0x000000ffff7aa224 */ /* 0x000fe200078e0a7a */
[----:B------:R-:W3:Y:S01]  /*6070*/  LDL R248, [R1+0x560] ;  /* 0x0005600001f87983 */ /* 0x000ee20000100800 */
[----:B-----5:R-:W-:-:S03]  /*6080*/  ISETP.GE.AND P3, PT, R251, RZ, PT ;  /* 0x000000fffb00720c */ /* 0x020fc60003f66270 */
[----:B------:R-:W5:Y:S01]  /*6090*/  LDL R251, [R1+0x564] ;  /* 0x0005640001fb7983 */ /* 0x000f620000100800 */
[----:B------:R-:W-:Y:S01]  /*60a0*/  ISETP.GE.AND P4, PT, R252, RZ, PT ;  /* 0x000000fffc00720c */ /* 0x000fe20003f86270 */
[----:B------:R-:W-:Y:S02]  /*60b0*/  @!P1 IMAD.MOV R121, RZ, RZ, -R121 ;  /* 0x000000ffff799224 */ /* 0x000fe400078e0a79 */
[----:B------:R-:W5:Y:S01]  /*60c0*/  LDL R252, [R1+0x568] ;  /* 0x0005680001fc7983 */ /* 0x000f620000100800 */
[----:B------:R-:W-:-:S03]  /*60d0*/  ISETP.GE.AND P2, PT, R0, RZ, PT ;  /* 0x000000ff0000720c */ /* 0x000fc60003f46270 */
[----:B------:R-:W5:Y:S01]  /*60e0*/  LDL R0, [R1+0x56c] ;  /* 0x00056c0001007983 */ /* 0x000f620000100800 */
[----:B------:R-:W-:-:S03]  /*60f0*/  ISETP.GE.AND P1, PT, R156, RZ, PT ;  /* 0x000000ff9c00720c */ /* 0x000fc60003f26270 */
[----:B------:R-:W5:Y:S01]  /*6100*/  LDL R156, [R1+0x570] ;  /* 0x00057000019c7983 */ /* 0x000f620000100800 */
[----:B------:R-:W-:Y:S01]  /*6110*/  @!P5 IMAD.MOV R120, RZ, RZ, -R120 ;  /* 0x000000ffff78d224 */ /* 0x000fe200078e0a78 */
[----:B------:R-:W-:Y:S01]  /*6120*/  ISETP.GE.AND P5, PT, R243, RZ, PT ;  /* 0x000000fff300720c */ /* 0x000fe20003fa6270 */
[----:B------:R-:W-:Y:S01]  /*6130*/  @!P3 IMAD.MOV R119, RZ, RZ, -R119 ;  /* 0x000000ffff77b224 */ /* 0x000fe200078e0a77 */
[----:B------:R-:W-:Y:S01]  /*6140*/  ISETP.GE.AND P3, PT, R244, RZ, PT ;  /* 0x000000fff400720c */ /* 0x000fe20003f66270 */
[----:B------:R-:W-:Y:S01]  /*6150*/  @!P4 IMAD.MOV R118, RZ, RZ, -R118 ;  /* 0x000000ffff76c224 */ /* 0x000fe200078e0a76 */
[----:B------:R-:W-:Y:S01]  /*6160*/  ISETP.GE.AND P4, PT, R245, RZ, PT ;  /* 0x000000fff500720c */ /* 0x000fe20003f86270 */
[----:B------:R-:W-:Y:S01]  /*6170*/  @!P2 IMAD.MOV R117, RZ, RZ, -R117 ;  /* 0x000000ffff75a224 */ /* 0x000fe200078e0a75 */
[----:B------:R-:W5:Y:S02]  /*6180*/  LDL.LU R243, [R1+0x6d8] ;  /* 0x0006d80001f37983 */ /* 0x000f640000300800 */
[----:B------:R-:W-:-:S02]  /*6190*/  @!P1 IMAD.MOV R116, RZ, RZ, -R116 ;  /* 0x000000ffff749224 */ /* 0x000fc400078e0a74 */
[----:B------:R-:W5:Y:S03]  /*61a0*/  LDL.LU R244, [R1+0x6d4] ;  /* 0x0006d40001f47983 */ /* 0x000f660000300800 */
[----:B------:R-:W-:Y:S01]  /*61b0*/  @!P5 IMAD.MOV R115, RZ, RZ, -R115 ;  /* 0x000000ffff73d224 */ /* 0x000fe200078e0a73 */
[----:B------:R-:W5:Y:S01]  /*61c0*/  LDL.LU R245, [R1+0x6d0] ;  /* 0x0006d00001f57983 */ /* 0x000f620000300800 */
[----:B------:R-:W-:Y:S02]  /*61d0*/  @!P3 IMAD.MOV R114, RZ, RZ, -R114 ;  /* 0x000000ffff72b224 */ /* 0x000fe400078e0a72 */
[----:B------:R-:W-:Y:S01]  /*61e0*/  @!P4 IMAD.MOV R113, RZ, RZ, -R113 ;  /* 0x000000ffff71c224 */ /* 0x000fe200078e0a71 */
[----:B----4-:R-:W-:Y:S02]  /*61f0*/  ISETP.GE.AND P2, PT, R246, RZ, PT ;  /* 0x000000fff600720c */ /* 0x010fe40003f46270 */
[----:B------:R-:W4:Y:S01]  /*6200*/  LDL.LU R246, [R1+0x6cc] ;  /* 0x0006cc0001f67983 */ /* 0x000f220000300800 */
[----:B--2---:R-:W-:-:S03]  /*6210*/  ISETP.GE.AND P1, PT, R247, RZ, PT ;  /* 0x000000fff700720c */ /* 0x004fc60003f26270 */
[----:B------:R-:W2:Y:S01]  /*6220*/  LDL.LU R247, [R1+0x6c8] ;  /* 0x0006c80001f77983 */ /* 0x000ea20000300800 */
[----:B---3--:R-:W-:-:S06]  /*6230*/  ISETP.GE.AND P5, PT, R248, RZ, PT ;  /* 0x000000fff800720c */ /* 0x008fcc0003fa6270 */
[----:B------:R-:W-:Y:S01]  /*6240*/  @!P2 IMAD.MOV R112, RZ, RZ, -R112 ;  /* 0x000000ffff70a224 */ /* 0x000fe200078e0a70 */
[----:B------:R-:W3:Y:S01]  /*6250*/  LDL.LU R248, [R1+0x6c4] ;  /* 0x0006c40001f87983 */ /* 0x000ee20000300800 */
[----:B-----5:R-:W-:-:S03]  /*6260*/  ISETP.GE.AND P3, PT, R251, RZ, PT ;  /* 0x000000fffb00720c */ /* 0x020fc60003f66270 */
[----:B------:R-:W5:Y:S01]  /*6270*/  LDL.LU R251, [R1+0x6c0] ;  /* 0x0006c00001fb7983 */ /* 0x000f620000300800 */
[----:B------:R-:W-:Y:S01]  /*6280*/  ISETP.GE.AND P4, PT, R252, RZ, PT ;  /* 0x000000fffc00720c */ /* 0x000fe20003f86270 */
[----:B------:R-:W-:Y:S02]  /*6290*/  @!P1 IMAD.MOV R111, RZ, RZ, -R111 ;  /* 0x000000ffff6f9224 */ /* 0x000fe400078e0a6f */
[----:B------:R-:W4:Y:S01]  /*62a0*/  LDL.LU R252, [R1+0x6bc] ;  /* 0x0006bc0001fc7983 */ /* 0x000f220000300800 */
[----:B------:R-:W-:-:S03]  /*62b0*/  ISETP.GE.AND P2, PT, R0, RZ, PT ;  /* 0x000000ff0000720c */ /* 0x000fc60003f46270 */
[----:B------:R-:W2:Y:S01]  /*62c0*/  LDL.LU R0, [R1+0x6b8] ;  /* 0x0006b80001007983 */ /* 0x000ea20000300800 */
[----:B------:R-:W-:-:S03]  /*62d0*/  ISETP.GE.AND P1, PT, R156, RZ, PT ;  /* 0x000000ff9c00720c */ /* 0x000fc60003f26270 */
[----:B------:R-:W3:Y:S01]  /*62e0*/  LDL.LU R156, [R1+0x6b4] ;  /* 0x0006b400019c7983 */ /* 0x000ee20000300800 */
[----:B------:R-:W-:Y:S01]  /*62f0*/  @!P5 IMAD.MOV R110, RZ, RZ, -R110 ;  /* 0x000000ffff6ed224 */ /* 0x000fe200078e0a6e */
[----:B------:R-:W-:Y:S01]  /*6300*/  ISETP.GE.AND P5, PT, R2, RZ, PT ;  /* 0x000000ff0200720c */ /* 0x000fe20003fa6270 */
[----:B------:R-:W-:Y:S02]  /*6310*/  @!P3 IMAD.MOV R109, RZ, RZ, -R109 ;  /* 0x000000ffff6db224 */ /* 0x000fe400078e0a6d */
[----:B------:R-:W-:Y:S02]  /*6320*/  @!P4 IMAD.MOV R108, RZ, RZ, -R108 ;  /* 0x000000ffff6cc224 */ /* 0x000fe400078e0a6c */
[----:B------:R-:W-:-:S03]  /*6330*/  @!P2 IMAD.MOV R107, RZ, RZ, -R107 ;  /* 0x000000ffff6ba224 */ /* 0x000fc600078e0a6b */
[----:B------:R-:W-:-:S05]  /*6340*/  @!P1 IMAD.MOV R106, RZ, RZ, -R106 ;  /* 0x000000ffff6a9224 */ /* 0x000fca00078e0a6a */
[----:B------:R-:W-:Y:S01]  /*6350*/  @!P5 IMAD.MOV R105, RZ, RZ, -R105 ;  /* 0x000000ffff69d224 */ /* 0x000fe200078e0a69 */
[----:B------:R-:W-:Y:S02]  /*6360*/  ISETP.GE.AND P6, PT, R152, RZ, PT ;  /* 0x000000ff9800720c */ /* 0x000fe40003fc6270 */
[----:B-----5:R-:W-:Y:S02]  /*6370*/  ISETP.GE.AND P1, PT, R251, RZ, PT ;  /* 0x000000fffb00720c */ /* 0x020fe40003f26270 */
[----:B----4-:R-:W-:Y:S02]  /*6380*/  ISETP.GE.AND P2, PT, R252, RZ, PT ;  /* 0x000000fffc00720c */ /* 0x010fe40003f46270 */
[----:B--2---:R-:W-:Y:S02]  /*6390*/  ISETP.GE.AND P4, PT, R0, RZ, PT ;  /* 0x000000ff0000720c */ /* 0x004fe40003f86270 */
[----:B---3--:R-:W-:-:S07]  /*63a0*/  ISETP.GE.AND P3, PT, R156, RZ, PT ;  /* 0x000000ff9c00720c */ /* 0x008fce0003f66270 */
[----:B------:R-:W-:Y:S01]  /*63b0*/  @!P1 IMAD.MOV R101, RZ, RZ, -R101 ;  /* 0x000000ffff659224 */ /* 0x000fe200078e0a65 */
[----:B------:R-:W-:Y:S01]  /*63c0*/  ISETP.GE.AND P5, PT, R248, RZ, PT ;  /* 0x000000fff800720c */ /* 0x000fe20003fa6270 */
[----:B------:R-:W-:Y:S01]  /*63d0*/  IMAD.MOV.U32 R2, RZ, RZ, R131 ;  /* 0x000000ffff027224 */ /* 0x000fe200078e0083 */
[----:B------:R-:W-:Y:S01]  /*63e0*/  ISETP.GE.AND P1, PT, R244, RZ, PT ;  /* 0x000000fff400720c */ /* 0x000fe20003f26270 */
[----:B------:R-:W-:Y:S01]  /*63f0*/  @!P2 IMAD.MOV R102, RZ, RZ, -R102 ;  /* 0x000000ffff66a224 */ /* 0x000fe200078e0a66 */
[----:B------:R-:W-:Y:S01]  /*6400*/  ISETP.GE.AND P2, PT, R245, RZ, PT ;  /* 0x000000fff500720c */ /* 0x000fe20003f46270 */
[----:B------:R-:W2:Y:S01]  /*6410*/  LDL.LU R156, [R1+0x6b0] ;  /* 0x0006b000019c7983 */ /* 0x000ea20000300800 */
[----:B------:R-:W-:Y:S01]  /*6420*/  @!P4 IMAD.MOV R103, RZ, RZ, -R103 ;  /* 0x000000ffff67c224 */ /* 0x000fe200078e0a67 */
[----:B------:R-:W-:Y:S01]  /*6430*/  ISETP.GE.AND P4, PT, R246, RZ, PT ;  /* 0x000000fff600720c */ /* 0x000fe20003f86270 */
[----:B------:R-:W-:Y:S01]  /*6440*/  @!P3 IMAD.MOV R104, RZ, RZ, -R104 ;  /* 0x000000ffff68b224 */ /* 0x000fe200078e0a68 */
[----:B------:R-:W-:-:S04]  /*6450*/  ISETP.GE.AND P3, PT, R247, RZ, PT ;  /* 0x000000fff700720c */ /* 0x000fc80003f66270 */
[----:B------:R-:W-:Y:S01]  /*6460*/  @!P5 IMAD.MOV R100, RZ, RZ, -R100 ;  /* 0x000000ffff64d224 */ /* 0x000fe200078e0a64 */
[----:B------:R-:W-:Y:S01]  /*6470*/  ISETP.GE.AND P5, PT, R243, RZ, PT ;  /* 0x000000fff300720c */ /* 0x000fe20003fa6270 */
[----:B------:R-:W-:Y:S01]  /*6480*/  @!P1 IMAD.MOV R96, RZ, RZ, -R96 ;  /* 0x000000ffff609224 */ /* 0x000fe200078e0a60 */
[----:B------:R-:W-:Y:S01]  /*6490*/  ISETP.GE.AND P1, PT, R239, RZ, PT ;  /* 0x000000ffef00720c */ /* 0x000fe20003f26270 */
[----:B------:R-:W-:Y:S01]  /*64a0*/  @!P2 IMAD.MOV R97, RZ, RZ, -R97 ;  /* 0x000000ffff61a224 */ /* 0x000fe200078e0a61 */
[----:B------:R-:W-:Y:S02]  /*64b0*/  ISETP.GE.AND P2, PT, R240, RZ, PT ;  /* 0x000000fff000720c */ /* 0x000fe40003f46270 */
        /* <DEDUP_REMOVED lines=175> */
[----:B------:R-:W-:Y:S01]  /*6fb0*/  SEL R131, R15, R3, !P0 ;  /* 0x000000030f837207 */ /* 0x000fe20004000000 */
[----:B------:R-:W-:Y:S02]  /*6fc0*/  @!P1 IMAD.MOV R13, RZ, RZ, -R13 ;  /* 0x000000ffff0d9224 */ /* 0x000fe400078e0a0d */
[----:B------:R-:W-:Y:S02]  /*6fd0*/  @!P2 IMAD.MOV R11, RZ, RZ, -R11 ;  /* 0x000000ffff0ba224 */ /* 0x000fe400078e0a0b */
[----:B------:R-:W-:Y:S02]  /*6fe0*/  @!P6 IMAD.MOV R2, RZ, RZ, -R2 ;  /* 0x000000ffff02e224 */ /* 0x000fe400078e0a02 */
[----:B------:R-:W-:Y:S02]  /*6ff0*/  @!P4 IMAD.MOV R132, RZ, RZ, -R132 ;  /* 0x000000ffff84c224 */ /* 0x000fe400078e0a84 */
[----:B------:R-:W-:-:S02]  /*7000*/  IMAD R3, R9, UR4, RZ ;  /* 0x0000000409037c24 */ /* 0x000fc4000f8e02ff */
[----:B------:R-:W-:Y:S01]  /*7010*/  @!P3 IMAD.MOV R7, RZ, RZ, -R7 ;  /* 0x000000ffff07b224 */ /* 0x000fe200078e0a07 */
[C---:B------:R-:W-:Y:S01]  /*7020*/  SEL R249, R15.reuse, R249, !P0 ;  /* 0x000000f90ff97207 */ /* 0x040fe20004000000 */
[----:B------:R-:W-:Y:S01]  /*7030*/  ULDC UR4, c[0x0][0x240] ;  /* 0x0000900000047ab9 */ /* 0x000fe20000000800 */
[C---:B------:R-:W-:Y:S02]  /*7040*/  SEL R130, R15.reuse, R130, !P0 ;  /* 0x000000820f827207 */ /* 0x040fe40004000000 */
[C---:B------:R-:W-:Y:S02]  /*7050*/  SEL R129, R15.reuse, R129, !P0 ;  /* 0x000000810f817207 */ /* 0x040fe40004000000 */
[C---:B------:R-:W-:Y:S02]  /*7060*/  SEL R128, R15.reuse, R128, !P0 ;  /* 0x000000800f807207 */ /* 0x040fe40004000000 */
[C---:B------:R-:W-:Y:S02]  /*7070*/  SEL R127, R15.reuse, R127, !P0 ;  /* 0x0000007f0f7f7207 */ /* 0x040fe40004000000 */
[----:B------:R-:W-:-:S02]  /*7080*/  SEL R126, R15, R126, !P0 ;  /* 0x0000007e0f7e7207 */ /* 0x000fc40004000000 */
[C---:B------:R-:W-:Y:S02]  /*7090*/  SEL R125, R15.reuse, R125, !P0 ;  /* 0x0000007d0f7d7207 */ /* 0x040fe40004000000 */
        /* <DEDUP_REMOVED lines=119> */
[----:B------:R-:W-:Y:S02]  /*7810*/  SEL R15, R15, R2, !P0 ;  /* 0x000000020f0f7207 */ /* 0x000fe40004000000 */
[----:B------:R-:W-:Y:S01]  /*7820*/  LEA R2, P0, R3, UR12, 0x1 ;  /* 0x0000000c03027c11 */ /* 0x000fe2000f8008ff */
[----:B------:R-:W-:Y:S02]  /*7830*/  IMAD R131, R131, UR4, RZ ;  /* 0x0000000483837c24 */ /* 0x000fe4000f8e02ff */
[----:B------:R-:W-:Y:S01]  /*7840*/  IMAD R130, R130, UR4, RZ ;  /* 0x0000000482827c24 */ /* 0x000fe2000f8e02ff */
[----:B------:R-:W-:Y:S01]  /*7850*/  LEA.HI.X.SX32 R3, R3, UR13, 0x1, P0 ;  /* 0x0000000d03037c11 */ /* 0x000fe200080f0eff */
[----:B------:R-:W-:Y:S01]  /*7860*/  ULDC.64 UR12, c[0x0][0x218] ;  /* 0x00008600000c7ab9 */ /* 0x000fe20000000a00 */
[----:B------:R-:W-:Y:S01]  /*7870*/  IMAD R129, R129, UR4, RZ ;  /* 0x0000000481817c24 */ /* 0x000fe2000f8e02ff */
[----:B------:R-:W-:Y:S01]  /*7880*/  LEA R152, P3, R131, UR12, 0x1 ;  /* 0x0000000c83987c11 */ /* 0x000fe2000f8608ff */
[----:B------:R-:W-:Y:S01]  /*7890*/  IMAD R128, R128, UR4, RZ ;  /* 0x0000000480807c24 */ /* 0x000fe2000f8e02ff */
[----:B------:R-:W-:Y:S01]  /*78a0*/  LEA R153, P2, R130, UR12, 0x1 ;  /* 0x0000000c82997c11 */ /* 0x000fe2000f8408ff */
[----:B------:R-:W-:Y:S01]  /*78b0*/  IMAD R127, R127, UR4, RZ ;  /* 0x000000047f7f7c24 */ /* 0x000fe2000f8e02ff */
[----:B------:R-:W-:Y:S01]  /*78c0*/  LEA R154, P1, R129, UR12, 0x1 ;  /* 0x0000000c819a7c11 */ /* 0x000fe2000f8208ff */
[----:B------:R0:W-:Y:S01]  /*78d0*/  STL [R1+0x228], R152 ;  /* 0x0002289801007387 */ /* 0x0001e20000100800 */
[----:B------:R-:W-:-:S02]  /*78e0*/  IMAD R126, R126, UR4, RZ ;  /* 0x000000047e7e7c24 */ /* 0x000fc4000f8e02ff */
[----:B------:R-:W-:Y:S01]  /*78f0*/  IMAD R125, R125, UR4, RZ ;  /* 0x000000047d7d7c24 */ /* 0x000fe2000f8e02ff */
[----:B------:R1:W-:Y:S01]  /*7900*/  STL [R1+0x22c], R153 ;  /* 0x00022c9901007387 */ /* 0x0003e20000100800 */
[----:B0-----:R-:W-:-:S03]  /*7910*/  LEA R152, P0, R128, UR12, 0x1 ;  /* 0x0000000c80987c11 */ /* 0x001fc6000f8008ff */
[----:B------:R0:W-:Y:S01]  /*7920*/  STL [R1+0x230], R154 ;  /* 0x0002309a01007387 */ /* 0x0001e20000100800 */
[----:B-1----:R-:W-:-:S03]  /*7930*/  LEA R153, P6, R127, UR12, 0x1 ;  /* 0x0000000c7f997c11 */ /* 0x002fc6000f8c08ff */
[----:B------:R1:W-:Y:S01]  /*7940*/  STL [R1+0x234], R152 ;  /* 0x0002349801007387 */ /* 0x0003e20000100800 */
[----:B------:R-:W-:-:S03]  /*7950*/  IMAD R124, R124, UR4, RZ ;  /* 0x000000047c7c7c24 */ /* 0x000fc6000f8e02ff */
[----:B------:R3:W-:Y:S01]  /*7960*/  STL [R1+0x238], R153 ;  /* 0x0002389901007387 */ /* 0x0007e20000100800 */
[----:B0-----:R-:W-:Y:S01]  /*7970*/  LEA R154, P5, R126, UR12, 0x1 ;  /* 0x0000000c7e9a7c11 */ /* 0x001fe2000f8a08ff */
[----:B------:R-:W-:Y:S01]  /*7980*/  IMAD R123, R123, UR4, RZ ;  /* 0x000000047b7b7c24 */ /* 0x000fe2000f8e02ff */
[----:B-1----:R-:W-:-:S03]  /*7990*/  LEA R152, P4, R125, UR12, 0x1 ;  /* 0x0000000c7d987c11 */ /* 0x002fc6000f8808ff */
[----:B------:R0:W-:Y:S01]  /*79a0*/  STL [R1+0x23c], R154 ;  /* 0x00023c9a01007387 */ /* 0x0001e20000100800 */
[----:B---3--:R-:W-:-:S03]  /*79b0*/  LEA.HI.X.SX32 R153, R131, UR13, 0x1, P3 ;  /* 0x0000000d83997c11 */ /* 0x008fc600098f0eff */
[----:B------:R1:W-:Y:S01]  /*79c0*/  STL [R1+0x240], R152 ;  /* 0x0002409801007387 */ /* 0x0003e20000100800 */
[----:B------:R-:W-:-:S03]  /*79d0*/  IMAD R122, R122, UR4, RZ ;  /* 0x000000047a7a7c24 */ /* 0x000fc6000f8e02ff */
[----:B------:R3:W-:Y:S01]  /*79e0*/  STL [R1+0x220], R153 ;  /* 0x0002209901007387 */ /* 0x0007e20000100800 */
[----:B0-----:R-:W-:Y:S02]  /*79f0*/  LEA R154, P3, R124, UR12, 0x1 ;  /* 0x0000000c7c9a7c11 */ /* 0x001fe4000f8608ff */
[----:B-1----:R-:W-:-:S03]  /*7a00*/  LEA.HI.X.SX32 R152, R130, UR13, 0x1, P2 ;  /* 0x0000000d82987c11 */ /* 0x002fc600090f0eff */
[----:B------:R0:W-:Y:S01]  /*7a10*/  STL [R1+0x244], R154 ;  /* 0x0002449a01007387 */ /* 0x0001e20000100800 */
[----:B---3--:R-:W-:-:S03]  /*7a20*/  LEA R153, P2, R123, UR12, 0x1 ;  /* 0x0000000c7b997c11 */ /* 0x008fc6000f8408ff */
[----:B------:R1:W-:Y:S01]  /*7a30*/  STL [R1+0x218], R152 ;  /* 0x0002189801007387 */ /* 0x0003e20000100800 */
[----:B------:R-:W-:-:S03]  /*7a40*/  IMAD R121, R121, UR4, RZ ;  /* 0x0000000479797c24 */ /* 0x000fc6000f8e02ff */
[----:B------:R3:W-:Y:S01]  /*7a50*/  STL [R1+0x248], R153 ;  /* 0x0002489901007387 */ /* 0x0007e20000100800 */
[----:B0-----:R-:W-:Y:S01]  /*7a60*/  LEA.HI.X.SX32 R154, R129, UR13, 0x1, P1 ;  /* 0x0000000d819a7c11 */ /* 0x001fe200088f0eff */
        /* <DEDUP_REMOVED lines=517> */
[----:B0-----:R-:W-:Y:S01]  /*9ac0*/  LEA R154, P3, R19, UR12, 0x1 ;  /* 0x0000000c139a7c11 */ /* 0x001fe2000f8608ff */
[----:B------:R-:W-:Y:S01]  /*9ad0*/  IMAD R14, R14, UR4, RZ ;  /* 0x000000040e0e7c24 */ /* 0x000fe2000f8e02ff */
[----:B-1----:R-:W-:-:S03]  /*9ae0*/  LEA.HI.X.SX32 R152, R25, UR13, 0x1, P2 ;  /* 0x0000000d19987c11 */ /* 0x002fc600090f0eff */
[----:B------:R0:W-:Y:S01]  /*9af0*/  STL [R1+0x3e8], R154 ;  /* 0x0003e89a01007387 */ /* 0x0001e20000100800 */
[----:B---3--:R-:W-:-:S03]  /*9b00*/  LEA R153, P2, R17, UR12, 0x1 ;  /* 0x0000000c11997c11 */ /* 0x008fc6000f8408ff */
[----:B------:R1:W-:Y:S01]  /*9b10*/  STL [R1+0x184], R152 ;  /* 0x0001849801007387 */ /* 0x0003e20000100800 */
[----:B------:R-:W-:-:S03]  /*9b20*/  IMAD R12, R12, UR4, RZ ;  /* 0x000000040c0c7c24 */ /* 0x000fc6000f8e02ff */
[----:B------:R3:W-:Y:S01]  /*9b30*/  STL [R1+0x3ec], R153 ;  /* 0x0003ec9901007387 */ /* 0x0007e20000100800 */
[----:B0-----:R-:W-:Y:S02]  /*9b40*/  LEA.HI.X.SX32 R154, R24, UR13, 0x1, P1 ;  /* 0x0000000d189a7c11 */ /* 0x001fe400088f0eff */
[----:B-1----:R-:W-:Y:S01]  /*9b50*/  LEA R152, P1, R16, UR12, 0x1 ;  /* 0x0000000c10987c11 */ /* 0x002fe2000f8208ff */
[----:B------:R-:W-:Y:S01]  /*9b60*/  IMAD R10, R10, UR4, RZ ;  /* 0x000000040a0a7c24 */ /* 0x000fe2000f8e02ff */
[----:B---3--:R-:W-:Y:S02]  /*9b70*/  LEA.HI.X.SX32 R153, R23, UR13, 0x1, P0 ;  /* 0x0000000d17997c11 */ /* 0x008fe400080f0eff */
[----:B------:R-:W-:Y:S01]  /*9b80*/  LEA R23, P0, R14, UR12, 0x1 ;  /* 0x0000000c0e177c11 */ /* 0x000fe2000f8008ff */
[----:B------:R-:W-:Y:S04]  /*9b90*/  STL [R1+0x18c], R154 ;  /* 0x00018c9a01007387 */ /* 0x000fe80000100800 */
[----:B------:R0:W-:Y:S01]  /*9ba0*/  STL [R1+0x3f0], R152 ;  /* 0x0003f09801007387 */ /* 0x0001e20000100800 */
[----:B------:R-:W-:-:S03]  /*9bb0*/  IMAD R8, R8, UR4, RZ ;  /* 0x0000000408087c24 */ /* 0x000fc6000f8e02ff */
[----:B------:R-:W-:Y:S04]  /*9bc0*/  STL [R1+0x194], R153 ;  /* 0x0001949901007387 */ /* 0x000fe80000100800 */
[----:B------:R1:W-:Y:S01]  /*9bd0*/  STL [R1+0x3f4], R23 ;  /* 0x0003f41701007387 */ /* 0x0003e20000100800 */
[----:B0-----:R-:W-:Y:S02]  /*9be0*/  LEA.HI.X.SX32 R152, R22, UR13, 0x1, P6 ;  /* 0x0000000d16987c11 */ /* 0x001fe4000b0f0eff */
[----:B------:R-:W-:Y:S01]  /*9bf0*/  LEA R22, P6, R12, UR12, 0x1 ;  /* 0x0000000c0c167c11 */ /* 0x000fe2000f8c08ff */
[----:B------:R-:W-:Y:S02]  /*9c00*/  IMAD R6, R6, UR4, RZ ;  /* 0x0000000406067c24 */ /* 0x000fe4000f8e02ff */
[----:B------:R-:W-:Y:S01]  /*9c10*/  STL [R1+0x19c], R152 ;  /* 0x00019c9801007387 */ /* 0x000fe20000100800 */
[----:B-1----:R-:W-:-:S02]  /*9c20*/  LEA.HI.X.SX32 R23, R21, UR13, 0x1, P5 ;  /* 0x0000000d15177c11 */ /* 0x002fc4000a8f0eff */
[----:B------:R-:W-:Y:S01]  /*9c30*/  LEA R21, P5, R10, UR12, 0x1 ;  /* 0x0000000c0a157c11 */ /* 0x000fe2000f8a08ff */
        /* <DEDUP_REMOVED lines=16> */
[----:B------:R-:W0:Y:S01]  /*9d40*/  S2R R0, SR_TID.X ;  /* 0x0000000000007919 */ /* 0x000e220000002100 */
[----:B------:R-:W-:Y:S01]  /*9d50*/  IMAD R9, R9, UR4, RZ ;  /* 0x0000000409097c24 */ /* 0x000fe2000f8e02ff */
[----:B-1----:R-:W-:-:S02]  /*9d60*/  LEA.HI.X.SX32 R19, R16, UR13, 0x1, P1 ;  /* 0x0000000d10137c11 */ /* 0x002fc400088f0eff */
[----:B------:R-:W-:Y:S01]  /*9d70*/  LEA R16, P1, R5, UR12, 0x1 ;  /* 0x0000000c05107c11 */ /* 0x000fe2000f8208ff */
[----:B------:R-:W-:Y:S04]  /*9d80*/  STL [R1+0x1bc], R20 ;  /* 0x0001bc1401007387 */ /* 0x000fe80000100800 */
[----:B------:R1:W-:Y:S01]  /*9d90*/  STL [R1+0x408], R17 ;  /* 0x0004081101007387 */ /* 0x0003e20000100800 */
[----:B------:R-:W-:-:S03]  /*9da0*/  IMAD R11, R11, UR4, RZ ;  /* 0x000000040b0b7c24 */ /* 0x000fc6000f8e02ff */
[----:B------:R-:W-:Y:S04]  /*9db0*/  STL [R1+0x1c4], R19 ;  /* 0x0001c41301007387 */ /* 0x000fe80000100800 */
[----:B------:R3:W-:Y:S01]  /*9dc0*/  STL [R1+0x40c], R16 ;  /* 0x00040c1001007387 */ /* 0x0007e20000100800 */
[----:B-1----:R-:W-:Y:S02]  /*9dd0*/  LEA.HI.X.SX32 R17, R14, UR13, 0x1, P0 ;  /* 0x0000000d0e117c11 */ /* 0x002fe400080f0eff */
[----:B------:R-:W-:Y:S01]  /*9de0*/  LEA R14, P0, R7, UR12, 0x1 ;  /* 0x0000000c070e7c11 */ /* 0x000fe2000f8008ff */
[----:B------:R-:W-:Y:S02]  /*9df0*/  IMAD R13, R13, UR4, RZ ;  /* 0x000000040d0d7c24 */ /* 0x000fe4000f8e02ff */
[----:B------:R-:W-:Y:S01]  /*9e00*/  STL [R1+0x1cc], R17 ;  /* 0x0001cc1101007387 */ /* 0x000fe20000100800 */
[----:B---3--:R-:W-:-:S02]  /*9e10*/  LEA.HI.X.SX32 R16, R12, UR13, 0x1, P6 ;  /* 0x0000000d0c107c11 */ /* 0x008fc4000b0f0eff */
[----:B------:R-:W-:Y:S01]  /*9e20*/  LEA R12, P6, R9, UR12, 0x1 ;  /* 0x0000000c090c7c11 */ /* 0x000fe2000f8c08ff */
        /* <DEDUP_REMOVED lines=10> */
[----:B------:R1:W-:Y:S04]  /*9ed0*/  STL [R1+0x418], R10 ;  /* 0x0004180a01007387 */ /* 0x0003e80000100800 */
[----:B------:R-:W-:Y:S04]  /*9ee0*/  STL [R1+0x1e4], R12 ;  /* 0x0001e40c01007387 */ /* 0x000fe80000100800 */
[----:B------:R3:W-:Y:S01]  /*9ef0*/  STL [R1+0x41c], R8 ;  /* 0x00041c0801007387 */ /* 0x0007e20000100800 */
[----:B-1----:R-:W-:-:S02]  /*9f00*/  LEA.HI.X.SX32 R10, R6, UR13, 0x1, P3 ;  /* 0x0000000d060a7c11 */ /* 0x002fc400098f0eff */
[----:B------:R-:W-:-:S03]  /*9f10*/  LEA R6, P3, R15, UR12, 0x1 ;  /* 0x0000000c0f067c11 */ /* 0x000fc6000f8608ff */
[----:B------:R-:W-:Y:S01]  /*9f20*/  STL [R1+0x1ec], R10 ;  /* 0x0001ec0a01007387 */ /* 0x000fe20000100800 */
[----:B---3--:R-:W-:Y:S02]  /*9f30*/  LEA.HI.X.SX32 R8, R4, UR13, 0x1, P2 ;  /* 0x0000000d04087c11 */ /* 0x008fe400090f0eff */
[----:B------:R-:W-:Y:S01]  /*9f40*/  LEA R4, P2, R249, UR12, 0x1 ;  /* 0x0000000cf9047c11 */ /* 0x000fe2000f8408ff */
[----:B------:R1:W-:Y:S01]  /*9f50*/  STL [R1+0x420], R6 ;  /* 0x0004200601007387 */ /* 0x0003e20000100800 */
[----:B0-----:R-:W-:Y:S01]  /*9f60*/  SHF.R.U32.HI R0, RZ, 0x6, R0 ;  /* 0x00000006ff007819 */ /* 0x001fe20000011600 */
[----:B------:R-:W-:Y:S02]  /*9f70*/  USHF.R.U32.HI UR6, URZ, 0x4, UR6 ;  /* 0x000000043f067899 */ /* 0x000fe40008011606 */
[----:B------:R-:W-:Y:S01]  /*9f80*/  STL [R1+0x1f4], R8 ;  /* 0x0001f40801007387 */ /* 0x000fe20000100800 */
[----:B------:R-:W-:Y:S01]  /*9f90*/  SHF.R.S32.HI R18, RZ, 0x1f, R135 ;  /* 0x0000001fff127819 */ /* 0x000fe20000011487 */
[----:B------:R-:W-:-:S02]  /*9fa0*/  ULDC UR12, c[0x0][0x238] ;  /* 0x00008e00000c7ab9 */ /* 0x000fc40000000800 */
[----:B------:R0:W-:Y:S01]  /*9fb0*/  STL [R1+0x424], R4 ;  /* 0x0004240401007387 */ /* 0x0001e20000100800 */
[----:B-1----:R-:W-:Y:S02]  /*9fc0*/  LEA.HI.X.SX32 R6, R5, UR13, 0x1, P1 ;  /* 0x0000000d05067c11 */ /* 0x002fe400088f0eff */
[----:B------:R-:W-:-:S03]  /*9fd0*/  LEA.HI.X.SX32 R5, R7, UR13, 0x1, P0 ;  /* 0x0000000d07057c11 */ /* 0x000fc600080f0eff */
[----:B------:R1:W-:Y:S01]  /*9fe0*/  STL [R1+0x1fc], R6 ;  /* 0x0001fc0601007387 */ /* 0x0003e20000100800 */
[----:B0-----:R-:W-:-:S03]  /*9ff0*/  LEA.HI.X.SX32 R4, R9, UR13, 0x1, P6 ;  /* 0x0000000d09047c11 */ /* 0x001fc6000b0f0eff */
[----:B------:R0:W-:Y:S01]  /*a000*/  STL [R1+0x204], R5 ;  /* 0x0002040501007387 */ /* 0x0001e20000100800 */
[----:B------:R-:W-:-:S03]  /*a010*/  SGXT.U32 R0, R0, 0x1 ;  /* 0x000000010000781a */ /* 0x000fc60000000000 */
[----:B------:R3:W-:Y:S01]  /*a020*/  STL [R1+0x20c], R4 ;  /* 0x00020c0401007387 */ /* 0x0007e20000100800 */
[----:B-1----:R-:W-:Y:S02]  /*a030*/  LEA.HI.X.SX32 R6, R11, UR13, 0x1, P5 ;  /* 0x0000000d0b067c11 */ /* 0x002fe4000a8f0eff */
[----:B0-----:R-:W-:-:S03]  /*a040*/  LEA.HI.X.SX32 R5, R13, UR13, 0x1, P4 ;  /* 0x0000000d0d057c11 */ /* 0x001fc6000a0f0eff */
[----:B------:R0:W-:Y:S01]  /*a050*/  STL [R1+0x214], R6 ;  /* 0x0002140601007387 */ /* 0x0001e20000100800 */
[----:B---3--:R-:W-:-:S03]  /*a060*/  LEA.HI.X.SX32 R4, R15, UR13, 0x1, P3 ;  /* 0x0000000d0f047c11 */ /* 0x008fc600098f0eff */
[----:B------:R-:W-:Y:S01]  /*a070*/  STL [R1+0x21c], R5 ;  /* 0x00021c0501007387 */ /* 0x000fe20000100800 */
[----:B------:R-:W-:-:S03]  /*a080*/  LOP3.LUT R9, R0, 0x24, RZ, 0xfc, !PT ;  /* 0x0000002400097812 */ /* 0x000fc600078efcff */
[----:B------:R1:W-:Y:S01]  /*a090*/  STL [R1+0x224], R4 ;  /* 0x0002240401007387 */ /* 0x0003e20000100800 */
[C---:B0-----:R-:W-:Y:S02]  /*a0a0*/  LOP3.LUT R6, R0.reuse, 0x2a, RZ, 0xfc, !PT ;  /* 0x0000002a00067812 */ /* 0x041fe400078efcff */
[----:B------:R-:W-:Y:S01]  /*a0b0*/  LEA.HI.X.SX32 R249, R249, UR13, 0x1, P2 ;  /* 0x0000000df9f97c11 */ /* 0x000fe200090f0eff */
[----:B------:R-:W-:Y:S01]  /*a0c0*/  ULDC UR13, c[0x0][0x238] ;  /* 0x00008e00000d7ab9 */ /* 0x000fe20000000800 */
[C---:B------:R-:W-:Y:S02]  /*a0d0*/  LOP3.LUT R12, R0.reuse, 0x1e, RZ, 0xfc, !PT ;  /* 0x0000001e000c7812 */ /* 0x040fe400078efcff */
[C---:B-1----:R-:W-:Y:S02]  /*a0e0*/  LOP3.LUT R4, R0.reuse, 0x2e, RZ, 0xfc, !PT ;  /* 0x0000002e00047812 */ /* 0x042fe400078efcff */
[C---:B------:R-:W-:Y:S02]  /*a0f0*/  LOP3.LUT R5, R0.reuse, 0x2c, RZ, 0xfc, !PT ;  /* 0x0000002c00057812 */ /* 0x040fe400078efcff */
[----:B------:R-:W-:Y:S01]  /*a100*/  LOP3.LUT R14, R0, 0x1a, RZ, 0xfc, !PT ;  /* 0x0000001a000e7812 */ /* 0x000fe200078efcff */
[----:B------:R-:W-:Y:S01]  /*a110*/  IMAD R158, R4, UR9, RZ ;  /* 0x00000009049e7c24 */ /* 0x000fe2000f8e02ff */
[----:B------:R-:W-:Y:S01]  /*a120*/  LOP3.LUT R15, R0, 0x18, RZ, 0xfc, !PT ;  /* 0x00000018000f7812 */ /* 0x000fe200078efcff */
[----:B------:R-:W-:Y:S01]  /*a130*/  IMAD R4, R6, UR13, RZ ;  /* 0x0000000d06047c24 */ /* 0x000fe2000f8e02ff */
[----:B------:R-:W-:Y:S01]  /*a140*/  LOP3.LUT R17, R0, 0x14, RZ, 0xfc, !PT ;  /* 0x0000001400117812 */ /* 0x000fe200078efcff */
[----:B------:R-:W-:Y:S01]  /*a150*/  IMAD R4, R9, UR17, RZ ;  /* 0x0000001109047c24 */ /* 0x000fe2000f8e02ff */
[----:B------:R-:W-:Y:S01]  /*a160*/  LEA.HI R18, R18, R135, RZ, 0x6 ;  /* 0x0000008712127211 */ /* 0x000fe200078f30ff */
[----:B------:R-:W-:Y:S01]  /*a170*/  IMAD R4, R12, UR20, RZ ;  /* 0x000000140c047c24 */ /* 0x000fe2000f8e02ff */
[C---:B------:R-:W-:Y:S01]  /*a180*/  LOP3.LUT R7, R0.reuse, 0x28, RZ, 0xfc, !PT ;  /* 0x0000002800077812 */ /* 0x040fe200078efcff */
[----:B------:R-:W-:Y:S01]  /*a190*/  IMAD R157, R5, UR12, RZ ;  /* 0x0000000c059d7c24 */ /* 0x000fe2000f8e02ff */
[----:B------:R-:W-:Y:S01]  /*a1a0*/  LOP3.LUT R10, R0, 0x22, RZ, 0xfc, !PT ;  /* 0x00000022000a7812 */ /* 0x000fe200078efcff */
[----:B------:R-:W-:Y:S01]  /*a1b0*/  IMAD R4, R14, UR22, RZ ;  /* 0x000000160e047c24 */ /* 0x000fe2000f8e02ff */
[----:B------:R-:W-:Y:S01]  /*a1c0*/  USGXT.U32 UR14, UR14, 0xe ;  /* 0x0000000e0e0e789a */ /* 0x000fe20008000000 */
[----:B--2---:R-:W-:Y:S01]  /*a1d0*/  IMAD R252, R156, UR7, RZ ;  /* 0x000000079cfc7c24 */ /* 0x004fe2000f8e02ff */
[----:B------:R-:W-:Y:S01]  /*a1e0*/  USGXT.U32 UR12, UR6, 0xe ;  /* 0x0000000e060c789a */ /* 0x000fe20008000000 */
[----:B------:R-:W-:Y:S01]  /*a1f0*/  IMAD R4, R15, UR23, RZ ;  /* 0x000000170f047c24 */ /* 0x000fe2000f8e02ff */
[C---:B------:R-:W-:Y:S01]  /*a200*/  LOP3.LUT R8, R0.reuse, 0x26, RZ, 0xfc, !PT ;  /* 0x0000002600087812 */ /* 0x040fe200078efcff */
[----:B------:R-:W-:Y:S01]  /*a210*/  IMAD R4, R17, UR26, RZ ;  /* 0x0000001a11047c24 */ /* 0x000fe2000f8e02ff */
[----:B------:R-:W-:-:S02]  /*a220*/  LOP3.LUT R13, R0, 0x1c, RZ, 0xfc, !PT ;  /* 0x0000001c000d7812 */ /* 0x000fc400078efcff */
[C---:B------:R-:W-:Y:S02]  /*a230*/  LOP3.LUT R11, R0.reuse, 0x20, RZ, 0xfc, !PT ;  /* 0x00000020000b7812 */ /* 0x040fe400078efcff */
[C---:B------:R-:W-:Y:S02]  /*a240*/  LOP3.LUT R16, R0.reuse, 0x16, RZ, 0xfc, !PT ;  /* 0x0000001600107812 */ /* 0x040fe400078efcff */
[----:B------:R-:W-:Y:S01]  /*a250*/  SHF.R.S32.HI R4, RZ, 0x6, R18 ;  /* 0x00000006ff047819 */ /* 0x000fe20000011412 */
[----:B------:R-:W-:Y:S01]  /*a260*/  IMAD R5, R7, UR15, RZ ;  /* 0x0000000f07057c24 */ /* 0x000fe2000f8e02ff */
[C---:B------:R-:W-:Y:S01]  /*a270*/  LOP3.LUT R153, R0.reuse, 0xe, RZ, 0xfc, !PT ;  /* 0x0000000e00997812 */ /* 0x040fe200078efcff */
[----:B------:R-:W-:Y:S01]  /*a280*/  UIADD3 UR6, UP1, UR14, 0x2, URZ ;  /* 0x000000020e067890 */ /* 0x000fe2000ff3e03f */
[C---:B------:R-:W-:Y:S01]  /*a290*/  LOP3.LUT R154, R0.reuse, 0x10, RZ, 0xfc, !PT ;  /* 0x00000010009a7812 */ /* 0x040fe200078efcff */
[----:B------:R-:W-:Y:S01]  /*a2a0*/  UIADD3 UR9, UP0, UR12, 0x80, URZ ;  /* 0x000000800c097890 */ /* 0x000fe2000ff1e03f */
[----:B------:R-:W-:Y:S01]  /*a2b0*/  LOP3.LUT R155, R0, 0x12, RZ, 0xfc, !PT ;  /* 0x00000012009b7812 */ /* 0x000fe200078efcff */
[----:B------:R-:W-:Y:S01]  /*a2c0*/  IMAD R5, R10, UR18, RZ ;  /* 0x000000120a057c24 */ /* 0x000fe2000f8e02ff */
[----:B------:R-:W-:-:S02]  /*a2d0*/  LOP3.LUT R22, R0, 0x8, RZ, 0xfc, !PT ;  /* 0x0000000800167812 */ /* 0x000fc400078efcff */
[C---:B------:R-:W-:Y:S02]  /*a2e0*/  LOP3.LUT R23, R0.reuse, 0xa, RZ, 0xfc, !PT ;  /* 0x0000000a00177812 */ /* 0x040fe400078efcff */
[----:B------:R-:W-:Y:S01]  /*a2f0*/  LOP3.LUT R152, R0, 0xc, RZ, 0xfc, !PT ;  /* 0x0000000c00987812 */ /* 0x000fe200078efcff */
[----:B------:R-:W-:Y:S01]  /*a300*/  IMAD R6, R8, UR16, RZ ;  /* 0x0000001008067c24 */ /* 0x000fe2000f8e02ff */
[C---:B------:R-:W-:Y:S01]  /*a310*/  LOP3.LUT R19, R0.reuse, 0x2, RZ, 0xfc, !PT ;  /* 0x0000000200137812 */ /* 0x040fe200078efcff */
[----:B------:R-:W-:Y:S01]  /*a320*/  IMAD R5, R13, UR21, RZ ;  /* 0x000000150d057c24 */ /* 0x000fe2000f8e02ff */
[C---:B------:R-:W-:Y:S02]  /*a330*/  LOP3.LUT R20, R0.reuse, 0x4, RZ, 0xfc, !PT ;  /* 0x0000000400147812 */ /* 0x040fe400078efcff */
[----:B------:R-:W-:Y:S02]  /*a340*/  LOP3.LUT R21, R0, 0x6, RZ, 0xfc, !PT ;  /* 0x0000000600157812 */ /* 0x000fe400078efcff */
[----:B------:R-:W-:Y:S01]  /*a350*/  SHF.R.S32.HI R251, RZ, 0x1f, R252 ;  /* 0x0000001ffffb7819 */ /* 0x000fe200000114fc */
[----:B------:R-:W-:Y:S01]  /*a360*/  UMOV UR4, URZ ;  /* 0x0000003f00047c82 */ /* 0x000fe20008000000 */
[----:B------:R-:W-:Y:S01]  /*a370*/  IMAD R6, R11, UR19, RZ ;  /* 0x000000130b067c24 */ /* 0x000fe2000f8e02ff */
[----:B------:R0:W-:Y:S01]  /*a380*/  STL [R1+0x428], R4 ;  /* 0x0004280401007387 */ /* 0x0001e20000100800 */
[----:B------:R-:W-:Y:S01]  /*a390*/  IMAD R5, R16, UR25, RZ ;  /* 0x0000001910057c24 */ /* 0x000fe2000f8e02ff */
[----:B------:R-:W-:Y:S01]  /*a3a0*/  UIADD3.X UR7, UR5, 0x40000040, URZ, UP1, !UPT ;  /* 0x4000004005077890 */ /* 0x000fe20008ffe43f */
[----:B------:R-:W-:Y:S01]  /*a3b0*/  IMAD R6, R155, UR27, RZ ;  /* 0x0000001b9b067c24 */ /* 0x000fe2000f8e02ff */
[----:B------:R-:W-:Y:S01]  /*a3c0*/  UIADD3.X UR5, UR4, 0x40000040, URZ, UP0, !UPT ;  /* 0x4000004004057890 */ /* 0x000fe200087fe43f */
[----:B------:R-:W-:Y:S01]  /*a3d0*/  IMAD R5, R154, UR28, RZ ;  /* 0x0000001c9a057c24 */ /* 0x000fe2000f8e02ff */
[----:B------:R-:W-:Y:S01]  /*a3e0*/  SHF.L.U64.HI R251, R252, 0x1, R251 ;  /* 0x00000001fcfb7819 */ /* 0x000fe200000102fb */
[----:B------:R-:W-:Y:S01]  /*a3f0*/  IMAD R6, R152, UR30, RZ ;  /* 0x0000001e98067c24 */ /* 0x000fe2000f8e02ff */
[----:B------:R-:W-:Y:S01]  /*a400*/  CS2R R24, SRZ ;  /* 0x0000000000187805 */ /* 0x000fe2000001ff00 */
[----:B------:R-:W-:-:S02]  /*a410*/  IMAD R5, R23, UR31, RZ ;  /* 0x0000001f17057c24 */ /* 0x000fc4000f8e02ff */
[----:B0-----:R-:W-:Y:S01]  /*a420*/  IMAD R4, R153, UR29, RZ ;  /* 0x0000001d99047c24 */ /* 0x001fe2000f8e02ff */
[----:B------:R-:W-:Y:S01]  /*a430*/  CS2R R26, SRZ ;  /* 0x00000000001a7805 */ /* 0x000fe2000001ff00 */
[----:B------:R-:W-:Y:S01]  /*a440*/  IMAD R4, R22, UR32, RZ ;  /* 0x0000002016047c24 */ /* 0x000fe2000f8e02ff */
[----:B------:R-:W-:Y:S02]  /*a450*/  CS2R R28, SRZ ;  /* 0x00000000001c7805 */ /* 0x000fe4000001ff00 */
[----:B------:R-:W-:Y:S02]  /*a460*/  CS2R R30, SRZ ;  /* 0x00000000001e7805 */ /* 0x000fe4000001ff00 */
[----:B------:R-:W-:Y:S02]  /*a470*/  CS2R R32, SRZ ;  /* 0x0000000000207805 */ /* 0x000fe4000001ff00 */
[----:B------:R-:W-:Y:S02]  /*a480*/  CS2R R34, SRZ ;  /* 0x0000000000227805 */ /* 0x000fe4000001ff00 */
[----:B------:R-:W-:-:S02]  /*a490*/  CS2R R36, SRZ ;  /* 0x0000000000247805 */ /* 0x000fc4000001ff00 */
[----:B------:R-:W-:Y:S02]  /*a4a0*/  CS2R R38, SRZ ;  /* 0x0000000000267805 */ /* 0x000fe4000001ff00 */
        /* <DEDUP_REMOVED lines=43> */
[----:B------:R-:W-:Y:S01]  /*a760*/  CS2R R126, SRZ ;  /* 0x00000000007e7805 */ /* 0x000fe2000001ff00 */
[----:B------:R-:W-:Y:S01]  /*a770*/  IMAD.SHL.U32 R252, R252, 0x2, RZ ;  /* 0x00000002fcfc7824 */ /* 0x000fe200078e00ff */
        /* <DEDUP_REMOVED lines=12> */
[----:B------:R-:W-:Y:S01]  /*a840*/  IMAD R6, R21, UR33, RZ ;  /* 0x0000002115067c24 */ /* 0x000fe2000f8e02ff */
[----:B------:R-:W-:Y:S01]  /*a850*/  UMOV UR4, UR9 ;  /* 0x0000000900047c82 */ /* 0x000fe20008000000 */
[----:B------:R-:W-:Y:S02]  /*a860*/  IMAD R5, R20, UR34, RZ ;  /* 0x0000002214057c24 */ /* 0x000fe4000f8e02ff */
[----:B------:R-:W-:Y:S01]  /*a870*/  IMAD R4, R19, UR35, RZ ;  /* 0x0000002313047c24 */ /* 0x000fe2000f8e02ff */
[----:B------:R-:W-:Y:S01]  /*a880*/  ULDC UR24, c[0x0][0x230] ;  /* 0x00008c0000187ab9 */ /* 0x000fe20000000800 */
[----:B------:R-:W-:-:S02]  /*a890*/  UIADD3.64 UR22, UR6, 0x2, URZ ;  /* 0x0000000206167897 */ /* 0x000fc4000fffe03f */
[----:B------:R-:W-:Y:S02]  /*a8a0*/  UIADD3.64 UR18, UR6, 0x4, URZ ;  /* 0x0000000406127897 */ /* 0x000fe4000fffe03f */
[----:B------:R-:W-:Y:S02]  /*a8b0*/  UIADD3.64 UR20, UR4, 0x80, URZ ;  /* 0x0000008004147897 */ /* 0x000fe4000fffe03f */
[----:B------:R-:W-:Y:S01]  /*a8c0*/  UIADD3.64 UR16, UR4, 0x100, URZ ;  /* 0x0000010004107897 */ /* 0x000fe2000fffe03f */
[----:B------:R-:W-:-:S11]  /*a8d0*/  ULDC UR9, c[0x0][0x238] ;  /* 0x00008e0000097ab9 */ /* 0x000fd60000000800 */
.L_x_1:
[C---:B------:R-:W-:Y:S01]  /*a8e0*/  ISETP.GE.AND P0, PT, R0.reuse, UR24, PT ;  /* 0x0000001800007c0c */ /* 0x040fe2000bf06270 */
[C---:B------:R-:W-:Y:S01]  /*a8f0*/  IMAD R4, R0.reuse, UR9, RZ ;  /* 0x0000000900047c24 */ /* 0x040fe2000f8e02ff */
[----:B------:R-:W-:Y:S01]  /*a900*/  LOP3.LUT R6, R0, 0x3e, RZ, 0xfc, !PT ;  /* 0x0000003e00067812 */ /* 0x000fe200078efcff */
[----:B------:R-:W-:Y:S01]  /*a910*/  ULDC UR13, c[0x0][0x238] ;  /* 0x00008e00000d7ab9 */ /* 0x000fe20000000800 */
[----:B------:R-:W-:Y:S01]  /*a920*/  PRMT R162, RZ, 0x7610, R162 ;  /* 0x00007610ffa27816 */ /* 0x000fe200000000a2 */
[----:B------:R-:W-:Y:S01]  /*a930*/  IMAD.WIDE R4, R4, 0x2, R2 ;  /* 0x0000000204047825 */ /* 0x000fe200078e0202 */
[C---:B------:R-:W-:Y:S01]  /*a940*/  ISETP.GE.AND P1, PT, R6.reuse, UR24, PT ;  /* 0x0000001806007c0c */ /* 0x040fe2000bf26270 */
[----:B------:R-:W-:Y:S01]  /*a950*/  ULDC UR15, c[0x0][0x238] ;  /* 0x00008e00000f7ab9 */ /* 0x000fe20000000800 */
[----:B------:R-:W-:Y:S01]  /*a960*/  PRMT R166, RZ, 0x7610, R166 ;  /* 0x00007610ffa67816 */ /* 0x000fe200000000a6 */
[----:B------:R-:W-:Y:S01]  /*a970*/  IMAD R6, R6, UR9, RZ ;  /* 0x0000000906067c24 */ /* 0x000fe2000f8e02ff */
[----:B------:R-:W-:Y:S01]  /*a980*/  PRMT R169, RZ, 0x7610, R169 ;  /* 0x00007610ffa97816 */ /* 0x000fe200000000a9 */
[----:B------:R-:W2:Y:S04]  /*a990*/  LDL.LU R240, [R1+0x228] ;  /* 0x0002280001f07983 */ /* 0x000ea80000300800 */
[----:B------:R0:W3:Y:S01]  /*a9a0*/  @!P0 LDG.E.U16 R162, desc[UR10][R4.64] ;  /* 0x0000000a04a28981 */ /* 0x0000e2000c1e1500 */
[----:B------:R-:W-:-:S02]  /*a9b0*/  PRMT R173, RZ, 0x7610, R173 ;  /* 0x00007610ffad7816 */ /* 0x000fc400000000ad */
[----:B------:R-:W-:Y:S01]  /*a9c0*/  PRMT R18, RZ, 0x7610, R18 ;  /* 0x00007610ff127816 */ /* 0x000fe20000000012 */
[----:B------:R-:W4:Y:S01]  /*a9d0*/  LDL R178, [R1+0x414] ;  /* 0x0004140001b27983 */ /* 0x000f220000100800 */
[----:B------:R-:W-:Y:S02]  /*a9e0*/  PRMT R165, RZ, 0x7610, R165 ;  /* 0x00007610ffa57816 */ /* 0x000fe400000000a5 */
[----:B------:R-:W-:Y:S01]  /*a9f0*/  PRMT R19, RZ, 0x7610, R19 ;  /* 0x00007610ff137816 */ /* 0x000fe20000000013 */
[----:B------:R-:W3:Y:S01]  /*aa00*/  LDL R177, [R1+0x404] ;  /* 0x0004040001b17983 */ /* 0x000ee20000100800 */
[----:B0-----:R-:W-:Y:S01]  /*aa10*/  IMAD.WIDE R4, R6, 0x2, R2 ;  /* 0x0000000206047825 */ /* 0x001fe200078e0202 */
[----:B------:R-:W-:Y:S02]  /*aa20*/  PRMT R12, RZ, 0x7610, R12 ;  /* 0x00007610ff0c7816 */ /* 0x000fe4000000000c */
[----:B------:R-:W4:Y:S04]  /*aa30*/  LDL.LU R241, [R1+0x220] ;  /* 0x0002200001f17983 */ /* 0x000f280000300800 */
[----:B------:R0:W3:Y:S02]  /*aa40*/  @!P1 LDG.E.U16 R166, desc[UR10][R4.64] ;  /* 0x0000000a04a69981 */ /* 0x0000e4000c1e1500 */
[----:B0-----:R-:W-:-:S04]  /*aa50*/  LOP3.LUT R4, R0, 0x3c, RZ, 0xfc, !PT ;  /* 0x0000003c00047812 */ /* 0x001fc800078efcff */
[C---:B------:R-:W-:Y:S01]  /*aa60*/  ISETP.GE.AND P0, PT, R4.reuse, UR24, PT ;  /* 0x0000001804007c0c */ /* 0x040fe2000bf06270 */
[----:B------:R-:W-:-:S04]  /*aa70*/  IMAD R4, R4, UR9, RZ ;  /* 0x0000000904047c24 */ /* 0x000fc8000f8e02ff */
[----:B------:R-:W-:-:S08]  /*aa80*/  IMAD.WIDE R4, R4, 0x2, R2 ;  /* 0x0000000204047825 */ /* 0x000fd000078e0202 */
        /* <DEDUP_REMOVED lines=25> */
[----:B------:R0:W3:Y:S01]  /*ac20*/  @!P0 LDG.E.U16 R12, desc[UR10][R4.64] ;  /* 0x0000000a040c8981 */ /* 0x0000e2000c1e1500 */
[C---:B------:R-:W-:Y:S02]  /*ac30*/  LOP3.LUT R7, R0.reuse, 0x2, RZ, 0xfc, !PT ;  /* 0x0000000200077812 */ /* 0x040fe400078efcff */
[----:B------:R-:W-:Y:S02]  /*ac40*/  PRMT R20, RZ, 0x7610, R20 ;  /* 0x00007610ff147816 */ /* 0x000fe40000000014 */
[C---:B------:R-:W-:Y:S01]  /*ac50*/  ISETP.GE.AND P0, PT, R7.reuse, UR24, PT ;  /* 0x0000001807007c0c */ /* 0x040fe2000bf06270 */
[----:B------:R-:W-:Y:S01]  /*ac60*/  IMAD R7, R7, UR13, RZ ;  /* 0x0000000d07077c24 */ /* 0x000fe2000f8e02ff */
[C---:B------:R-:W-:Y:S01]  /*ac70*/  LOP3.LUT R161, R0.reuse, 0x4, RZ, 0xfc, !PT ;  /* 0x0000000400a17812 */ /* 0x040fe200078efcff */
[----:B------:R-:W-:Y:S01]  /*ac80*/  ULDC UR13, c[0x0][0x238] ;  /* 0x00008e00000d7ab9 */ /* 0x000fe20000000800 */
[----:B0-----:R-:W-:-:S04]  /*ac90*/  LOP3.LUT R4, R0, 0x30, RZ, 0xfc, !PT ;  /* 0x0000003000047812 */ /* 0x001fc800078efcff */
[C---:B------:R-:W-:Y:S01]  /*aca0*/  ISETP.GE.AND P1, PT, R4.reuse, UR24, PT ;  /* 0x0000001804007c0c */ /* 0x040fe2000bf26270 */
[----:B------:R-:W-:-:S04]  /*acb0*/  IMAD R4, R4, UR9, RZ ;  /* 0x0000000904047c24 */ /* 0x000fc8000f8e02ff */
[----:B------:R-:W-:Y:S01]  /*acc0*/  IMAD.WIDE R4, R4, 0x2, R2 ;  /* 0x0000000204047825 */ /* 0x000fe200078e0202 */
[----:B------:R-:W-:-:S07]  /*acd0*/  PRMT R16, RZ, 0x7610, R16 ;  /* 0x00007610ff107816 */ /* 0x000fce0000000010 */
[----:B------:R0:W3:Y:S01]  /*ace0*/  @!P1 LDG.E.U16 R20, desc[UR10][R4.64] ;  /* 0x0000000a04149981 */ /* 0x0000e2000c1e1500 */
[----:B------:R-:W-:Y:S02]  /*acf0*/  ISETP.GE.AND P1, PT, R161, UR24, PT ;  /* 0x00000018a1007c0c */ /* 0x000fe4000bf26270 */
[C---:B------:R-:W-:Y:S01]  /*ad00*/  LOP3.LUT R161, R0.reuse, 0x6, RZ, 0xfc, !PT ;  /* 0x0000000600a17812 */ /* 0x040fe200078efcff */
[----:B0-----:R-:W-:Y:S01]  /*ad10*/  IMAD.WIDE R4, R7, 0x2, R2 ;  /* 0x0000000207047825 */ /* 0x001fe200078e0202 */
[----:B------:R-:W-:Y:S02]  /*ad20*/  LOP3.LUT R7, R0, 0x4, RZ, 0xfc, !PT ;  /* 0x0000000400077812 */ /* 0x000fe400078efcff */
[----:B------:R-:W-:Y:S02]  /*ad30*/  PRMT R15, RZ, 0x7610, R15 ;  /* 0x00007610ff0f7816 */ /* 0x000fe4000000000f */
[----:B------:R0:W3:Y:S01]  /*ad40*/  @!P0 LDG.E.U16 R16, desc[UR10][R4.64] ;  /* 0x0000000a04108981 */ /* 0x0000e2000c1e1500 */
[----:B------:R-:W-:Y:S01]  /*ad50*/  IMAD R7, R7, UR13, RZ ;  /* 0x0000000d07077c24 */ /* 0x000fe2000f8e02ff */
[----:B------:R-:W-:Y:S01]  /*ad60*/  ISETP.GE.AND P0, PT, R161, UR24, PT ;  /* 0x00000018a1007c0c */ /* 0x000fe2000bf06270 */
[----:B------:R-:W-:-:S02]  /*ad70*/  ULDC UR13, c[0x0][0x238] ;  /* 0x00008e00000d7ab9 */ /* 0x000fc40000000800 */
[----:B------:R-:W-:Y:S01]  /*ad80*/  IMAD R161, R161, UR13, RZ ;  /* 0x0000000da1a17c24 */ /* 0x000fe2000f8e02ff */
[----:B------:R-:W-:Y:S01]  /*ad90*/  PRMT R21, RZ, 0x7610, R21 ;  /* 0x00007610ff157816 */ /* 0x000fe20000000015 */
[----:B------:R-:W-:Y:S01]  /*ada0*/  ULDC UR13, c[0x0][0x238] ;  /* 0x00008e00000d7ab9 */ /* 0x000fe20000000800 */
[----:B0-----:R-:W-:Y:S01]  /*adb0*/  IMAD.WIDE R4, R7, 0x2, R2 ;  /* 0x0000000207047825 */ /* 0x001fe200078e0202 */
[----:B------:R-:W-:-:S04]  /*adc0*/  LOP3.LUT R7, R0, 0x8, RZ, 0xfc, !PT ;  /* 0x0000000800077812 */ /* 0x000fc800078efcff */
        /* <DEDUP_REMOVED lines=8> */
[C---:B------:R-:W-:Y:S01]  /*ae50*/  ISETP.GE.AND P0, PT, R7.reuse, UR24, PT ;  /* 0x0000001807007c0c */ /* 0x040fe2000bf06270 */
[----:B------:R-:W-:Y:S01]  /*ae60*/  IMAD R7, R7, UR13, RZ ;  /* 0x0000000d07077c24 */ /* 0x000fe2000f8e02ff */
[----:B------:R-:W-:Y:S01]  /*ae70*/  PRMT R159, RZ, 0x7610, R159 ;  /* 0x00007610ff9f7816 */ /* 0x000fe2000000009f */
[----:B------:R-:W-:Y:S01]  /*ae80*/  ULDC UR13, c[0x0][0x238] ;  /* 0x00008e00000d7ab9 */ /* 0x000fe20000000800 */
[----:B------:R-:W-:Y:S01]  /*ae90*/  PRMT R156, RZ, 0x7610, R156 ;  /* 0x00007610ff9c7816 */ /* 0x000fe2000000009c */
[----:B------:R-:W-:Y:S01]  /*aea0*/  ULDC UR15, c[0x0][0x238] ;  /* 0x00008e00000f7ab9 */ /* 0x000fe20000000800 */
[----:B0-----:R-:W-:-:S05]  /*aeb0*/  IMAD.WIDE R4, R161, 0x2, R2 ;  /* 0x00000002a1047825 */ /* 0x001fca00078e0202 */
[----:B------:R0:W3:Y:S02]  /*aec0*/  @!P1 LDG.E.U16 R160, desc[UR10][R4.64] ;  /* 0x0000000a04a09981 */ /* 0x0000e4000c1e1500 */
[----:B0-----:R-:W-:Y:S01]  /*aed0*/  IMAD.WIDE R4, R7, 0x2, R2 ;  /* 0x0000000207047825 */ /* 0x001fe200078e0202 */
[----:B------:R-:W-:-:S04]  /*aee0*/  LOP3.LUT R7, R0, 0x18, RZ, 0xfc, !PT ;  /* 0x0000001800077812 */ /* 0x000fc800078efcff */
[----:B------:R0:W3:Y:S01]  /*aef0*/  @!P0 LDG.E.U16 R159, desc[UR10][R4.64] ;  /* 0x0000000a049f8981 */ /* 0x0000e2000c1e1500 */
[----:B------:R-:W-:Y:S01]  /*af00*/  IMAD R7, R7, UR13, RZ ;  /* 0x0000000d07077c24 */ /* 0x000fe2000f8e02ff */
[----:B------:R-:W-:Y:S01]  /*af10*/  ULDC UR13, c[0x0][0x238] ;  /* 0x00008e00000d7ab9 */ /* 0x000fe20000000800 */
[----:B0-----:R-:W-:-:S04]  /*af20*/  LOP3.LUT R4, R0, 0x18, RZ, 0xfc, !PT ;  /* 0x0000001800047812 */ /* 0x001fc800078efcff */
[----:B------:R-:W-:Y:S02]  /*af30*/  ISETP.GE.AND P0, PT, R4, UR24, PT ;  /* 0x0000001804007c0c */ /* 0x000fe4000bf06270 */
[----:B------:R-:W-:-:S04]  /*af40*/  LOP3.LUT R4, R0, 0x20, RZ, 0xfc, !PT ;  /* 0x0000002000047812 */ /* 0x000fc800078efcff */
[----:B------:R-:W-:Y:S01]  /*af50*/  ISETP.GE.AND P1, PT, R4, UR24, PT ;  /* 0x0000001804007c0c */ /* 0x000fe2000bf26270 */
[----:B------:R-:W-:Y:S01]  /*af60*/  IMAD.WIDE R4, R7, 0x2, R2 ;  /* 0x0000000207047825 */ /* 0x000fe200078e0202 */
[----:B------:R-:W-:Y:S02]  /*af70*/  LOP3.LUT R7, R0, 0x20, RZ, 0xfc, !PT ;  /* 0x0000002000077812 */ /* 0x000fe400078efcff */
[----:B------:R-:W-:-:S03]  /*af80*/  PRMT R154, RZ, 0x7610, R154 ;  /* 0x00007610ff9a7816 */ /* 0x000fc6000000009a */
[----:B------:R-:W-:Y:S01]  /*af90*/  IMAD R7, R7, UR13, RZ ;  /* 0x0000000d07077c24 */ /* 0x000fe2000f8e02ff */
[----:B------:R0:W3:Y:S01]  /*afa0*/  @!P0 LDG.E.U16 R156, desc[UR10][R4.64] ;  /* 0x0000000a049c8981 */ /* 0x0000e2000c1e1500 */
[----:B------:R-:W-:Y:S01]  /*afb0*/  LOP3.LUT R6, R0, 0xa, RZ, 0xfc, !PT ;  /* 0x0000000a00067812 */ /* 0x000fe200078efcff */
[----:B------:R-:W-:Y:S01]  /*afc0*/  ULDC UR13, c[0x0][0x238] ;  /* 0x00008e00000d7ab9 */ /* 0x000fe20000000800 */
[----:B0-----:R-:W-:Y:S02]  /*afd0*/  IMAD.WIDE R4, R7, 0x2, R2 ;  /* 0x0000000207047825 */ /* 0x001fe400078e0202 */
[----:B------:R-:W-:-:S03]  /*afe0*/  ISETP.GE.AND P0, PT, R6, UR24, PT ;  /* 0x0000001806007c0c */ /* 0x000fc6000bf06270 */
[----:B------:R0:W3:Y:S01]  /*aff0*/  @!P1 LDG.E.U16 R154, desc[UR10][R4.64] ;  /* 0x0000000a049a9981 */ /* 0x0000e2000c1e1500 */
[----:B------:R-:W-:Y:S01]  /*b000*/  IMAD R6, R6, UR13, RZ ;  /* 0x0000000d06067c24 */ /* 0x000fe2000f8e02ff */
[----:B------:R-:W-:Y:S01]  /*b010*/  PRMT R11, RZ, 0x7610, R11 ;  /* 0x00007610ff0b7816 */ /* 0x000fe2000000000b */
[----:B------:R-:W-:Y:S01]  /*b020*/  ULDC UR13, c[0x0][0x238] ;  /* 0x00008e00000d7ab9 */ /* 0x000fe20000000800 */
[----:B0-----:R-:W-:-:S04]  /*b030*/  LOP3.LUT R4, R0, 0x28, RZ, 0xfc, !PT ;  /* 0x0000002800047812 */ /* 0x001fc800078efcff */
[----:B------:R-:W-:Y:S01]  /*b040*/  ISETP.GE.AND P1, PT, R4, UR24, PT ;  /* 0x0000001804007c0c */ /* 0x000fe2000bf26270 */
[----:B------:R-:W-:Y:S01]  /*b050*/  IMAD.WIDE R4, R6, 0x2, R2 ;  /* 0x0000000206047825 */ /* 0x000fe200078e0202 */
[C---:B------:R-:W-:Y:S02]  /*b060*/  LOP3.LUT R6, R0.reuse, 0x28, RZ, 0xfc, !PT ;  /* 0x0000002800067812 */ /* 0x040fe400078efcff */
[----:B------:R-:W-:Y:S02]  /*b070*/  LOP3.LUT R7, R0, 0xc, RZ, 0xfc, !PT ;  /* 0x0000000c00077812 */ /* 0x000fe400078efcff */
[----:B------:R0:W3:Y:S01]  /*b080*/  @!P0 LDG.E.U16 R11, desc[UR10][R4.64] ;  /* 0x0000000a040b8981 */ /* 0x0000e2000c1e1500 */
[----:B------:R-:W-:Y:S01]  /*b090*/  IMAD R6, R6, UR13, RZ ;  /* 0x0000000d06067c24 */ /* 0x000fe2000f8e02ff */
[----:B------:R-:W-:Y:S01]  /*b0a0*/  PRMT R152, RZ, 0x7610, R152 ;  /* 0x00007610ff987816 */ /* 0x000fe20000000098 */
[----:B------:R-:W-:Y:S01]  /*b0b0*/  ULDC UR13, c[0x0][0x238] ;  /* 0x00008e00000d7ab9 */ /* 0x000fe20000000800 */
[----:B------:R-:W-:-:S02]  /*b0c0*/  ISETP.GE.AND P0, PT, R7, UR24, PT ;  /* 0x0000001807007c0c */ /* 0x000fc4000bf06270 */
[----:B------:R-:W-:Y:S01]  /*b0d0*/  LOP3.LUT R7, R0, 0xe, RZ, 0xfc, !PT ;  /* 0x0000000e00077812 */ /* 0x000fe200078efcff */
[----:B0-----:R-:W-:Y:S01]  /*b0e0*/  IMAD.WIDE R4, R6, 0x2, R2 ;  /* 0x0000000206047825 */ /* 0x001fe200078e0202 */
[----:B------:R-:W-:Y:S02]  /*b0f0*/  LOP3.LUT R6, R0, 0xc, RZ, 0xfc, !PT ;  /* 0x0000000c00067812 */ /* 0x000fe400078efcff */
[----:B------:R-:W-:Y:S02]  /*b100*/  PRMT R14, RZ, 0x7610, R14 ;  /* 0x00007610ff0e7816 */ /* 0x000fe4000000000e */
[----:B------:R0:W3:Y:S01]  /*b110*/  @!P1 LDG.E.U16 R152, desc[UR10][R4.64] ;  /* 0x0000000a04989981 */ /* 0x0000e2000c1e1500 */
[----:B------:R-:W-:Y:S01]  /*b120*/  IMAD R6, R6, UR13, RZ ;  /* 0x0000000d06067c24 */ /* 0x000fe2000f8e02ff */
[C---:B------:R-:W-:Y:S01]  /*b130*/  ISETP.GE.AND P1, PT, R7.reuse, UR24, PT ;  /* 0x0000001807007c0c */ /* 0x040fe2000bf26270 */
[----:B------:R-:W-:Y:S02]  /*b140*/  ULDC UR13, c[0x0][0x238] ;  /* 0x00008e00000d7ab9 */ /* 0x000fe40000000800 */
[----:B------:R-:W-:Y:S01]  /*b150*/  IMAD R7, R7, UR13, RZ ;  /* 0x0000000d07077c24 */ /* 0x000fe2000f8e02ff */
[----:B------:R-:W-:Y:S01]  /*b160*/  PRMT R153, RZ, 0x7610, R153 ;  /* 0x00007610ff997816 */ /* 0x000fe20000000099 */
[----:B------:R-:W-:Y:S01]  /*b170*/  ULDC UR13, c[0x0][0x238] ;  /* 0x00008e00000d7ab9 */ /* 0x000fe20000000800 */
[----:B0-----:R-:W-:Y:S01]  /*b180*/  IMAD.WIDE R4, R6, 0x2, R2 ;  /* 0x0000000206047825 */ /* 0x001fe200078e0202 */
[----:B------:R-:W-:-:S04]  /*b190*/  LOP3.LUT R6, R0, 0x12, RZ, 0xfc, !PT ;  /* 0x0000001200067812 */ /* 0x000fc800078efcff */
[----:B------:R0:W3:Y:S01]  /*b1a0*/  @!P0 LDG.E.U16 R14, desc[UR10][R4.64] ;  /* 0x0000000a040e8981 */ /* 0x0000e2000c1e1500 */
[----:B------:R-:W-:Y:S01]  /*b1b0*/  ISETP.GE.AND P0, PT, R6, UR24, PT ;  /* 0x0000001806007c0c */ /* 0x000fe2000bf06270 */
[----:B0-----:R-:W-:Y:S01]  /*b1c0*/  IMAD.WIDE R4, R7, 0x2, R2 ;  /* 0x0000000207047825 */ /* 0x001fe200078e0202 */
[----:B------:R-:W-:-:S04]  /*b1d0*/  LOP3.LUT R7, R0, 0x12, RZ, 0xfc, !PT ;  /* 0x0000001200077812 */ /* 0x000fc800078efcff */
[----:B------:R0:W3:Y:S01]  /*b1e0*/  @!P1 LDG.E.U16 R153, desc[UR10][R4.64] ;  /* 0x0000000a04999981 */ /* 0x0000e2000c1e1500 */
[----:B------:R-:W-:Y:S01]  /*b1f0*/  IMAD R7, R7, UR15, RZ ;  /* 0x0000000f07077c24 */ /* 0x000fe2000f8e02ff */
[C---:B------:R-:W-:Y:S01]  /*b200*/  LOP3.LUT R6, R0.reuse, 0x14, RZ, 0xfc, !PT ;  /* 0x0000001400067812 */ /* 0x040fe200078efcff */
[----:B------:R-:W-:Y:S01]  /*b210*/  ULDC UR15, c[0x0][0x238] ;  /* 0x00008e00000f7ab9 */ /* 0x000fe20000000800 */
[----:B------:R-:W-:Y:S02]  /*b220*/  PRMT R9, RZ, 0x7610, R9 ;  /* 0x00007610ff097816 */ /* 0x000fe40000000009 */
[----:B0-----:R-:W-:-:S04]  /*b230*/  LOP3.LUT R4, R0, 0x14, RZ, 0xfc, !PT ;  /* 0x0000001400047812 */ /* 0x001fc800078efcff */
[----:B------:R-:W-:Y:S01]  /*b240*/  ISETP.GE.AND P1, PT, R4, UR24, PT ;  /* 0x0000001804007c0c */ /* 0x000fe2000bf26270 */
[----:B------:R-:W-:Y:S01]  /*b250*/  IMAD.WIDE R4, R7, 0x2, R2 ;  /* 0x0000000207047825 */ /* 0x000fe200078e0202 */
[----:B------:R-:W-:-:S03]  /*b260*/  PRMT R23, RZ, 0x7610, R23 ;  /* 0x00007610ff177816 */ /* 0x000fc60000000017 */
[----:B------:R-:W-:Y:S01]  /*b270*/  IMAD R6, R6, UR13, RZ ;  /* 0x0000000d06067c24 */ /* 0x000fe2000f8e02ff */
[----:B------:R0:W3:Y:S01]  /*b280*/  @!P0 LDG.E.U16 R9, desc[UR10][R4.64] ;  /* 0x0000000a04098981 */ /* 0x0000e2000c1e1500 */
[----:B------:R-:W-:Y:S01]  /*b290*/  LOP3.LUT R7, R0, 0x16, RZ, 0xfc, !PT ;  /* 0x0000001600077812 */ /* 0x000fe200078efcff */
[----:B------:R-:W-:Y:S01]  /*b2a0*/  ULDC UR13, c[0x0][0x238] ;  /* 0x00008e00000d7ab9 */ /* 0x000fe20000000800 */
[----:B0-----:R-:W-:-:S05]  /*b2b0*/  IMAD.WIDE R4, R6, 0x2, R2 ;  /* 0x0000000206047825 */ /* 0x001fca00078e0202 */
[----:B------:R0:W3:Y:S01]  /*b2c0*/  @!P1 LDG.E.U16 R23, desc[UR10][R4.64] ;  /* 0x0000000a04179981 */ /* 0x0000e2000c1e1500 */
[----:B------:R-:W-:Y:S01]  /*b2d0*/  IMAD R7, R7, UR15, RZ ;  /* 0x0000000f07077c24 */ /* 0x000fe2000f8e02ff */
[C---:B------:R-:W-:Y:S01]  /*b2e0*/  LOP3.LUT R6, R0.reuse, 0x1a, RZ, 0xfc, !PT ;  /* 0x0000001a00067812 */ /* 0x040fe200078efcff */
[----:B------:R-:W-:Y:S01]  /*b2f0*/  ULDC UR15, c[0x0][0x238] ;  /* 0x00008e00000f7ab9 */ /* 0x000fe20000000800 */
[----:B0-----:R-:W-:-:S04]  /*b300*/  LOP3.LUT R4, R0, 0x16, RZ, 0xfc, !PT ;  /* 0x0000001600047812 */ /* 0x001fc800078efcff */
[----:B------:R-:W-:Y:S02]  /*b310*/  ISETP.GE.AND P0, PT, R4, UR24, PT ;  /* 0x0000001804007c0c */ /* 0x000fe4000bf06270 */
[----:B------:R-:W-:Y:S02]  /*b320*/  LOP3.LUT R4, R0, 0x1a, RZ, 0xfc, !PT ;  /* 0x0000001a00047812 */ /* 0x000fe400078efcff */
[----:B------:R-:W-:Y:S02]  /*b330*/  PRMT R155, RZ, 0x7610, R155 ;  /* 0x00007610ff9b7816 */ /* 0x000fe4000000009b */
[----:B------:R-:W-:Y:S01]  /*b340*/  ISETP.GE.AND P1, PT, R4, UR24, PT ;  /* 0x0000001804007c0c */ /* 0x000fe2000bf26270 */
[----:B------:R-:W-:Y:S01]  /*b350*/  IMAD.WIDE R4, R7, 0x2, R2 ;  /* 0x0000000207047825 */ /* 0x000fe200078e0202 */
[----:B------:R-:W-:-:S03]  /*b360*/  PRMT R8, RZ, 0x7610, R8 ;  /* 0x00007610ff087816 */ /* 0x000fc60000000008 */
[----:B------:R-:W-:Y:S01]  /*b370*/  IMAD R6, R6, UR13, RZ ;  /* 0x0000000d06067c24 */ /* 0x000fe2000f8e02ff */
[----:B------:R-:W-:Y:S01]  /*b380*/  LOP3.LUT R7, R0, 0x22, RZ, 0xfc, !PT ;  /* 0x0000002200077812 */ /* 0x000fe200078efcff */
[----:B------:R0:W3:Y:S01]  /*b390*/  @!P0 LDG.E.U16 R155, desc[UR10][R4.64] ;  /* 0x0000000a049b8981 */ /* 0x0000e2000c1e1500 */
[----:B------:R-:W-:Y:S01]  /*b3a0*/  PRMT R10, RZ, 0x7610, R10 ;  /* 0x00007610ff0a7816 */ /* 0x000fe2000000000a */
        /* <DEDUP_REMOVED lines=8> */
[----:B------:R-:W-:-:S04]  /*b430*/  LOP3.LUT R4, R0, 0x2a, RZ, 0xfc, !PT ;  /* 0x0000002a00047812 */ /* 0x000fc800078efcff */
        /* <DEDUP_REMOVED lines=11> */
[----:B0-----:R-:W-:-:S04]  /*b4f0*/  LOP3.LUT R4, R0, 0x1c, RZ, 0xfc, !PT ;  /* 0x0000001c00047812 */ /* 0x001fc800078efcff */
[----:B------:R-:W-:Y:S02]  /*b500*/  ISETP.GE.AND P0, PT, R4, UR24, PT ;  /* 0x0000001804007c0c */ /* 0x000fe4000bf06270 */
[C---:B------:R-:W-:Y:S02]  /*b510*/  LOP3.LUT R4, R0.reuse, 0x1e, RZ, 0xfc, !PT ;  /* 0x0000001e00047812 */ /* 0x040fe400078efcff */
[----:B------:R-:W-:Y:S02]  /*b520*/  LOP3.LUT R6, R0, 0x1e, RZ, 0xfc, !PT ;  /* 0x0000001e00067812 */ /* 0x000fe400078efcff */
[----:B------:R-:W-:Y:S01]  /*b530*/  ISETP.GE.AND P1, PT, R4, UR24, PT ;  /* 0x0000001804007c0c */ /* 0x000fe2000bf26270 */
[----:B------:R-:W-:Y:S01]  /*b540*/  IMAD.WIDE R4, R7, 0x2, R2 ;  /* 0x0000000207047825 */ /* 0x000fe200078e0202 */
[----:B------:R-:W-:-:S03]  /*b550*/  PRMT R157, RZ, 0x7610, R157 ;  /* 0x00007610ff9d7816 */ /* 0x000fc6000000009d */
[----:B------:R-:W-:Y:S01]  /*b560*/  IMAD R6, R6, UR13, RZ ;  /* 0x0000000d06067c24 */ /* 0x000fe2000f8e02ff */
[----:B------:R-:W-:Y:S01]  /*b570*/  ULDC UR13, c[0x0][0x238] ;  /* 0x00008e00000d7ab9 */ /* 0x000fe20000000800 */
[----:B------:R0:W3:Y:S02]  /*b580*/  @!P0 LDG.E.U16 R22, desc[UR10][R4.64] ;  /* 0x0000000a04168981 */ /* 0x0000e4000c1e1500 */
[----:B0-----:R-:W-:Y:S01]  /*b590*/  IMAD.WIDE R4, R6, 0x2, R2 ;  /* 0x0000000206047825 */ /* 0x001fe200078e0202 */
[----:B------:R-:W-:-:S04]  /*b5a0*/  LOP3.LUT R6, R0, 0x24, RZ, 0xfc, !PT ;  /* 0x0000002400067812 */ /* 0x000fc800078efcff */
[----:B------:R0:W3:Y:S01]  /*b5b0*/  @!P1 LDG.E.U16 R157, desc[UR10][R4.64] ;  /* 0x0000000a049d9981 */ /* 0x0000e2000c1e1500 */
[----:B------:R-:W-:Y:S01]  /*b5c0*/  IMAD R6, R6, UR13, RZ ;  /* 0x0000000d06067c24 */ /* 0x000fe2000f8e02ff */
[----:B------:R-:W-:Y:S01]  /*b5d0*/  PRMT R172, RZ, 0x7610, R172 ;  /* 0x00007610ffac7816 */ /* 0x000fe200000000ac */
        /* <DEDUP_REMOVED lines=10> */
[----:B------:R-:W-:Y:S02]  /*b680*/  ULDC UR13, c[0x0][0x238] ;  /* 0x00008e00000d7ab9 */ /* 0x000fe40000000800 */
[----:B0-----:R-:W-:-:S05]  /*b690*/  IMAD.WIDE R4, R6, 0x2, R2 ;  /* 0x0000000206047825 */ /* 0x001fca00078e0202 */
[----:B------:R0:W3:Y:S02]  /*b6a0*/  @!P1 LDG.E.U16 R158, desc[UR10][R4.64] ;  /* 0x0000000a049e9981 */ /* 0x0000e4000c1e1500 */
[----:B0-----:R-:W-:-:S04]  /*b6b0*/  LOP3.LUT R4, R0, 0x2c, RZ, 0xfc, !PT ;  /* 0x0000002c00047812 */ /* 0x001fc800078efcff */
[----:B------:R-:W-:Y:S02]  /*b6c0*/  ISETP.GE.AND P0, PT, R4, UR24, PT ;  /* 0x0000001804007c0c */ /* 0x000fe4000bf06270 */
[----:B------:R-:W-:Y:S02]  /*b6d0*/  LOP3.LUT R4, R0, 0x2e, RZ, 0xfc, !PT ;  /* 0x0000002e00047812 */ /* 0x000fe400078efcff */
[----:B------:R-:W3:Y:S01]  /*b6e0*/  LDL.LU R0, [R1+0x424] ;  /* 0x0004240001007983 */ /* 0x000ee20000300800 */
[----:B------:R-:W0:Y:S01]  /*b6f0*/  S2R R7, SR_TID.X ;  /* 0x0000000000077919 */ /* 0x000e220000002100 */
[----:B------:R-:W-:Y:S01]  /*b700*/  ISETP.GE.AND P1, PT, R4, UR24, PT ;  /* 0x0000001804007c0c */ /* 0x000fe2000bf26270 */
[----:B------:R-:W1:Y:S01]  /*b710*/  S2R R175, SR_TID.X ;  /* 0x0000000000af7919 */ /* 0x000e620000002100 */
[----:B------:R-:W-:Y:S02]  /*b720*/  PRMT R17, RZ, 0x7610, R17 ;  /* 0x00007610ff117816 */ /* 0x000fe40000000011 */
[----:B------:R-:W-:Y:S01]  /*b730*/  PRMT R163, RZ, 0x7610, R163 ;  /* 0x00007610ffa37816 */ /* 0x000fe200000000a3 */
[----:B------:R-:W3:Y:S04]  /*b740*/  LDL R176, [R1+0x3f4] ;  /* 0x0003f40001b07983 */ /* 0x000ee80000100800 */
[----:B------:R-:W3:Y:S01]  /*b750*/  LDL R174, [R1+0x1ac] ;  /* 0x0001ac0001ae7983 */ /* 0x000ee20000100800 */
[----:B0-----:R-:W-:-:S04]  /*b760*/  SHF.R.U32.HI R6, RZ, 0x6, R7 ;  /* 0x00000006ff067819 */ /* 0x001fc80000011607 */
[----:B------:R-:W-:-:S04]  /*b770*/  SGXT.U32 R6, R6, 0x1 ;  /* 0x000000010606781a */ /* 0x000fc80000000000 */
[----:B------:R-:W-:-:S05]  /*b780*/  LOP3.LUT R6, R6, 0x2c, RZ, 0xfc, !PT ;  /* 0x0000002c06067812 */ /* 0x000fca00078efcff */
[----:B------:R-:W-:Y:S01]  /*b790*/  IMAD R6, R6, UR13, RZ ;  /* 0x0000000d06067c24 */ /* 0x000fe2000f8e02ff */
[----:B------:R-:W-:-:S03]  /*b7a0*/  ULDC UR13, c[0x0][0x238] ;  /* 0x00008e00000d7ab9 */ /* 0x000fc60000000800 */
[----:B------:R-:W-:Y:S01]  /*b7b0*/  IMAD.WIDE R4, R6, 0x2, R2 ;  /* 0x0000000206047825 */ /* 0x000fe200078e0202 */
[----:B------:R-:W-:-:S04]  /*b7c0*/  SHF.R.U32.HI R6, RZ, 0x6, R7 ;  /* 0x00000006ff067819 */ /* 0x000fc80000011607 */
[----:B------:R-:W-:Y:S01]  /*b7d0*/  SGXT.U32 R6, R6, 0x1 ;  /* 0x000000010606781a */ /* 0x000fe20000000000 */
[----:B------:R0:W3:Y:S03]  /*b7e0*/  @!P0 LDG.E.U16 R17, desc[UR10][R4.64] ;  /* 0x0000000a04118981 */ /* 0x0000e6000c1e1500 */
[----:B------:R-:W-:-:S05]  /*b7f0*/  LOP3.LUT R6, R6, 0x2e, RZ, 0xfc, !PT ;  /* 0x0000002e06067812 */ /* 0x000fca00078efcff */
[----:B------:R-:W-:-:S04]  /*b800*/  IMAD R6, R6, UR13, RZ ;  /* 0x0000000d06067c24 */ /* 0x000fc8000f8e02ff */
[----:B0-----:R-:W-:-:S05]  /*b810*/  IMAD.WIDE R4, R6, 0x2, R2 ;  /* 0x0000000206047825 */ /* 0x001fca00078e0202 */
[----:B------:R0:W3:Y:S01]  /*b820*/  @!P1 LDG.E.U16 R163, desc[UR10][R4.64] ;  /* 0x0000000a04a39981 */ /* 0x0000e2000c1e1500 */
[----:B-1----:R-:W-:-:S04]  /*b830*/  LOP3.LUT R161, R175, 0x3f, RZ, 0xc0, !PT ;  /* 0x0000003fafa17812 */ /* 0x002fc800078ec0ff */
[----:B------:R-:W-:Y:S02]  /*b840*/  ISETP.GE.AND P0, PT, R161, UR24, PT ;  /* 0x00000018a1007c0c */ /* 0x000fe4000bf06270 */
[----:B--2---:R-:W-:Y:S02]  /*b850*/  IADD3 R6, P1, R240, R252, RZ ;  /* 0x000000fcf0067210 */ /* 0x004fe40007f3e0ff */
[----:B0-----:R-:W-:-:S03]  /*b860*/  PRMT R4, RZ, 0x7610, R4 ;  /* 0x00007610ff047816 */ /* 0x001fc60000000004 */
[----:B----45:R-:W-:Y:S01]  /*b870*/  IMAD.X R7, R241, 0x1, R251, P1 ;  /* 0x00000001f1077824 */ /* 0x030fe200008e06fb */
[----:B------:R-:W-:Y:S06]  /*b880*/  BAR.SYNC.DEFER_BLOCKING 0x0 ;  /* 0x0000000000007b1d */ /* 0x000fec0000010000 */
[----:B------:R-:W-:Y:S04]  /*b890*/  STL.64 [R1+0x6b0], R2 ;  /* 0x0006b00201007387 */ /* 0x000fe80000100a00 */
[----:B------:R3:W2:Y:S02]  /*b8a0*/  @!P0 LDG.E.U16 R4, desc[UR10][R6.64] ;  /* 0x0000000a06048981 */ /* 0x0006a4000c1e1500 */
[----:B---3--:R-:W-:-:S02]  /*b8b0*/  IADD3 R6, P1, R0, R252, RZ ;  /* 0x000000fc00067210 */ /* 0x008fc40007f3e0ff */
[----:B------:R0:W-:Y:S04]  /*b8c0*/  STL [R1+0x760], R0 ;  /* 0x0007600001007387 */ /* 0x0001e80000100800 */
[----:B0-----:R-:W3:Y:S01]  /*b8d0*/  LDL.LU R0, [R1+0x20c] ;  /* 0x00020c0001007983 */ /* 0x001ee20000300800 */
[----:B------:R-:W-:Y:S01]  /*b8e0*/  PRMT R170, RZ, 0x7610, R170 ;  /* 0x00007610ffaa7816 */ /* 0x000fe200000000aa */
[----:B------:R-:W-:-:S05]  /*b8f0*/  IMAD.X R7, R249, 0x1, R251, P1 ;  /* 0x00000001f9077824 */ /* 0x000fca00008e06fb */
[----:B------:R0:W4:Y:S04]  /*b900*/  @!P0 LDG.E.U16 R170, desc[UR10][R6.64] ;  /* 0x0000000a06aa8981 */ /* 0x000128000c1e1500 */
[----:B------:R1:W-:Y:S01]  /*b910*/  STL [R1+0x770], R249 ;  /* 0x000770f901007387 */ /* 0x0003e20000100800 */
[----:B0-----:R-:W-:-:S03]  /*b920*/  IADD3 R6, P1, R178, R252, RZ ;  /* 0x000000fcb2067210 */ /* 0x001fc60007f3e0ff */
[----:B-1----:R-:W2:Y:S02]  /*b930*/  LDL.LU R249, [R1+0x410] ;  /* 0x0004100001f97983 */ /* 0x002ea40000300800 */
[----:B---3--:R-:W-:Y:S02]  /*b940*/  IMAD.X R7, R0, 0x1, R251, P1 ;  /* 0x0000000100077824 */ /* 0x008fe400008e06fb */
[----:B------:R0:W-:Y:S04]  /*b950*/  STL [R1+0x788], R0 ;  /* 0x0007880001007387 */ /* 0x0001e80000100800 */
[----:B0-----:R-:W3:Y:S01]  /*b960*/  LDL.LU R0, [R1+0x1ec] ;  /* 0x0001ec0001007983 */ /* 0x001ee20000300800 */
[----:B------:R-:W-:-:S03]  /*b970*/  PRMT R171, RZ, 0x7610, R171 ;  /* 0x00007610ffab7816 */ /* 0x000fc600000000ab */
[----:B------:R-:W4:Y:S04]  /*b980*/  LDL R3, [R1+0x18c] ;  /* 0x00018c0001037983 */ /* 0x000f280000100800 */
[----:B------:R0:W2:Y:S02]  /*b990*/  @!P0 LDG.E.U16 R171, desc[UR10][R6.64] ;  /* 0x0000000a06ab8981 */ /* 0x0000a4000c1e1500 */
[----:B0-----:R-:W-:-:S05]  /*b9a0*/  IADD3 R6, P1, R177, R252, RZ ;  /* 0x000000fcb1067210 */ /* 0x001fca0007f3e0ff */
[----:B---3--:R-:W-:Y:S01]  /*b9b0*/  IMAD.X R7, R0, 0x1, R251, P1 ;  /* 0x0000000100077824 */ /* 0x008fe200008e06fb */
[----:B------:R0:W-:Y:S04]  /*b9c0*/  STL [R1+0x7b0], R0 ;  /* 0x0007b00001007387 */ /* 0x0001e80000100800 */
[----:B0-----:R-:W3:Y:S01]  /*b9d0*/  LDL.LU R0, [R1+0x1cc] ;  /* 0x0001cc0001007983 */ /* 0x001ee20000300800 */
[----:B------:R-:W-:-:S03]  /*b9e0*/  PRMT R168, RZ, 0x7610, R168 ;  /* 0x00007610ffa87816 */ /* 0x000fc600000000a8 */
[----:B------:R-:W2:Y:S04]  /*b9f0*/  LDL R2, [R1+0x16c] ;  /* 0x00016c0001027983 */ /* 0x000ea80000100800 */
[----:B------:R0:W2:Y:S02]  /*ba00*/  @!P0 LDG.E.U16 R168, desc[UR10][R6.64] ;  /* 0x0000000a06a88981 */ /* 0x0000a4000c1e1500 */
[----:B0-----:R-:W-:-:S05]  /*ba10*/  IADD3 R6, P1, R176, R252, RZ ;  /* 0x000000fcb0067210 */ /* 0x001fca0007f3e0ff */
[----:B---3--:R-:W-:Y:S01]  /*ba20*/  IMAD.X R7, R0, 0x1, R251, P1 ;  /* 0x0000000100077824 */ /* 0x008fe200008e06fb */
[----:B------:R0:W-:Y:S04]  /*ba30*/  STL [R1+0x7d8], R0 ;  /* 0x0007d80001007387 */ /* 0x0001e80000100800 */
[----:B0-----:R-:W3:Y:S01]  /*ba40*/  LDL.LU R0, [R1+0x3e4] ;  /* 0x0003e40001007983 */ /* 0x001ee20000300800 */
[----:B------:R-:W-:Y:S02]  /*ba50*/  PRMT R167, RZ, 0x7610, R167 ;  /* 0x00007610ffa77816 */ /* 0x000fe400000000a7 */
[----:B------:R-:W-:Y:S01]  /*ba60*/  LOP3.LUT P1, RZ, R175, 0x40, RZ, 0xc0, !PT ;  /* 0x00000040afff7812 */ /* 0x000fe2000782c0ff */
[----:B------:R-:W-:Y:S01]  /*ba70*/  IMAD.SHL.U32 R5, R161, 0x2, RZ ;  /* 0x00000002a1057824 */ /* 0x000fe200078e00ff */
[----:B------:R-:W2:Y:S02]  /*ba80*/  LDL R179, [R1+0x14c] ;  /* 0x00014c0001b37983 */ /* 0x000ea40000100800 */
[----:B------:R-:W-:-:S02]  /*ba90*/  SEL R161, RZ, 0x90, !P1 ;  /* 0x00000090ffa17807 */ /* 0x000fc40004800000 */
[----:B------:R3:W2:Y:S02]  /*baa0*/  @!P0 LDG.E.U16 R167, desc[UR10][R6.64] ;  /* 0x0000000a06a78981 */ /* 0x0006a4000c1e1500 */
[----:B---3--:R-:W-:Y:S02]  /*bab0*/  IADD3 R6, P1, R0, R252, RZ ;  /* 0x000000fc00067210 */ /* 0x008fe40007f3e0ff */
[----:B------:R0:W-:Y:S04]  /*bac0*/  STL [R1+0x800], R0 ;  /* 0x0008000001007387 */ /* 0x0001e80000100800 */
[----:B0-----:R-:W3:Y:S01]  /*bad0*/  LDL.LU R0, [R1+0x3d4] ;  /* 0x0003d40001007983 */ /* 0x001ee20000300800 */
[----:B------:R-:W-:Y:S01]  /*bae0*/  PRMT R164, RZ, 0x7610, R164 ;  /* 0x00007610ffa47816 */ /* 0x000fe200000000a4 */
[----:B------:R-:W-:-:S02]  /*baf0*/  IMAD.X R7, R174, 0x1, R251, P1 ;  /* 0x00000001ae077824 */ /* 0x000fc400008e06fb */
[----:B------:R-:W2:Y:S04]  /*bb00*/  LDL R178, [R1+0x3a4] ;  /* 0x0003a40001b27983 */ /* 0x000ea80000100800 */
[----:B------:R-:W2:Y:S04]  /*bb10*/  LDL R177, [R1+0x12c] ;  /* 0x00012c0001b17983 */ /* 0x000ea80000100800 */
[----:B------:R-:W2:Y:S04]  /*bb20*/  LDL R176, [R1+0x394] ;  /* 0x0003940001b07983 */ /* 0x000ea80000100800 */
[----:B------:R3:W2:Y:S02]  /*bb30*/  @!P0 LDG.E.U16 R164, desc[UR10][R6.64] ;  /* 0x0000000a06a48981 */ /* 0x0006a4000c1e1500 */
[----:B---3--:R-:W-:-:S02]  /*bb40*/  IADD3 R6, P1, R0, R252, RZ ;  /* 0x000000fc00067210 */ /* 0x008fc40007f3e0ff */
[----:B------:R0:W-:Y:S04]  /*bb50*/  STL [R1+0x828], R0 ;  /* 0x0008280001007387 */ /* 0x0001e80000100800 */
[----:B0-----:R-:W3:Y:S01]  /*bb60*/  LDL.LU R0, [R1+0x3c4] ;  /* 0x0003c40001007983 */ /* 0x001ee20000300800 */
[----:B------:R-:W-:Y:S01]  /*bb70*/  LOP3.LUT R161, R161, R5, RZ, 0x3c, !PT ;  /* 0x00000005a1a17212 */ /* 0x000fe200078e3cff */
[----:B----4-:R-:W-:Y:S02]  /*bb80*/  IMAD.X R7, R3, 0x1, R251, P1 ;  /* 0x0000000103077824 */ /* 0x010fe400008e06fb */
[----:B------:R-:W4:Y:S04]  /*bb90*/  LDL R175, [R1+0x10c] ;  /* 0x00010c0001af7983 */ /* 0x000f280000100800 */
[----:B------:R0:W-:Y:S04]  /*bba0*/  STS.U16 [R161+UR8+0x8000], R162 ;  /* 0x008000a2a1007988 */ /* 0x0001e80008000408 */
[----:B------:R-:W4:Y:S04]  /*bbb0*/  LDL R174, [R1+0x384] ;  /* 0x0003840001ae7983 */ /* 0x000f280000100800 */
[----:B------:R-:W4:Y:S01]  /*bbc0*/  LDL R5, [R1+0xec] ;  /* 0x0000ec0001057983 */ /* 0x000f220000100800 */
[----:B0-----:R-:W-:-:S06]  /*bbd0*/  PRMT R162, RZ, 0x7610, R162 ;  /* 0x00007610ffa27816 */ /* 0x001fcc00000000a2 */
[----:B------:R3:W4:Y:S02]  /*bbe0*/  @!P0 LDG.E.U16 R162, desc[UR10][R6.64] ;  /* 0x0000000a06a28981 */ /* 0x000724000c1e1500 */
[----:B---3--:R-:W-:Y:S02]  /*bbf0*/  IADD3 R6, P1, R0, R252, RZ ;  /* 0x000000fc00067210 */ /* 0x008fe40007f3e0ff */
[----:B------:R0:W-:Y:S04]  /*bc00*/  STL [R1+0x848], R0 ;  /* 0x0008480001007387 */ /* 0x0001e80000100800 */
[----:B0-----:R-:W3:Y:S04]  /*bc10*/  LDL.LU R0, [R1+0x3b4] ;  /* 0x0003b40001007983 */ /* 0x001ee80000300800 */
[----:B------:R-:W4:Y:S01]  /*bc20*/  LDL R3, [R1+0x374] ;  /* 0x0003740001037983 */ /* 0x000f220000100800 */
[----:B--2---:R-:W-:-:S03]  /*bc30*/  IMAD.X R7, R2, 0x1, R251, P1 ;  /* 0x0000000102077824 */ /* 0x004fc600008e06fb */
[----:B------:R-:W2:Y:S04]  /*bc40*/  LDL R2, [R1+0xcc] ;  /* 0x0000cc0001027983 */ /* 0x000ea80000100800 */
[----:B------:R0:W-:Y:S02]  /*bc50*/  STS.U16 [R161+UR8+0x8400], R160 ;  /* 0x008400a0a1007988 */ /* 0x0001e40008000408 */
[----:B0-----:R-:W-:Y:S02]  /*bc60*/  PRMT R160, RZ, 0x7610, R160 ;  /* 0x00007610ffa07816 */ /* 0x001fe400000000a0 */
[----:B------:R0:W-:Y:S04]  /*bc70*/  STS.U16 [R161+UR8+0x8800], R159 ;  /* 0x0088009fa1007988 */ /* 0x0001e80008000408 */
[----:B------:R1:W2:Y:S01]  /*bc80*/  @!P0 LDG.E.U16 R160, desc[UR10][R6.64] ;  /* 0x0000000a06a08981 */ /* 0x0002a2000c1e1500 */
[----:B0-----:R-:W-:-:S03]  /*bc90*/  PRMT R159, RZ, 0x7610, R159 ;  /* 0x00007610ff9f7816 */ /* 0x001fc6000000009f */
[----:B------:R0:W-:Y:S02]  /*bca0*/  STS.U16 [R161+UR8+0x8c00], R156 ;  /* 0x008c009ca1007988 */ /* 0x0001e40008000408 */
[----:B0-----:R-:W-:Y:S02]  /*bcb0*/  PRMT R156, RZ, 0x7610, R156 ;  /* 0x00007610ff9c7816 */ /* 0x001fe4000000009c */
[----:B------:R0:W-:Y:S02]  /*bcc0*/  STS.U16 [R161+UR8+0x9000], R154 ;  /* 0x0090009aa1007988 */ /* 0x0001e40008000408 */
[----:B0-----:R-:W-:Y:S02]  /*bcd0*/  PRMT R154, RZ, 0x7610, R154 ;  /* 0x00007610ff9a7816 */ /* 0x001fe4000000009a */
[----:B---3--:R0:W-:Y:S01]  /*bce0*/  STL [R1+0x858], R0 ;  /* 0x0008580001007387 */ /* 0x0081e20000100800 */
[----:B-1----:R-:W-:-:S03]  /*bcf0*/  IADD3 R6, P1, R0, R252, RZ ;  /* 0x000000fc00067210 */ /* 0x002fc60007f3e0ff */
[----:B------:R-:W3:Y:S04]  /*bd00*/  LDL R182, [R1+0x364] ;  /* 0x0003640001b67983 */ /* 0x000ee80000100800 */
[----:B------:R-:W3:Y:S01]  /*bd10*/  LDL R181, [R1+0xac] ;  /* 0x0000ac0001b57983 */ /* 0x000ee20000100800 */
[----:B------:R-:W-:-:S03]  /*bd20*/  IMAD.X R7, R179, 0x1, R251, P1 ;  /* 0x00000001b3077824 */ /* 0x000fc600008e06fb */
[----:B------:R-:W3:Y:S04]  /*bd30*/  LDL R180, [R1+0x354] ;  /* 0x0003540001b47983 */ /* 0x000ee80000100800 */
[----:B------:R1:W3:Y:S04]  /*bd40*/  @!P0 LDG.E.U16 R159, desc[UR10][R6.64] ;  /* 0x0000000a069f8981 */ /* 0x0002e8000c1e1500 */
[----:B------:R-:W3:Y:S04]  /*bd50*/  LDL R179, [R1+0x8c] ;  /* 0x00008c0001b37983 */ /* 0x000ee80000100800 */
[----:B0-----:R-:W3:Y:S01]  /*bd60*/  LDL R0, [R1+0x6c] ;  /* 0x00006c0001007983 */ /* 0x001ee20000100800 */
[----:B-1----:R-:W-:-:S03]  /*bd70*/  IADD3 R6, P1, R178, R252, RZ ;  /* 0x000000fcb2067210 */ /* 0x002fc60007f3e0ff */
[----:B------:R-:W3:Y:S02]  /*bd80*/  LDL R178, [R1+0x344] ;  /* 0x0003440001b27983 */ /* 0x000ee40000100800 */
[----:B------:R-:W-:Y:S02]  /*bd90*/  IMAD.X R7, R177, 0x1, R251, P1 ;  /* 0x00000001b1077824 */ /* 0x000fe400008e06fb */
[----:B------:R0:W-:Y:S04]  /*bda0*/  STS.U16 [R161+UR8+0x9400], R152 ;  /* 0x00940098a1007988 */ /* 0x0001e80008000408 */
[----:B------:R1:W3:Y:S04]  /*bdb0*/  @!P0 LDG.E.U16 R156, desc[UR10][R6.64] ;  /* 0x0000000a069c8981 */ /* 0x0002e8000c1e1500 */
[----:B------:R2:W-:Y:S04]  /*bdc0*/  STS.U16 [R161+UR8+0x9800], R20 ;  /* 0x00980014a1007988 */ /* 0x0005e80008000408 */
[----:B------:R-:W3:Y:S01]  /*bdd0*/  LDL R177, [R1+0x4c] ;  /* 0x00004c0001b17983 */ /* 0x000ee20000100800 */
[----:B-1----:R-:W-:-:S02]  /*bde0*/  IADD3 R6, P1, R176, R252, RZ ;  /* 0x000000fcb0067210 */ /* 0x002fc40007f3e0ff */
[----:B0-----:R-:W-:Y:S01]  /*bdf0*/  PRMT R152, RZ, 0x7610, R152 ;  /* 0x00007610ff987816 */ /* 0x001fe20000000098 */
[----:B------:R0:W-:Y:S02]  /*be00*/  STS.U16 [R161+UR8+0x9c00], R18 ;  /* 0x009c0012a1007988 */ /* 0x0001e40008000408 */
[----:B----4-:R-:W-:Y:S01]  /*be10*/  IMAD.X R7, R175, 0x1, R251, P1 ;  /* 0x00000001af077824 */ /* 0x010fe200008e06fb */
[----:B--2---:R-:W-:Y:S01]  /*be20*/  PRMT R20, RZ, 0x7610, R20 ;  /* 0x00007610ff147816 */ /* 0x004fe20000000014 */
[----:B------:R-:W2:Y:S04]  /*be30*/  LDL R176, [R1+0x324] ;  /* 0x0003240001b07983 */ /* 0x000ea80000100800 */
[----:B------:R1:W4:Y:S01]  /*be40*/  @!P0 LDG.E.U16 R154, desc[UR10][R6.64] ;  /* 0x0000000a069a8981 */ /* 0x000322000c1e1500 */
[----:B0-----:R-:W-:-:S03]  /*be50*/  PRMT R18, RZ, 0x7610, R18 ;  /* 0x00007610ff127816 */ /* 0x001fc60000000012 */
[----:B------:R-:W4:Y:S01]  /*be60*/  LDL R175, [R1+0x28] ;  /* 0x0000280001af7983 */ /* 0x000f220000100800 */
[----:B-1----:R-:W-:-:S03]  /*be70*/  IADD3 R6, P1, R174, R252, RZ ;  /* 0x000000fcae067210 */ /* 0x002fc60007f3e0ff */
[----:B------:R-:W2:Y:S02]  /*be80*/  LDL R174, [R1+0x334] ;  /* 0x0003340001ae7983 */ /* 0x000ea40000100800 */
[----:B------:R-:W-:-:S05]  /*be90*/  IMAD.X R7, R5, 0x1, R251, P1 ;  /* 0x0000000105077824 */ /* 0x000fca00008e06fb */
[----:B------:R0:W4:Y:S02]  /*bea0*/  @!P0 LDG.E.U16 R152, desc[UR10][R6.64] ;  /* 0x0000000a06988981 */ /* 0x000124000c1e1500 */
[----:B0-----:R-:W-:Y:S02]  /*beb0*/  IADD3 R6, P1, R3, R252, RZ ;  /* 0x000000fc03067210 */ /* 0x001fe40007f3e0ff */
[----:B------:R-:W-:Y:S01]  /*bec0*/  LOP3.LUT R5, R161, 0x20, RZ, 0x3c, !PT ;  /* 0x00000020a1057812 */ /* 0x000fe200078e3cff */
[----:B------:R-:W4:Y:S02]  /*bed0*/  LDL R3, [R1+0x314] ;  /* 0x0003140001037983 */ /* 0x000f240000100800 */
[----:B------:R-:W-:Y:S02]  /*bee0*/  IMAD.X R7, R2, 0x1, R251, P1 ;  /* 0x0000000102077824 */ /* 0x000fe400008e06fb */
[----:B------:R0:W-:Y:S04]  /*bef0*/  STS.U16 [R5+UR8+0x8100], R16 ;  /* 0x0081001005007988 */ /* 0x0001e80008000408 */
[----:B------:R3:W4:Y:S04]  /*bf00*/  @!P0 LDG.E.U16 R20, desc[UR10][R6.64] ;  /* 0x0000000a06148981 */ /* 0x000728000c1e1500 */
[----:B------:R-:W4:Y:S01]  /*bf10*/  LDL R2, [R1+0x48] ;  /* 0x0000480001027983 */ /* 0x000f220000100800 */
[----:B0-----:R-:W-:-:S03]  /*bf20*/  PRMT R16, RZ, 0x7610, R16 ;  /* 0x00007610ff107816 */ /* 0x001fc60000000010 */
[----:B------:R2:W-:Y:S01]  /*bf30*/  STS.U16 [R5+UR8+0x8d00], R8 ;  /* 0x008d000805007988 */ /* 0x0005e20008000408 */
[----:B---3--:R-:W-:-:S05]  /*bf40*/  IADD3 R6, P1, R182, R252, RZ ;  /* 0x000000fcb6067210 */ /* 0x008fca0007f3e0ff */
[----:B------:R-:W-:-:S05]  /*bf50*/  IMAD.X R7, R181, 0x1, R251, P1 ;  /* 0x00000001b5077824 */ /* 0x000fca00008e06fb */
[----:B------:R0:W3:Y:S02]  /*bf60*/  @!P0 LDG.E.U16 R18, desc[UR10][R6.64] ;  /* 0x0000000a06128981 */ /* 0x0000e4000c1e1500 */
[----:B0-----:R-:W-:-:S05]  /*bf70*/  IADD3 R6, P1, R180, R252, RZ ;  /* 0x000000fcb4067210 */ /* 0x001fca0007f3e0ff */
[----:B------:R-:W-:-:S05]  /*bf80*/  IMAD.X R7, R179, 0x1, R251, P1 ;  /* 0x00000001b3077824 */ /* 0x000fca00008e06fb */
[----:B------:R0:W3:Y:S02]  /*bf90*/  @!P0 LDG.E.U16 R16, desc[UR10][R6.64] ;  /* 0x0000000a06108981 */ /* 0x0000e4000c1e1500 */
[----:B0-----:R-:W-:-:S05]  /*bfa0*/  IADD3 R6, P1, R178, R252, RZ ;  /* 0x000000fcb2067210 */ /* 0x001fca0007f3e0ff */
[----:B------:R-:W-:Y:S02]  /*bfb0*/  IMAD.X R7, R0, 0x1, R251, P1 ;  /* 0x0000000100077824 */ /* 0x000fe400008e06fb */
[----:B------:R-:W3:Y:S04]  /*bfc0*/  LDL R0, [R1+0x2f4] ;  /* 0x0002f40001007983 */ /* 0x000ee80000100800 */
[----:B------:R-:W3:Y:S01]  /*bfd0*/  LDL.LU R242, [R1+0x304] ;  /* 0x0003040001f27983 */ /* 0x000ee20000300800 */
[----:B--2---:R-:W-:-:S03]  /*bfe0*/  IADD3 R8, P1, R174, R252, RZ ;  /* 0x000000fcae087210 */ /* 0x004fc60007f3e0ff */
[----:B------:R-:W2:Y:S04]  /*bff0*/  LDL R174, [R1+0x88] ;  /* 0x0000880001ae7983 */ /* 0x000ea80000100800 */
[----:B------:R-:W2:Y:S04]  /*c000*/  LDL.LU R243, [R1+0x68] ;  /* 0x0000680001f37983 */ /* 0x000ea80000300800 */
[----:B------:R0:W-:Y:S02]  /*c010*/  STS.U16 [R5+UR8+0x8500], R11 ;  /* 0x0085000b05007988 */ /* 0x0001e40008000408 */
[----:B0-----:R-:W-:-:S02]  /*c020*/  PRMT R11, RZ, 0x7610, R11 ;  /* 0x00007610ff0b7816 */ /* 0x001fc4000000000b */
[----:B------:R0:W-:Y:S04]  /*c030*/  STS.U16 [R5+UR8+0x8900], R9 ;  /* 0x0089000905007988 */ /* 0x0001e80008000408 */
[----:B------:R1:W2:Y:S01]  /*c040*/  @!P0 LDG.E.U16 R11, desc[UR10][R6.64] ;  /* 0x0000000a060b8981 */ /* 0x0002a2000c1e1500 */
[----:B0-----:R-:W-:Y:S01]  /*c050*/  IMAD.X R9, R177, 0x1, R251, P1 ;  /* 0x00000001b1097824 */ /* 0x001fe200008e06fb */
[----:B-1----:R-:W-:Y:S02]  /*c060*/  PRMT R7, RZ, 0x7610, R7 ;  /* 0x00007610ff077816 */ /* 0x002fe40000000007 */
[----:B------:R0:W-:Y:S04]  /*c070*/  STS.U16 [R5+UR8+0x9100], R10 ;  /* 0x0091000a05007988 */ /* 0x0001e80008000408 */
[----:B------:R1:W2:Y:S01]  /*c080*/  @!P0 LDG.E.U16 R7, desc[UR10][R8.64] ;  /* 0x0000000a08078981 */ /* 0x0002a2000c1e1500 */
[----:B0-----:R-:W-:-:S02]  /*c090*/  PRMT R10, RZ, 0x7610, R10 ;  /* 0x00007610ff0a7816 */ /* 0x001fc4000000000a */
[----:B-1----:R-:W-:-:S05]  /*c0a0*/  IADD3 R8, P1, R176, R252, RZ ;  /* 0x000000fcb0087210 */ /* 0x002fca0007f3e0ff */
[----:B----4-:R-:W-:Y:S01]  /*c0b0*/  IMAD.X R9, R175, 0x1, R251, P1 ;  /* 0x00000001af097824 */ /* 0x010fe200008e06fb */
[----:B------:R0:W-:Y:S04]  /*c0c0*/  STS.U16 [R5+UR8+0x9500], R13 ;  /* 0x0095000d05007988 */ /* 0x0001e80008000408 */
[----:B------:R1:W4:Y:S01]  /*c0d0*/  @!P0 LDG.E.U16 R10, desc[UR10][R8.64] ;  /* 0x0000000a080a8981 */ /* 0x000322000c1e1500 */
[----:B0-----:R-:W-:Y:S02]  /*c0e0*/  PRMT R13, RZ, 0x7610, R13 ;  /* 0x00007610ff0d7816 */ /* 0x001fe4000000000d */
[----:B-1----:R-:W-:Y:S02]  /*c0f0*/  IADD3 R8, P1, R3, R252, RZ ;  /* 0x000000fc03087210 */ /* 0x002fe40007f3e0ff */
[----:B------:R-:W4:Y:S03]  /*c100*/  LDL R3, [R1+0x2d4] ;  /* 0x0002d40001037983 */ /* 0x000f260000100800 */
[----:B------:R-:W-:-:S02]  /*c110*/  IMAD.X R9, R2, 0x1, R251, P1 ;  /* 0x0000000102097824 */ /* 0x000fc400008e06fb */
[----:B------:R-:W4:Y:S04]  /*c120*/  LDL R2, [R1+0xc8] ;  /* 0x0000c80001027983 */ /* 0x000f280000100800 */
[----:B------:R3:W4:Y:S02]  /*c130*/  @!P0 LDG.E.U16 R13, desc[UR10][R8.64] ;  /* 0x0000000a080d8981 */ /* 0x000724000c1e1500 */
[----:B---3--:R-:W-:Y:S02]  /*c140*/  IADD3 R8, P1, R242, R252, RZ ;  /* 0x000000fcf2087210 */ /* 0x008fe40007f3e0ff */
[----:B------:R0:W-:Y:S04]  /*c150*/  STL [R1+0x8bc], R242 ;  /* 0x0008bcf201007387 */ /* 0x0001e80000100800 */
[----:B0-----:R-:W3:Y:S01]  /*c160*/  LDL.LU R242, [R1+0x2e4] ;  /* 0x0002e40001f27983 */ /* 0x001ee20000300800 */
[----:B--2---:R-:W-:-:S03]  /*c170*/  IMAD.X R9, R243, 0x1, R251, P1 ;  /* 0x00000001f3097824 */ /* 0x004fc600008e06fb */
[----:B------:R0:W-:Y:S04]  /*c180*/  STL [R1+0x8c0], R243 ;  /* 0x0008c0f301007387 */ /* 0x0001e80000100800 */
[----:B0-----:R-:W2:Y:S04]  /*c190*/  LDL.LU R243, [R1+0xa8] ;  /* 0x0000a80001f37983 */ /* 0x001ea80000300800 */
[----:B------:R0:W-:Y:S01]  /*c1a0*/  STS.U16 [R5+UR8+0x9900], R12 ;  /* 0x0099000c05007988 */ /* 0x0001e20008000408 */
[----:B------:R-:W-:Y:S02]  /*c1b0*/  LOP3.LUT R6, R161, 0x40, RZ, 0x3c, !PT ;  /* 0x00000040a1067812 */ /* 0x000fe400078e3cff */
[----:B0-----:R-:W-:Y:S01]  /*c1c0*/  PRMT R12, RZ, 0x7610, R12 ;  /* 0x00007610ff0c7816 */ /* 0x001fe2000000000c */
[----:B------:R-:W-:Y:S05]  /*c1d0*/  STS.U16 [R5+UR8+0x9d00], R173 ;  /* 0x009d00ad05007988 */ /* 0x000fea0008000408 */
[----:B------:R0:W4:Y:S04]  /*c1e0*/  @!P0 LDG.E.U16 R12, desc[UR10][R8.64] ;  /* 0x0000000a080c8981 */ /* 0x000128000c1e1500 */
[----:B------:R1:W-:Y:S01]  /*c1f0*/  STS.U16 [R6+UR8+0x8200], R15 ;  /* 0x0082000f06007988 */ /* 0x0003e20008000408 */
[----:B0-----:R-:W-:-:S03]  /*c200*/  IADD3 R8, P1, R0, R252, RZ ;  /* 0x000000fc00087210 */ /* 0x001fc60007f3e0ff */
[----:B------:R-:W4:Y:S01]  /*c210*/  LDL R0, [R1+0x2b4] ;  /* 0x0002b40001007983 */ /* 0x000f220000100800 */
[----:B-1----:R-:W-:Y:S01]  /*c220*/  PRMT R15, RZ, 0x7610, R15 ;  /* 0x00007610ff0f7816 */ /* 0x002fe2000000000f */
[----:B------:R-:W-:-:S05]  /*c230*/  IMAD.X R9, R174, 0x1, R251, P1 ;  /* 0x00000001ae097824 */ /* 0x000fca00008e06fb */
[----:B------:R3:W4:Y:S02]  /*c240*/  @!P0 LDG.E.U16 R15, desc[UR10][R8.64] ;  /* 0x0000000a080f8981 */ /* 0x000724000c1e1500 */
[----:B---3--:R-:W-:Y:S02]  /*c250*/  IADD3 R8, P1, R242, R252, RZ ;  /* 0x000000fcf2087210 */ /* 0x008fe40007f3e0ff */
[----:B------:R0:W-:Y:S04]  /*c260*/  STL [R1+0x8d0], R242 ;  /* 0x0008d0f201007387 */ /* 0x0001e80000100800 */
[----:B0-----:R-:W3:Y:S01]  /*c270*/  LDL.LU R242, [R1+0x2c4] ;  /* 0x0002c40001f27983 */ /* 0x001ee20000300800 */
[----:B--2---:R-:W-:-:S03]  /*c280*/  IMAD.X R9, R243, 0x1, R251, P1 ;  /* 0x00000001f3097824 */ /* 0x004fc600008e06fb */
[----:B------:R0:W-:Y:S04]  /*c290*/  STL [R1+0x8d4], R243 ;  /* 0x0008d4f301007387 */ /* 0x0001e80000100800 */
[----:B0-----:R-:W2:Y:S04]  /*c2a0*/  LDL.LU R243, [R1+0xe8] ;  /* 0x0000e80001f37983 */ /* 0x001ea80000300800 */
[----:B------:R0:W-:Y:S04]  /*c2b0*/  STS.U16 [R6+UR8+0x8600], R14 ;  /* 0x0086000e06007988 */ /* 0x0001e80008000408 */
[----:B------:R1:W-:Y:S04]  /*c2c0*/  STS.U16 [R6+UR8+0x8a00], R23 ;  /* 0x008a001706007988 */ /* 0x0003e80008000408 */
[----:B------:R-:W2:Y:S01]  /*c2d0*/  LDL.LU R187, [R1+0x148] ;  /* 0x0001480001bb7983 */ /* 0x000ea20000300800 */
[----:B0-----:R-:W-:-:S03]  /*c2e0*/  PRMT R14, RZ, 0x7610, R14 ;  /* 0x00007610ff0e7816 */ /* 0x001fc6000000000e */
[----:B------:R-:W2:Y:S04]  /*c2f0*/  LDL.LU R186, [R1+0x294] ;  /* 0x0002940001ba7983 */ /* 0x000ea80000300800 */
[----:B------:R4:W2:Y:S01]  /*c300*/  @!P0 LDG.E.U16 R14, desc[UR10][R8.64] ;  /* 0x0000000a080e8981 */ /* 0x0008a2000c1e1500 */
[----:B-1----:R-:W-:-:S03]  /*c310*/  PRMT R23, RZ, 0x7610, R23 ;  /* 0x00007610ff177816 */ /* 0x002fc60000000017 */
[----:B------:R-:W2:Y:S04]  /*c320*/  LDL.LU R179, [R1+0x128] ;  /* 0x0001280001b37983 */ /* 0x000ea80000300800 */
[----:B------:R-:W2:Y:S01]  /*c330*/  LDL.LU R178, [R1+0x2a4] ;  /* 0x0002a40001b27983 */ /* 0x000ea20000300800 */
[----:B----4-:R-:W-:-:S05]  /*c340*/  IADD3 R8, P1, R3, R252, RZ ;  /* 0x000000fc03087210 */ /* 0x010fca0007f3e0ff */
[----:B------:R-:W-:-:S05]  /*c350*/  IMAD.X R9, R2, 0x1, R251, P1 ;  /* 0x0000000102097824 */ /* 0x000fca00008e06fb */
[----:B------:R3:W4:Y:S04]  /*c360*/  @!P0 LDG.E.U16 R23, desc[UR10][R8.64] ;  /* 0x0000000a08178981 */ /* 0x000728000c1e1500 */
[----:B------:R0:W-:Y:S02]  /*c370*/  STS.U16 [R6+UR8+0x8e00], R22 ;  /* 0x008e001606007988 */ /* 0x0001e40008000408 */
[----:B0-----:R-:W-:Y:S02]  /*c380*/  PRMT R22, RZ, 0x7610, R22 ;  /* 0x00007610ff167816 */ /* 0x001fe40000000016 */
[----:B---3--:R-:W-:Y:S01]  /*c390*/  IADD3 R8, P1, R242, R252, RZ ;  /* 0x000000fcf2087210 */ /* 0x008fe20007f3e0ff */
[----:B------:R0:W-:Y:S04]  /*c3a0*/  STL [R1+0x8e0], R242 ;  /* 0x0008e0f201007387 */ /* 0x0001e80000100800 */
[----:B0-----:R-:W3:Y:S01]  /*c3b0*/  LDL.LU R242, [R1+0x108] ;  /* 0x0001080001f27983 */ /* 0x001ee20000300800 */
[----:B--2---:R-:W-:-:S03]  /*c3c0*/  IMAD.X R9, R243, 0x1, R251, P1 ;  /* 0x00000001f3097824 */ /* 0x004fc600008e06fb */
[----:B------:R-:W-:Y:S04]  /*c3d0*/  STL [R1+0x8e4], R243 ;  /* 0x0008e4f301007387 */ /* 0x000fe80000100800 */
[----:B------:R0:W2:Y:S04]  /*c3e0*/  @!P0 LDG.E.U16 R22, desc[UR10][R8.64] ;  /* 0x0000000a08168981 */ /* 0x0000a8000c1e1500 */
[----:B------:R-:W4:Y:S04]  /*c3f0*/  LDL R175, [R1+0x420] ;  /* 0x0004200001af7983 */ /* 0x000f280000100800 */
[----:B------:R-:W2:Y:S01]  /*c400*/  LDL R174, [R1+0x204] ;  /* 0x0002040001ae7983 */ /* 0x000ea20000100800 */
[----:B0-----:R-:W-:-:S03]  /*c410*/  IADD3 R8, P1, R0, R252, RZ ;  /* 0x000000fc00087210 */ /* 0x001fc60007f3e0ff */
[----:B------:R-:W2:Y:S04]  /*c420*/  LDL R0, [R1+0x224] ;  /* 0x0002240001007983 */ /* 0x000ea80000100800 */
[----:B------:R-:W2:Y:S04]  /*c430*/  LDL R3, [R1+0x1e4] ;  /* 0x0001e40001037983 */ /* 0x000ea80000100800 */
[----:B------:R-:W2:Y:S04]  /*c440*/  LDL R2, [R1+0x1c4] ;  /* 0x0001c40001027983 */ /* 0x000ea80000100800 */
[----:B------:R-:W4:Y:S04]  /*c450*/  LDL.LU R235, [R1+0x208] ;  /* 0x0002080001eb7983 */ /* 0x000f280000300800 */
[----:B------:R-:W2:Y:S04]  /*c460*/  LDL.LU R234, [R1+0x234] ;  /* 0x0002340001ea7983 */ /* 0x000ea80000300800 */
        /* <DEDUP_REMOVED lines=9> */
[----:B------:R-:W2:Y:S01]  /*c500*/  LDL.LU R194, [R1+0x284] ;  /* 0x0002840001c27983 */ /* 0x000ea20000300800 */
[----:B------:R-:W-:-:S03]  /*c510*/  PRMT R173, RZ, 0x7610, R173 ;  /* 0x00007610ffad7816 */ /* 0x000fc600000000ad */
[----:B------:R0:W-:Y:S02]  /*c520*/  STS.U16 [R6+UR8+0x9600], R17 ;  /* 0x0096001106007988 */ /* 0x0001e40008000408 */
[----:B0-----:R-:W-:Y:S02]  /*c530*/  PRMT R17, RZ, 0x7610, R17 ;  /* 0x00007610ff117816 */ /* 0x001fe40000000011 */
[----:B------:R0:W-:Y:S04]  /*c540*/  STS.U16 [R6+UR8+0x9a00], R19 ;  /* 0x009a001306007988 */ /* 0x0001e80008000408 */
[----:B------:R1:W-:Y:S01]  /*c550*/  STS.U16 [R6+UR8+0x9e00], R169 ;  /* 0x009e00a906007988 */ /* 0x0003e20008000408 */
[----:B0-----:R-:W-:Y:S02]  /*c560*/  PRMT R19, RZ, 0x7610, R19 ;  /* 0x00007610ff137816 */ /* 0x001fe40000000013 */
[----:B-1----:R-:W-:Y:S01]  /*c570*/  LOP3.LUT R169, R161, 0x60, RZ, 0x3c, !PT ;  /* 0x00000060a1a97812 */ /* 0x002fe200078e3cff */
[----:B------:R-:W-:Y:S04]  /*c580*/  STS.U16 [R6+UR8+0x9200], R172 ;  /* 0x009200ac06007988 */ /* 0x000fe80008000408 */
[----:B------:R0:W-:Y:S02]  /*c590*/  STS.U16 [R169+UR8+0x8300], R21 ;  /* 0x00830015a9007988 */ /* 0x0001e40008000408 */
[----:B0-----:R-:W-:-:S02]  /*c5a0*/  PRMT R21, RZ, 0x7610, R21 ;  /* 0x00007610ff157816 */ /* 0x001fc40000000015 */
[----:B------:R0:W-:Y:S02]  /*c5b0*/  STS.U16 [R169+UR8+0x8700], R153 ;  /* 0x00870099a9007988 */ /* 0x0001e40008000408 */
[----:B0-----:R-:W-:Y:S02]  /*c5c0*/  PRMT R153, RZ, 0x7610, R153 ;  /* 0x00007610ff997816 */ /* 0x001fe40000000099 */
[----:B------:R0:W-:Y:S02]  /*c5d0*/  STS.U16 [R169+UR8+0x8b00], R155 ;  /* 0x008b009ba9007988 */ /* 0x0001e40008000408 */
[----:B0-----:R-:W-:Y:S02]  /*c5e0*/  PRMT R155, RZ, 0x7610, R155 ;  /* 0x00007610ff9b7816 */ /* 0x001fe4000000009b */
[----:B------:R0:W-:Y:S02]  /*c5f0*/  STS.U16 [R169+UR8+0x8f00], R157 ;  /* 0x008f009da9007988 */ /* 0x0001e40008000408 */
[----:B0-----:R-:W-:-:S02]  /*c600*/  PRMT R157, RZ, 0x7610, R157 ;  /* 0x00007610ff9d7816 */ /* 0x001fc4000000009d */
[----:B------:R0:W-:Y:S02]  /*c610*/  STS.U16 [R169+UR8+0x9300], R158 ;  /* 0x0093009ea9007988 */ /* 0x0001e40008000408 */
[----:B0-----:R-:W-:Y:S02]  /*c620*/  PRMT R158, RZ, 0x7610, R158 ;  /* 0x00007610ff9e7816 */ /* 0x001fe4000000009e */
[----:B------:R0:W-:Y:S02]  /*c630*/  STS.U16 [R169+UR8+0x9700], R163 ;  /* 0x009700a3a9007988 */ /* 0x0001e40008000408 */
[----:B0-----:R-:W-:Y:S02]  /*c640*/  PRMT R163, RZ, 0x7610, R163 ;  /* 0x00007610ffa37816 */ /* 0x001fe400000000a3 */
[----:B------:R0:W-:Y:S02]  /*c650*/  STS.U16 [R169+UR8+0x9b00], R165 ;  /* 0x009b00a5a9007988 */ /* 0x0001e40008000408 */
[----:B0-----:R-:W-:Y:S01]  /*c660*/  PRMT R165, RZ, 0x7610, R165 ;  /* 0x00007610ffa57816 */ /* 0x001fe200000000a5 */
[----:B---3--:R-:W-:-:S05]  /*c670*/  IMAD.X R9, R242, 0x1, R251, P1 ;  /* 0x00000001f2097824 */ /* 0x008fca00008e06fb */
[----:B------:R0:W3:Y:S02]  /*c680*/  @!P0 LDG.E.U16 R173, desc[UR10][R8.64] ;  /* 0x0000000a08ad8981 */ /* 0x0000e4000c1e1500 */
[----:B0-----:R-:W-:-:S05]  /*c690*/  IADD3 R8, P1, R178, R252, RZ ;  /* 0x000000fcb2087210 */ /* 0x001fca0007f3e0ff */
[----:B------:R-:W-:-:S05]  /*c6a0*/  IMAD.X R9, R179, 0x1, R251, P1 ;  /* 0x00000001b3097824 */ /* 0x000fca00008e06fb */
[----:B------:R0:W3:Y:S02]  /*c6b0*/  @!P0 LDG.E.U16 R17, desc[UR10][R8.64] ;  /* 0x0000000a08118981 */ /* 0x0000e4000c1e1500 */
[----:B0-----:R-:W-:-:S05]  /*c6c0*/  IADD3 R8, P1, R186, R252, RZ ;  /* 0x000000fcba087210 */ /* 0x001fca0007f3e0ff */
[----:B------:R-:W-:-:S05]  /*c6d0*/  IMAD.X R9, R187, 0x1, R251, P1 ;  /* 0x00000001bb097824 */ /* 0x000fca00008e06fb */
[----:B------:R2:W3:Y:S02]  /*c6e0*/  @!P0 LDG.E.U16 R19, desc[UR10][R8.64] ;  /* 0x0000000a08138981 */ /* 0x0004e4000c1e1500 */
[----:B--2---:R-:W-:-:S05]  /*c6f0*/  IADD3 R8, P1, R194, R252, RZ ;  /* 0x000000fcc2087210 */ /* 0x004fca0007f3e0ff */
[----:B----4-:R-:W-:-:S05]  /*c700*/  IMAD.X R9, R195, 0x1, R251, P1 ;  /* 0x00000001c3097824 */ /* 0x010fca00008e06fb */
[----:B------:R0:W2:Y:S02]  /*c710*/  @!P0 LDG.E.U16 R21, desc[UR10][R8.64] ;  /* 0x0000000a08158981 */ /* 0x0000a4000c1e1500 */
[----:B0-----:R-:W-:-:S05]  /*c720*/  IADD3 R8, P1, R202, R252, RZ ;  /* 0x000000fcca087210 */ /* 0x001fca0007f3e0ff */
[----:B------:R-:W-:-:S05]  /*c730*/  IMAD.X R9, R203, 0x1, R251, P1 ;  /* 0x00000001cb097824 */ /* 0x000fca00008e06fb */
[----:B------:R0:W4:Y:S02]  /*c740*/  @!P0 LDG.E.U16 R153, desc[UR10][R8.64] ;  /* 0x0000000a08998981 */ /* 0x000124000c1e1500 */
        /* <DEDUP_REMOVED lines=13> */
[----:B------:R-:W-:Y:S02]  /*c820*/  IMAD.X R9, R0, 0x1, R251, P1 ;  /* 0x0000000100097824 */ /* 0x000fe400008e06fb */
[----:B------:R-:W3:Y:S04]  /*c830*/  LDL R0, [R1+0x1a4] ;  /* 0x0001a40001007983 */ /* 0x000ee80000100800 */
[----:B------:R0:W4:Y:S04]  /*c840*/  @!P0 LDG.E.U16 R165, desc[UR10][R8.64] ;  /* 0x0000000a08a58981 */ /* 0x000128000c1e1500 */
[----:B------:R1:W-:Y:S01]  /*c850*/  STL [R1+0x798], R249 ;  /* 0x000798f901007387 */ /* 0x0003e20000100800 */
[----:B0-----:R-:W-:-:S03]  /*c860*/  IADD3 R8, P1, R249, R252, RZ ;  /* 0x000000fcf9087210 */ /* 0x001fc60007f3e0ff */
[----:B-1----:R-:W2:Y:S02]  /*c870*/  LDL.LU R249, [R1+0x400] ;  /* 0x0004000001f97983 */ /* 0x002ea40000300800 */
[----:B------:R-:W-:Y:S02]  /*c880*/  IMAD.X R9, R174, 0x1, R251, P1 ;  /* 0x00000001ae097824 */ /* 0x000fe400008e06fb */
[----:B------:R0:W-:Y:S04]  /*c890*/  STS.U16 [R169+UR8+0x9f00], R166 ;  /* 0x009f00a6a9007988 */ /* 0x0001e80008000408 */
[----:B------:R-:W4:Y:S01]  /*c8a0*/  LDL R175, [R1+0x184] ;  /* 0x0001840001af7983 */ /* 0x000f220000100800 */
[----:B0-----:R-:W-:-:S06]  /*c8b0*/  PRMT R166, RZ, 0x7610, R166 ;  /* 0x00007610ffa67816 */ /* 0x001fcc00000000a6 */
[----:B------:R2:W4:Y:S02]  /*c8c0*/  @!P0 LDG.E.U16 R166, desc[UR10][R8.64] ;  /* 0x0000000a08a68981 */ /* 0x000524000c1e1500 */
[----:B--2---:R-:W-:Y:S02]  /*c8d0*/  IADD3 R8, P1, R249, R252, RZ ;  /* 0x000000fcf9087210 */ /* 0x004fe40007f3e0ff */
[----:B------:R0:W-:Y:S04]  /*c8e0*/  STL [R1+0x7c0], R249 ;  /* 0x0007c0f901007387 */ /* 0x0001e80000100800 */
[----:B0-----:R-:W2:Y:S01]  /*c8f0*/  LDL.LU R249, [R1+0x3f0] ;  /* 0x0003f00001f97983 */ /* 0x001ea20000300800 */
[----:B------:R-:W-:Y:S01]  /*c900*/  PRMT R169, RZ, 0x7610, R169 ;  /* 0x00007610ffa97816 */ /* 0x000fe200000000a9 */
[----:B------:R-:W-:-:S02]  /*c910*/  IMAD.X R9, R3, 0x1, R251, P1 ;  /* 0x0000000103097824 */ /* 0x000fc400008e06fb */
[----:B------:R-:W4:Y:S04]  /*c920*/  LDL R174, [R1+0x164] ;  /* 0x0001640001ae7983 */ /* 0x000f280000100800 */
[----:B------:R2:W4:Y:S02]  /*c930*/  @!P0 LDG.E.U16 R169, desc[UR10][R8.64] ;  /* 0x0000000a08a98981 */ /* 0x000524000c1e1500 */
[----:B--2---:R-:W-:Y:S02]  /*c940*/  IADD3 R8, P1, R249, R252, RZ ;  /* 0x000000fcf9087210 */ /* 0x004fe40007f3e0ff */
[----:B------:R0:W-:Y:S04]  /*c950*/  STL [R1+0x7e8], R249 ;  /* 0x0007e8f901007387 */ /* 0x0001e80000100800 */
[----:B0-----:R-:W2:Y:S01]  /*c960*/  LDL.LU R249, [R1+0x3e0] ;  /* 0x0003e00001f97983 */ /* 0x001ea20000300800 */
[----:B------:R-:W-:-:S03]  /*c970*/  IMAD.X R9, R2, 0x1, R251, P1 ;  /* 0x0000000102097824 */ /* 0x000fc600008e06fb */
[----:B------:R0:W-:Y:S04]  /*c980*/  STS.U16 [R161+UR8], R170 ;  /* 0x000000aaa1007988 */ /* 0x0001e80008000408 */
[----:B------:R-:W4:Y:S04]  /*c990*/  LDL R3, [R1+0x3b0] ;  /* 0x0003b00001037983 */ /* 0x000f280000100800 */
[----:B------:R-:W4:Y:S01]  /*c9a0*/  LDL R2, [R1+0x144] ;  /* 0x0001440001027983 */ /* 0x000f220000100800 */
[----:B0-----:R-:W-:-:S06]  /*c9b0*/  PRMT R170, RZ, 0x7610, R170 ;  /* 0x00007610ffaa7816 */ /* 0x001fcc00000000aa */
[----:B------:R2:W4:Y:S02]  /*c9c0*/  @!P0 LDG.E.U16 R170, desc[UR10][R8.64] ;  /* 0x0000000a08aa8981 */ /* 0x000524000c1e1500 */
[----:B--2---:R-:W-:Y:S02]  /*c9d0*/  IADD3 R8, P1, R249, R252, RZ ;  /* 0x000000fcf9087210 */ /* 0x004fe40007f3e0ff */
[----:B------:R0:W-:Y:S04]  /*c9e0*/  STL [R1+0x810], R249 ;  /* 0x000810f901007387 */ /* 0x0001e80000100800 */
[----:B0-----:R-:W2:Y:S01]  /*c9f0*/  LDL.LU R249, [R1+0x3d0] ;  /* 0x0003d00001f97983 */ /* 0x001ea20000300800 */
[----:B------:R-:W-:Y:S01]  /*ca00*/  PRMT R172, RZ, 0x7610, R172 ;  /* 0x00007610ffac7816 */ /* 0x000fe200000000ac */
[----:B---3--:R-:W-:-:S02]  /*ca10*/  IMAD.X R9, R0, 0x1, R251, P1 ;  /* 0x0000000100097824 */ /* 0x008fc400008e06fb */
[----:B------:R-:W3:Y:S04]  /*ca20*/  LDL R182, [R1+0x3a0] ;  /* 0x0003a00001b67983 */ /* 0x000ee80000100800 */
[----:B------:R-:W3:Y:S04]  /*ca30*/  LDL R0, [R1+0x124] ;  /* 0x0001240001007983 */ /* 0x000ee80000100800 */
[----:B------:R-:W3:Y:S04]  /*ca40*/  LDL R181, [R1+0x390] ;  /* 0x0003900001b57983 */ /* 0x000ee80000100800 */
[----:B------:R-:W3:Y:S04]  /*ca50*/  LDL R180, [R1+0x104] ;  /* 0x0001040001b47983 */ /* 0x000ee80000100800 */
[----:B------:R2:W3:Y:S02]  /*ca60*/  @!P0 LDG.E.U16 R172, desc[UR10][R8.64] ;  /* 0x0000000a08ac8981 */ /* 0x0004e4000c1e1500 */
[----:B--2---:R-:W-:-:S02]  /*ca70*/  IADD3 R8, P1, R249, R252, RZ ;  /* 0x000000fcf9087210 */ /* 0x004fc40007f3e0ff */
[----:B------:R0:W-:Y:S04]  /*ca80*/  STL [R1+0x838], R249 ;  /* 0x000838f901007387 */ /* 0x0001e80000100800 */
[----:B0-----:R-:W2:Y:S04]  /*ca90*/  LDL.LU R249, [R1+0x3c0] ;  /* 0x0003c00001f97983 */ /* 0x001ea80000300800 */
[----:B------:R-:W3:Y:S01]  /*caa0*/  LDL R177, [R1+0x380] ;  /* 0x0003800001b17983 */ /* 0x000ee20000100800 */
[----:B----4-:R-:W-:-:S03]  /*cab0*/  IMAD.X R9, R175, 0x1, R251, P1 ;  /* 0x00000001af097824 */ /* 0x010fc600008e06fb */
[----:B------:R0:W-:Y:S04]  /*cac0*/  STS.U16 [R161+UR8+0x400], R171 ;  /* 0x000400aba1007988 */ /* 0x0001e80008000408 */
[----:B------:R-:W4:Y:S01]  /*cad0*/  LDL R176, [R1+0xe4] ;  /* 0x0000e40001b07983 */ /* 0x000f220000100800 */
[----:B0-----:R-:W-:-:S03]  /*cae0*/  PRMT R171, RZ, 0x7610, R171 ;  /* 0x00007610ffab7816 */ /* 0x001fc600000000ab */
[----:B------:R0:W-:Y:S04]  /*caf0*/  STS.U16 [R161+UR8+0x800], R168 ;  /* 0x000800a8a1007988 */ /* 0x0001e80008000408 */
[----:B------:R2:W4:Y:S01]  /*cb00*/  @!P0 LDG.E.U16 R171, desc[UR10][R8.64] ;  /* 0x0000000a08ab8981 */ /* 0x000522000c1e1500 */
[----:B0-----:R-:W-:-:S03]  /*cb10*/  PRMT R168, RZ, 0x7610, R168 ;  /* 0x00007610ffa87816 */ /* 0x001fc600000000a8 */
[----:B------:R0:W-:Y:S02]  /*cb20*/  STS.U16 [R161+UR8+0xc00], R167 ;  /* 0x000c00a7a1007988 */ /* 0x0001e40008000408 */
[----:B0-----:R-:W-:Y:S02]  /*cb30*/  PRMT R167, RZ, 0x7610, R167 ;  /* 0x00007610ffa77816 */ /* 0x001fe400000000a7 */
[----:B--2---:R-:W-:Y:S01]  /*cb40*/  IADD3 R8, P1, R249, R252, RZ ;  /* 0x000000fcf9087210 */ /* 0x004fe20007f3e0ff */
[----:B------:R-:W-:Y:S04]  /*cb50*/  STL [R1+0x83c], R249 ;  /* 0x00083cf901007387 */ /* 0x000fe80000100800 */
[----:B------:R-:W2:Y:S01]  /*cb60*/  LDL R175, [R1+0x370] ;  /* 0x0003700001af7983 */ /* 0x000ea20000100800 */
[----:B------:R-:W-:-:S03]  /*cb70*/  IMAD.X R9, R174, 0x1, R251, P1 ;  /* 0x00000001ae097824 */ /* 0x000fc600008e06fb */
[----:B------:R-:W2:Y:S04]  /*cb80*/  LDL R174, [R1+0xc4] ;  /* 0x0000c40001ae7983 */ /* 0x000ea80000100800 */
[----:B------:R0:W2:Y:S02]  /*cb90*/  @!P0 LDG.E.U16 R168, desc[UR10][R8.64] ;  /* 0x0000000a08a88981 */ /* 0x0000a4000c1e1500 */
[----:B0-----:R-:W-:Y:S02]  /*cba0*/  IADD3 R8, P1, R3, R252, RZ ;  /* 0x000000fc03087210 */ /* 0x001fe40007f3e0ff */
[----:B------:R-:W2:Y:S03]  /*cbb0*/  LDL R3, [R1+0x360] ;  /* 0x0003600001037983 */ /* 0x000ea60000100800 */
[----:B------:R-:W-:-:S02]  /*cbc0*/  IMAD.X R9, R2, 0x1, R251, P1 ;  /* 0x0000000102097824 */ /* 0x000fc400008e06fb */
[----:B------:R-:W2:Y:S04]  /*cbd0*/  LDL R2, [R1+0xa4] ;  /* 0x0000a40001027983 */ /* 0x000ea80000100800 */
[----:B------:R3:W2:Y:S02]  /*cbe0*/  @!P0 LDG.E.U16 R167, desc[UR10][R8.64] ;  /* 0x0000000a08a78981 */ /* 0x0006a4000c1e1500 */
[----:B---3--:R-:W-:Y:S02]  /*cbf0*/  IADD3 R8, P1, R182, R252, RZ ;  /* 0x000000fcb6087210 */ /* 0x008fe40007f3e0ff */
[----:B------:R-:W3:Y:S03]  /*cc00*/  LDL R182, [R1+0x350] ;  /* 0x0003500001b67983 */ /* 0x000ee60000100800 */
[----:B------:R-:W-:-:S02]  /*cc10*/  IMAD.X R9, R0, 0x1, R251, P1 ;  /* 0x0000000100097824 */ /* 0x000fc400008e06fb */
[----:B------:R-:W3:Y:S04]  /*cc20*/  LDL R0, [R1+0x84] ;  /* 0x0000840001007983 */ /* 0x000ee80000100800 */
[----:B------:R0:W-:Y:S02]  /*cc30*/  STS.U16 [R161+UR8+0x1000], R164 ;  /* 0x001000a4a1007988 */ /* 0x0001e40008000408 */
[----:B0-----:R-:W-:Y:S02]  /*cc40*/  PRMT R164, RZ, 0x7610, R164 ;  /* 0x00007610ffa47816 */ /* 0x001fe400000000a4 */
[----:B------:R0:W-:Y:S04]  /*cc50*/  STS.U16 [R161+UR8+0x1400], R162 ;  /* 0x001400a2a1007988 */ /* 0x0001e80008000408 */
[----:B------:R1:W3:Y:S01]  /*cc60*/  @!P0 LDG.E.U16 R164, desc[UR10][R8.64] ;  /* 0x0000000a08a48981 */ /* 0x0002e2000c1e1500 */
[----:B0-----:R-:W-:-:S02]  /*cc70*/  PRMT R162, RZ, 0x7610, R162 ;  /* 0x00007610ffa27816 */ /* 0x001fc400000000a2 */
[-C--:B-1----:R-:W-:Y:S02]  /*cc80*/  IADD3 R8, P1, R181, R252.reuse, RZ ;  /* 0x000000fcb5087210 */ /* 0x082fe40007f3e0ff */
[----:B------:R-:W3:Y:S03]  /*cc90*/  LDL R181, [R1+0x340] ;  /* 0x0003400001b57983 */ /* 0x000ee60000100800 */
[----:B------:R-:W-:Y:S02]  /*cca0*/  IMAD.X R9, R180, 0x1, R251, P1 ;  /* 0x00000001b4097824 */ /* 0x000fe400008e06fb */
[----:B------:R-:W3:Y:S04]  /*ccb0*/  LDL R180, [R1+0x64] ;  /* 0x0000640001b47983 */ /* 0x000ee80000100800 */
[----:B------:R0:W3:Y:S04]  /*ccc0*/  @!P0 LDG.E.U16 R162, desc[UR10][R8.64] ;  /* 0x0000000a08a28981 */ /* 0x0000e8000c1e1500 */
[----:B------:R1:W-:Y:S01]  /*ccd0*/  STS.U16 [R161+UR8+0x1800], R160 ;  /* 0x001800a0a1007988 */ /* 0x0003e20008000408 */
[----:B0-----:R-:W-:-:S03]  /*cce0*/  IADD3 R8, P1, R177, R252, RZ ;  /* 0x000000fcb1087210 */ /* 0x001fc60007f3e0ff */
[----:B------:R-:W3:Y:S01]  /*ccf0*/  LDL R177, [R1+0x330] ;  /* 0x0003300001b17983 */ /* 0x000ee20000100800 */
[----:B-1----:R-:W-:Y:S01]  /*cd00*/  PRMT R160, RZ, 0x7610, R160 ;  /* 0x00007610ffa07816 */ /* 0x002fe200000000a0 */
[----:B----4-:R-:W-:Y:S02]  /*cd10*/  IMAD.X R9, R176, 0x1, R251, P1 ;  /* 0x00000001b0097824 */ /* 0x010fe400008e06fb */
[----:B------:R-:W4:Y:S04]  /*cd20*/  LDL R176, [R1+0x44] ;  /* 0x0000440001b07983 */ /* 0x000f280000100800 */
[----:B------:R2:W4:Y:S04]  /*cd30*/  @!P0 LDG.E.U16 R160, desc[UR10][R8.64] ;  /* 0x0000000a08a08981 */ /* 0x000528000c1e1500 */
[----:B------:R0:W-:Y:S02]  /*cd40*/  STS.U16 [R161+UR8+0x1c00], R159 ;  /* 0x001c009fa1007988 */ /* 0x0001e40008000408 */
[----:B0-----:R-:W-:-:S02]  /*cd50*/  PRMT R159, RZ, 0x7610, R159 ;  /* 0x00007610ff9f7816 */ /* 0x001fc4000000009f */
[----:B------:R0:W-:Y:S02]  /*cd60*/  STS.U16 [R161+UR8+0x2000], R156 ;  /* 0x0020009ca1007988 */ /* 0x0001e40008000408 */
[----:B0-----:R-:W-:Y:S02]  /*cd70*/  PRMT R156, RZ, 0x7610, R156 ;  /* 0x00007610ff9c7816 */ /* 0x001fe4000000009c */
[-C--:B--2---:R-:W-:Y:S02]  /*cd80*/  IADD3 R8, P1, R175, R252.reuse, RZ ;  /* 0x000000fcaf087210 */ /* 0x084fe40007f3e0ff */
[----:B------:R-:W2:Y:S03]  /*cd90*/  LDL R175, [R1+0x320] ;  /* 0x0003200001af7983 */ /* 0x000ea60000100800 */
[----:B------:R-:W-:Y:S02]  /*cda0*/  IMAD.X R9, R174, 0x1, R251, P1 ;  /* 0x00000001ae097824 */ /* 0x000fe400008e06fb */
[----:B------:R-:W2:Y:S04]  /*cdb0*/  LDL R174, [R1+0x30] ;  /* 0x0000300001ae7983 */ /* 0x000ea80000100800 */
[----:B------:R0:W2:Y:S02]  /*cdc0*/  @!P0 LDG.E.U16 R159, desc[UR10][R8.64] ;  /* 0x0000000a089f8981 */ /* 0x0000a4000c1e1500 */
[----:B0-----:R-:W-:-:S02]  /*cdd0*/  IADD3 R8, P1, R3, R252, RZ ;  /* 0x000000fc03087210 */ /* 0x001fc40007f3e0ff */
[----:B------:R-:W2:Y:S03]  /*cde0*/  LDL R3, [R1+0x310] ;  /* 0x0003100001037983 */ /* 0x000ea60000100800 */
[----:B------:R-:W-:Y:S02]  /*cdf0*/  IMAD.X R9, R2, 0x1, R251, P1 ;  /* 0x0000000102097824 */ /* 0x000fe400008e06fb */
[----:B------:R-:W2:Y:S04]  /*ce00*/  LDL R2, [R1+0x50] ;  /* 0x0000500001027983 */ /* 0x000ea80000100800 */
[----:B------:R3:W2:Y:S02]  /*ce10*/  @!P0 LDG.E.U16 R156, desc[UR10][R8.64] ;  /* 0x0000000a089c8981 */ /* 0x0006a4000c1e1500 */
[----:B---3--:R-:W-:-:S02]  /*ce20*/  IADD3 R8, P1, R182, R252, RZ ;  /* 0x000000fcb6087210 */ /* 0x008fc40007f3e0ff */
[----:B------:R-:W3:Y:S03]  /*ce30*/  LDL R182, [R1+0x300] ;  /* 0x0003000001b67983 */ /* 0x000ee60000100800 */
[----:B------:R-:W-:Y:S02]  /*ce40*/  IMAD.X R9, R0, 0x1, R251, P1 ;  /* 0x0000000100097824 */ /* 0x000fe400008e06fb */
[----:B------:R-:W3:Y:S04]  /*ce50*/  LDL R0, [R1+0x70] ;  /* 0x0000700001007983 */ /* 0x000ee80000100800 */
[----:B------:R0:W-:Y:S02]  /*ce60*/  STS.U16 [R161+UR8+0x2400], R154 ;  /* 0x0024009aa1007988 */ /* 0x0001e40008000408 */
[----:B0-----:R-:W-:-:S02]  /*ce70*/  PRMT R154, RZ, 0x7610, R154 ;  /* 0x00007610ff9a7816 */ /* 0x001fc4000000009a */
[----:B------:R0:W-:Y:S04]  /*ce80*/  STS.U16 [R161+UR8+0x2800], R152 ;  /* 0x00280098a1007988 */ /* 0x0001e80008000408 */
[----:B------:R1:W3:Y:S01]  /*ce90*/  @!P0 LDG.E.U16 R154, desc[UR10][R8.64] ;  /* 0x0000000a089a8981 */ /* 0x0002e2000c1e1500 */
[----:B0-----:R-:W-:Y:S02]  /*cea0*/  PRMT R152, RZ, 0x7610, R152 ;  /* 0x00007610ff987816 */ /* 0x001fe40000000098 */
[----:B-1----:R-:W-:Y:S01]  /*ceb0*/  IADD3 R8, P1, R181, R252, RZ ;  /* 0x000000fcb5087210 */ /* 0x002fe20007f3e0ff */
[----:B------:R0:W-:Y:S04]  /*cec0*/  STS.U16 [R161+UR8+0x2c00], R20 ;  /* 0x002c0014a1007988 */ /* 0x0001e80008000408 */
[----:B------:R-:W-:Y:S01]  /*ced0*/  IMAD.X R9, R180, 0x1, R251, P1 ;  /* 0x00000001b4097824 */ /* 0x000fe200008e06fb */
[----:B------:R-:W3:Y:S04]  /*cee0*/  LDL R181, [R1+0x2f0] ;  /* 0x0002f00001b57983 */ /* 0x000ee80000100800 */
[----:B------:R1:W3:Y:S01]  /*cef0*/  @!P0 LDG.E.U16 R152, desc[UR10][R8.64] ;  /* 0x0000000a08988981 */ /* 0x0002e2000c1e1500 */
[----:B0-----:R-:W-:-:S03]  /*cf00*/  PRMT R20, RZ, 0x7610, R20 ;  /* 0x00007610ff147816 */ /* 0x001fc60000000014 */
[----:B------:R-:W3:Y:S01]  /*cf10*/  LDL R180, [R1+0x90] ;  /* 0x0000900001b47983 */ /* 0x000ee20000100800 */
[----:B-1----:R-:W-:-:S03]  /*cf20*/  IADD3 R8, P1, R177, R252, RZ ;  /* 0x000000fcb1087210 */ /* 0x002fc60007f3e0ff */
[----:B------:R0:W-:Y:S02]  /*cf30*/  STS.U16 [R161+UR8+0x3000], R18 ;  /* 0x00300012a1007988 */ /* 0x0001e40008000408 */
[----:B----4-:R-:W-:Y:S02]  /*cf40*/  IMAD.X R9, R176, 0x1, R251, P1 ;  /* 0x00000001b0097824 */ /* 0x010fe400008e06fb */
[----:B------:R-:W4:Y:S04]  /*cf50*/  LDL R177, [R1+0x2e0] ;  /* 0x0002e00001b17983 */ /* 0x000f280000100800 */
[----:B------:R2:W4:Y:S01]  /*cf60*/  @!P0 LDG.E.U16 R20, desc[UR10][R8.64] ;  /* 0x0000000a08148981 */ /* 0x000522000c1e1500 */
[----:B0-----:R-:W-:-:S03]  /*cf70*/  PRMT R18, RZ, 0x7610, R18 ;  /* 0x00007610ff127816 */ /* 0x001fc60000000012 */
[----:B------:R-:W4:Y:S04]  /*cf80*/  LDL R176, [R1+0xb0] ;  /* 0x0000b00001b07983 */ /* 0x000f280000100800 */
[----:B------:R0:W-:Y:S02]  /*cf90*/  STS.U16 [R161+UR8+0x3400], R16 ;  /* 0x00340010a1007988 */ /* 0x0001e40008000408 */
[----:B0-----:R-:W-:Y:S02]  /*cfa0*/  PRMT R16, RZ, 0x7610, R16 ;  /* 0x00007610ff107816 */ /* 0x001fe40000000010 */
[----:B--2---:R-:W-:Y:S02]  /*cfb0*/  IADD3 R8, P1, R175, R252, RZ ;  /* 0x000000fcaf087210 */ /* 0x004fe40007f3e0ff */
[----:B------:R-:W2:Y:S03]  /*cfc0*/  LDL R175, [R1+0x2d0] ;  /* 0x0002d00001af7983 */ /* 0x000ea60000100800 */
[----:B------:R-:W-:-:S02]  /*cfd0*/  IMAD.X R9, R174, 0x1, R251, P1 ;  /* 0x00000001ae097824 */ /* 0x000fc400008e06fb */
[----:B------:R-:W2:Y:S04]  /*cfe0*/  LDL R174, [R1+0xd0] ;  /* 0x0000d00001ae7983 */ /* 0x000ea80000100800 */
[----:B------:R0:W2:Y:S02]  /*cff0*/  @!P0 LDG.E.U16 R18, desc[UR10][R8.64] ;  /* 0x0000000a08128981 */ /* 0x0000a4000c1e1500 */
[----:B0-----:R-:W-:Y:S02]  /*d000*/  IADD3 R8, P1, R3, R252, RZ ;  /* 0x000000fc03087210 */ /* 0x001fe40007f3e0ff */
[----:B------:R-:W2:Y:S03]  /*d010*/  LDL R3, [R1+0x2c0] ;  /* 0x0002c00001037983 */ /* 0x000ea60000100800 */
[----:B------:R-:W-:-:S02]  /*d020*/  IMAD.X R9, R2, 0x1, R251, P1 ;  /* 0x0000000102097824 */ /* 0x000fc400008e06fb */
[----:B------:R-:W2:Y:S04]  /*d030*/  LDL R2, [R1+0xf0] ;  /* 0x0000f00001027983 */ /* 0x000ea80000100800 */
[----:B------:R3:W2:Y:S02]  /*d040*/  @!P0 LDG.E.U16 R16, desc[UR10][R8.64] ;  /* 0x0000000a08108981 */ /* 0x0006a4000c1e1500 */
[----:B---3--:R-:W-:-:S05]  /*d050*/  IADD3 R8, P1, R182, R252, RZ ;  /* 0x000000fcb6087210 */ /* 0x008fca0007f3e0ff */
[----:B------:R-:W-:Y:S02]  /*d060*/  IMAD.X R9, R0, 0x1, R251, P1 ;  /* 0x0000000100097824 */ /* 0x000fe400008e06fb */
[----:B------:R-:W3:Y:S04]  /*d070*/  LDL R0, [R1+0x110] ;  /* 0x0001100001007983 */ /* 0x000ee80000100800 */
[----:B------:R-:W3:Y:S04]  /*d080*/  LDL.LU R243, [R1+0x2b0] ;  /* 0x0002b00001f37983 */ /* 0x000ee80000300800 */
[----:B------:R0:W-:Y:S04]  /*d090*/  STS.U16 [R161+UR8+0x3c00], R7 ;  /* 0x003c0007a1007988 */ /* 0x0001e80008000408 */
[----:B------:R1:W-:Y:S01]  /*d0a0*/  STS.U16 [R161+UR8+0x4000], R10 ;  /* 0x0040000aa1007988 */ /* 0x0003e20008000408 */
[----:B0-----:R-:W-:-:S03]  /*d0b0*/  PRMT R7, RZ, 0x7610, R7 ;  /* 0x00007610ff077816 */ /* 0x001fc60000000007 */
[----:B------:R0:W-:Y:S04]  /*d0c0*/  STS.U16 [R161+UR8+0x3800], R11 ;  /* 0x0038000ba1007988 */ /* 0x0001e80008000408 */
[----:B------:R0:W3:Y:S01]  /*d0d0*/  @!P0 LDG.E.U16 R7, desc[UR10][R8.64] ;  /* 0x0000000a08078981 */ /* 0x0000e2000c1e1500 */
[----:B-1----:R-:W-:Y:S02]  /*d0e0*/  IADD3 R10, P1, R181, R252, RZ ;  /* 0x000000fcb50a7210 */ /* 0x002fe40007f3e0ff */
[----:B0-----:R-:W-:-:S03]  /*d0f0*/  PRMT R8, RZ, 0x7610, R8 ;  /* 0x00007610ff087816 */ /* 0x001fc60000000008 */
[----:B------:R-:W-:Y:S01]  /*d100*/  IMAD.X R11, R180, 0x1, R251, P1 ;  /* 0x00000001b40b7824 */ /* 0x000fe200008e06fb */
[----:B------:R-:W-:Y:S01]  /*d110*/  PRMT R9, RZ, 0x7610, R9 ;  /* 0x00007610ff097816 */ /* 0x000fe20000000009 */
[----:B------:R2:W-:Y:S04]  /*d120*/  STS.U16 [R161+UR8+0x4800], R12 ;  /* 0x0048000ca1007988 */ /* 0x0005e80008000408 */
[----:B------:R4:W3:Y:S04]  /*d130*/  @!P0 LDG.E.U16 R8, desc[UR10][R10.64] ;  /* 0x0000000a0a088981 */ /* 0x0008e8000c1e1500 */
[----:B------:R0:W-:Y:S04]  /*d140*/  STS.U16 [R161+UR8+0x4400], R13 ;  /* 0x0044000da1007988 */ /* 0x0001e80008000408 */
[----:B------:R-:W3:Y:S01]  /*d150*/  LDL.LU R180, [R1+0x2a0] ;  /* 0x0002a00001b47983 */ /* 0x000ee20000300800 */
[----:B----4-:R-:W-:-:S03]  /*d160*/  IADD3 R10, P1, R177, R252, RZ ;  /* 0x000000fcb10a7210 */ /* 0x010fc60007f3e0ff */
[----:B------:R-:W4:Y:S02]  /*d170*/  LDL.LU R181, [R1+0x130] ;  /* 0x0001300001b57983 */ /* 0x000f240000300800 */
[----:B------:R-:W-:Y:S02]  /*d180*/  IMAD.X R11, R176, 0x1, R251, P1 ;  /* 0x00000001b00b7824 */ /* 0x000fe400008e06fb */
[----:B------:R-:W4:Y:S04]  /*d190*/  LDL.LU R188, [R1+0x290] ;  /* 0x0002900001bc7983 */ /* 0x000f280000300800 */
[----:B------:R1:W4:Y:S04]  /*d1a0*/  @!P0 LDG.E.U16 R9, desc[UR10][R10.64] ;  /* 0x0000000a0a098981 */ /* 0x000328000c1e1500 */
[----:B------:R-:W4:Y:S04]  /*d1b0*/  LDL.LU R189, [R1+0x150] ;  /* 0x0001500001bd7983 */ /* 0x000f280000300800 */
[----:B------:R3:W-:Y:S01]  /*d1c0*/  STS.U16 [R161+UR8+0x5000], R14 ;  /* 0x0050000ea1007988 */ /* 0x0007e20008000408 */
[----:B-1----:R-:W-:-:S03]  /*d1d0*/  PRMT R10, RZ, 0x7610, R10 ;  /* 0x00007610ff0a7816 */ /* 0x002fc6000000000a */
[----:B------:R1:W-:Y:S04]  /*d1e0*/  STS.U16 [R161+UR8+0x4c00], R15 ;  /* 0x004c000fa1007988 */ /* 0x0003e80008000408 */
[----:B------:R-:W4:Y:S04]  /*d1f0*/  LDL.LU R197, [R1+0x170] ;  /* 0x0001700001c57983 */ /* 0x000f280000300800 */
[----:B------:R-:W4:Y:S04]  /*d200*/  LDL.LU R196, [R1+0x280] ;  /* 0x0002800001c47983 */ /* 0x000f280000300800 */
[----:B------:R-:W4:Y:S04]  /*d210*/  LDL R177, [R1+0x41c] ;  /* 0x00041c0001b17983 */ /* 0x000f280000100800 */
[----:B------:R-:W4:Y:S04]  /*d220*/  LDL R183, [R1+0x3fc] ;  /* 0x0003fc0001b77983 */ /* 0x000f280000100800 */
[----:B------:R-:W4:Y:S04]  /*d230*/  LDL R176, [R1+0x3ec] ;  /* 0x0003ec0001b07983 */ /* 0x000f280000100800 */
[----:B------:R-:W4:Y:S04]  /*d240*/  LDL R184, [R1+0x3dc] ;  /* 0x0003dc0001b87983 */ /* 0x000f280000100800 */
[----:B------:R-:W4:Y:S01]  /*d250*/  LDL R182, [R1+0x19c] ;  /* 0x00019c0001b67983 */ /* 0x000f220000100800 */
[----:B--2---:R-:W-:-:S03]  /*d260*/  IADD3 R12, P1, R175, R252, RZ ;  /* 0x000000fcaf0c7210 */ /* 0x004fc60007f3e0ff */
[----:B------:R-:W2:Y:S02]  /*d270*/  LDL R175, [R1+0x40c] ;  /* 0x00040c0001af7983 */ /* 0x000ea40000100800 */
[----:B0-----:R-:W-:Y:S02]  /*d280*/  IMAD.X R13, R174, 0x1, R251, P1 ;  /* 0x00000001ae0d7824 */ /* 0x001fe400008e06fb */
[----:B------:R-:W2:Y:S04]  /*d290*/  LDL R174, [R1+0x21c] ;  /* 0x00021c0001ae7983 */ /* 0x000ea80000100800 */
[----:B------:R0:W2:Y:S02]  /*d2a0*/  @!P0 LDG.E.U16 R10, desc[UR10][R12.64] ;  /* 0x0000000a0c0a8981 */ /* 0x0000a4000c1e1500 */
[----:B0-----:R-:W-:-:S02]  /*d2b0*/  IADD3 R12, P1, R3, R252, RZ ;  /* 0x000000fc030c7210 */ /* 0x001fc40007f3e0ff */
[----:B------:R-:W2:Y:S03]  /*d2c0*/  LDL R3, [R1+0x1fc] ;  /* 0x0001fc0001037983 */ /* 0x000ea60000100800 */
[----:B------:R-:W-:Y:S02]  /*d2d0*/  IMAD.X R13, R2, 0x1, R251, P1 ;  /* 0x00000001020d7824 */ /* 0x000fe400008e06fb */
[----:B------:R-:W2:Y:S01]  /*d2e0*/  LDL R2, [R1+0x1dc] ;  /* 0x0001dc0001027983 */ /* 0x000ea20000100800 */
[----:B---3--:R-:W-:-:S05]  /*d2f0*/  IADD3 R14, P1, R243, R252, RZ ;  /* 0x000000fcf30e7210 */ /* 0x008fca0007f3e0ff */
[----:B-1----:R-:W-:Y:S02]  /*d300*/  IMAD.X R15, R0, 0x1, R251, P1 ;  /* 0x00000001000f7824 */ /* 0x002fe400008e06fb */
[----:B------:R-:W3:Y:S04]  /*d310*/  LDL R0, [R1+0x1bc] ;  /* 0x0001bc0001007983 */ /* 0x000ee80000100800 */
[----:B------:R-:W2:Y:S04]  /*d320*/  LDL.LU R237, [R1+0x210] ;  /* 0x0002100001ed7983 */ /* 0x000ea80000300800 */
[----:B------:R-:W3:Y:S04]  /*d330*/  LDL.LU R236, [R1+0x230] ;  /* 0x0002300001ec7983 */ /* 0x000ee80000300800 */
[----:B------:R-:W2:Y:S04]  /*d340*/  LDL.LU R229, [R1+0x1f0] ;  /* 0x0001f00001e57983 */ /* 0x000ea80000300800 */
[----:B------:R-:W3:Y:S04]  /*d350*/  LDL.LU R228, [R1+0x240] ;  /* 0x0002400001e47983 */ /* 0x000ee80000300800 */
[----:B------:R-:W2:Y:S04]  /*d360*/  LDL.LU R221, [R1+0x1d0] ;  /* 0x0001d00001dd7983 */ /* 0x000ea80000300800 */
[----:B------:R-:W3:Y:S04]  /*d370*/  LDL.LU R220, [R1+0x250] ;  /* 0x0002500001dc7983 */ /* 0x000ee80000300800 */
[----:B------:R-:W2:Y:S04]  /*d380*/  LDL.LU R213, [R1+0x1b0] ;  /* 0x0001b00001d57983 */ /* 0x000ea80000300800 */
[----:B------:R-:W3:Y:S04]  /*d390*/  LDL.LU R212, [R1+0x260] ;  /* 0x0002600001d47983 */ /* 0x000ee80000300800 */
[----:B------:R-:W2:Y:S04]  /*d3a0*/  LDL.LU R205, [R1+0x190] ;  /* 0x0001900001cd7983 */ /* 0x000ea80000300800 */
[----:B------:R-:W3:Y:S01]  /*d3b0*/  LDL.LU R204, [R1+0x270] ;  /* 0x0002700001cc7983 */ /* 0x000ee20000300800 */
[----:B------:R-:W-:-:S06]  /*d3c0*/  PRMT R11, RZ, 0x7610, R11 ;  /* 0x00007610ff0b7816 */ /* 0x000fcc000000000b */
[----:B------:R0:W2:Y:S02]  /*d3d0*/  @!P0 LDG.E.U16 R11, desc[UR10][R12.64] ;  /* 0x0000000a0c0b8981 */ /* 0x0000a4000c1e1500 */
[----:B0-----:R-:W-:-:S06]  /*d3e0*/  PRMT R12, RZ, 0x7610, R12 ;  /* 0x00007610ff0c7816 */ /* 0x001fcc000000000c */
[----:B------:R0:W2:Y:S01]  /*d3f0*/  @!P0 LDG.E.U16 R12, desc[UR10][R14.64] ;  /* 0x0000000a0e0c8981 */ /* 0x0000a2000c1e1500 */
[----:B------:R-:W-:-:S03]  /*d400*/  PRMT R13, RZ, 0x7610, R13 ;  /* 0x00007610ff0d7816 */ /* 0x000fc6000000000d */
[----:B------:R1:W-:Y:S01]  /*d410*/  STS.U16 [R161+UR8+0x5800], R22 ;  /* 0x00580016a1007988 */ /* 0x0003e20008000408 */
[----:B0-----:R-:W-:-:S05]  /*d420*/  IADD3 R14, P1, R180, R252, RZ ;  /* 0x000000fcb40e7210 */ /* 0x001fca0007f3e0ff */
[--C-:B----4-:R-:W-:Y:S01]  /*d430*/  IMAD.X R15, R181, 0x1, R251.reuse, P1 ;  /* 0x00000001b50f7824 */ /* 0x110fe200008e06fb */
[----:B-1----:R-:W-:Y:S01]  /*d440*/  IADD3 R22, P1, R188, R252, RZ ;  /* 0x000000fcbc167210 */ /* 0x002fe20007f3e0ff */
[----:B------:R0:W-:Y:S04]  /*d450*/  STS.U16 [R161+UR8+0x5400], R23 ;  /* 0x00540017a1007988 */ /* 0x0001e80008000408 */
[----:B------:R1:W4:Y:S01]  /*d460*/  @!P0 LDG.E.U16 R13, desc[UR10][R14.64] ;  /* 0x0000000a0e0d8981 */ /* 0x000322000c1e1500 */
[----:B0-----:R-:W-:Y:S01]  /*d470*/  IMAD.X R23, R189, 0x1, R251, P1 ;  /* 0x00000001bd177824 */ /* 0x001fe200008e06fb */
[----:B-1----:R-:W-:-:S06]  /*d480*/  PRMT R14, RZ, 0x7610, R14 ;  /* 0x00007610ff0e7816 */ /* 0x002fcc000000000e */
[----:B------:R0:W4:Y:S01]  /*d490*/  @!P0 LDG.E.U16 R14, desc[UR10][R22.64] ;  /* 0x0000000a160e8981 */ /* 0x000122000c1e1500 */
[----:B------:R-:W-:Y:S02]  /*d4a0*/  PRMT R15, RZ, 0x7610, R15 ;  /* 0x00007610ff0f7816 */ /* 0x000fe4000000000f */
[----:B0-----:R-:W-:-:S05]  /*d4b0*/  IADD3 R22, P1, R196, R252, RZ ;  /* 0x000000fcc4167210 */ /* 0x001fca0007f3e0ff */
[----:B------:R-:W-:Y:S01]  /*d4c0*/  IMAD.X R23, R197, 0x1, R251, P1 ;  /* 0x00000001c5177824 */ /* 0x000fe200008e06fb */
[----:B------:R0:W-:Y:S04]  /*d4d0*/  STS.U16 [R161+UR8+0x6000], R17 ;  /* 0x00600011a1007988 */ /* 0x0001e80008000408 */
[----:B------:R3:W4:Y:S01]  /*d4e0*/  @!P0 LDG.E.U16 R15, desc[UR10][R22.64] ;  /* 0x0000000a160f8981 */ /* 0x000722000c1e1500 */
[----:B0-----:R-:W-:-:S03]  /*d4f0*/  PRMT R17, RZ, 0x7610, R17 ;  /* 0x00007610ff117816 */ /* 0x001fc60000000011 */
        /* <DEDUP_REMOVED lines=12> */
[----:B------:R-:W-:Y:S04]  /*d5c0*/  STS.U16 [R161+UR8+0x5c00], R173 ;  /* 0x005c00ada1007988 */ /* 0x000fe80008000408 */
[----:B------:R0:W-:Y:S02]  /*d5d0*/  STS.U16 [R161+UR8+0x7c00], R163 ;  /* 0x007c00a3a1007988 */ /* 0x0001e40008000408 */
[----:B0-----:R-:W-:Y:S02]  /*d5e0*/  PRMT R161, RZ, 0x7610, R161 ;  /* 0x00007610ffa17816 */ /* 0x001fe400000000a1 */
[----:B---3--:R-:W-:-:S05]  /*d5f0*/  IADD3 R22, P1, R204, R252, RZ ;  /* 0x000000fccc167210 */ /* 0x008fca0007f3e0ff */
[----:B--2---:R-:W-:-:S05]  /*d600*/  IMAD.X R23, R205, 0x1, R251, P1 ;  /* 0x00000001cd177824 */ /* 0x004fca00008e06fb */
[----:B------:R0:W2:Y:S02]  /*d610*/  @!P0 LDG.E.U16 R17, desc[UR10][R22.64] ;  /* 0x0000000a16118981 */ /* 0x0000a4000c1e1500 */
[----:B0-----:R-:W-:-:S05]  /*d620*/  IADD3 R22, P1, R212, R252, RZ ;  /* 0x000000fcd4167210 */ /* 0x001fca0007f3e0ff */
[----:B------:R-:W-:-:S05]  /*d630*/  IMAD.X R23, R213, 0x1, R251, P1 ;  /* 0x00000001d5177824 */ /* 0x000fca00008e06fb */
[----:B------:R0:W3:Y:S02]  /*d640*/  @!P0 LDG.E.U16 R19, desc[UR10][R22.64] ;  /* 0x0000000a16138981 */ /* 0x0000e4000c1e1500 */
        /* <DEDUP_REMOVED lines=9> */
[-C--:B0-----:R-:W-:Y:S02]  /*d6e0*/  IADD3 R22, P1, R177, R252.reuse, RZ ;  /* 0x000000fcb1167210 */ /* 0x081fe40007f3e0ff */
[----:B------:R-:W4:Y:S03]  /*d6f0*/  LDL R177, [R1+0x3cc] ;  /* 0x0003cc0001b17983 */ /* 0x000f260000100800 */
[----:B------:R-:W-:Y:S02]  /*d700*/  IMAD.X R23, R174, 0x1, R251, P1 ;  /* 0x00000001ae177824 */ /* 0x000fe400008e06fb */
[----:B------:R-:W2:Y:S04]  /*d710*/  LDL R174, [R1+0x17c] ;  /* 0x00017c0001ae7983 */ /* 0x000ea80000100800 */
[----:B------:R0:W3:Y:S02]  /*d720*/  @!P0 LDG.E.U16 R157, desc[UR10][R22.64] ;  /* 0x0000000a169d8981 */ /* 0x0000e4000c1e1500 */
[----:B0-----:R-:W-:-:S02]  /*d730*/  IADD3 R22, P1, R175, R252, RZ ;  /* 0x000000fcaf167210 */ /* 0x001fc40007f3e0ff */
[----:B------:R-:W3:Y:S03]  /*d740*/  LDL R175, [R1+0x3bc] ;  /* 0x0003bc0001af7983 */ /* 0x000ee60000100800 */
[----:B------:R-:W-:Y:S02]  /*d750*/  IMAD.X R23, R3, 0x1, R251, P1 ;  /* 0x0000000103177824 */ /* 0x000fe400008e06fb */
[----:B------:R-:W3:Y:S04]  /*d760*/  LDL R3, [R1+0x15c] ;  /* 0x00015c0001037983 */ /* 0x000ee80000100800 */
        /* <DEDUP_REMOVED lines=9> */
[----:B------:R-:W3:Y:S01]  /*d800*/  LDL.LU R0, [R1+0x3ac] ;  /* 0x0003ac0001007983 */ /* 0x000ee20000300800 */
[----:B------:R-:W-:-:S06]  /*d810*/  PRMT R163, RZ, 0x7610, R163 ;  /* 0x00007610ffa37816 */ /* 0x000fcc00000000a3 */
[----:B------:R0:W3:Y:S04]  /*d820*/  @!P0 LDG.E.U16 R163, desc[UR10][R22.64] ;  /* 0x0000000a16a38981 */ /* 0x0000e8000c1e1500 */
[----:B------:R1:W-:Y:S01]  /*d830*/  STS.U16 [R5+UR8+0x100], R165 ;  /* 0x000100a505007988 */ /* 0x0003e20008000408 */
[----:B0-----:R-:W-:Y:S02]  /*d840*/  IADD3 R22, P1, R184, R252, RZ ;  /* 0x000000fcb8167210 */ /* 0x001fe40007f3e0ff */
[----:B-1----:R-:W-:-:S03]  /*d850*/  PRMT R165, RZ, 0x7610, R165 ;  /* 0x00007610ffa57816 */ /* 0x002fc600000000a5 */
[----:B------:R-:W-:Y:S01]  /*d860*/  IMAD.X R23, R182, 0x1, R251, P1 ;  /* 0x00000001b6177824 */ /* 0x000fe200008e06fb */
[----:B------:R0:W-:Y:S04]  /*d870*/  STS.U16 [R5+UR8+0x500], R166 ;  /* 0x000500a605007988 */ /* 0x0001e80008000408 */
[----:B------:R4:W3:Y:S04]  /*d880*/  @!P0 LDG.E.U16 R165, desc[UR10][R22.64] ;  /* 0x0000000a16a58981 */ /* 0x0008e8000c1e1500 */
[----:B------:R1:W-:Y:S01]  /*d890*/  STS.U16 [R5+UR8+0x900], R169 ;  /* 0x000900a905007988 */ /* 0x0003e20008000408 */
[----:B0-----:R-:W-:-:S03]  /*d8a0*/  PRMT R166, RZ, 0x7610, R166 ;  /* 0x00007610ffa67816 */ /* 0x001fc600000000a6 */
[----:B------:R-:W3:Y:S01]  /*d8b0*/  LDL R182, [R1+0xfc] ;  /* 0x0000fc0001b67983 */ /* 0x000ee20000100800 */
[----:B-1----:R-:W-:Y:S02]  /*d8c0*/  PRMT R169, RZ, 0x7610, R169 ;  /* 0x00007610ffa97816 */ /* 0x002fe400000000a9 */
[-C--:B----4-:R-:W-:Y:S02]  /*d8d0*/  IADD3 R22, P1, R177, R252.reuse, RZ ;  /* 0x000000fcb1167210 */ /* 0x090fe40007f3e0ff */
[----:B------:R-:W4:Y:S03]  /*d8e0*/  LDL R177, [R1+0xdc] ;  /* 0x0000dc0001b17983 */ /* 0x000f260000100800 */
[----:B--2---:R-:W-:Y:S02]  /*d8f0*/  IMAD.X R23, R174, 0x1, R251, P1 ;  /* 0x00000001ae177824 */ /* 0x004fe400008e06fb */
[----:B------:R-:W2:Y:S04]  /*d900*/  LDL R174, [R1+0x37c] ;  /* 0x00037c0001ae7983 */ /* 0x000ea80000100800 */
[----:B------:R3:W4:Y:S02]  /*d910*/  @!P0 LDG.E.U16 R166, desc[UR10][R22.64] ;  /* 0x0000000a16a68981 */ /* 0x000724000c1e1500 */
[----:B---3--:R-:W-:-:S02]  /*d920*/  IADD3 R22, P1, R175, R252, RZ ;  /* 0x000000fcaf167210 */ /* 0x008fc40007f3e0ff */
[----:B------:R-:W3:Y:S03]  /*d930*/  LDL R175, [R1+0xbc] ;  /* 0x0000bc0001af7983 */ /* 0x000ee60000100800 */
[----:B------:R-:W-:-:S05]  /*d940*/  IMAD.X R23, R3, 0x1, R251, P1 ;  /* 0x0000000103177824 */ /* 0x000fca00008e06fb */
[----:B------:R0:W3:Y:S02]  /*d950*/  @!P0 LDG.E.U16 R169, desc[UR10][R22.64] ;  /* 0x0000000a16a98981 */ /* 0x0000e4000c1e1500 */
[----:B0-----:R-:W-:Y:S02]  /*d960*/  IADD3 R22, P1, R0, R252, RZ ;  /* 0x000000fc00167210 */ /* 0x001fe40007f3e0ff */
[----:B------:R0:W-:Y:S04]  /*d970*/  STL [R1+0x85c], R0 ;  /* 0x00085c0001007387 */ /* 0x0001e80000100800 */
[----:B0-----:R-:W2:Y:S01]  /*d980*/  LDL.LU R0, [R1+0x38c] ;  /* 0x00038c0001007983 */ /* 0x001ea20000300800 */
[----:B------:R-:W-:-:S03]  /*d990*/  IMAD.X R23, R2, 0x1, R251, P1 ;  /* 0x0000000102177824 */ /* 0x000fc600008e06fb */
[----:B------:R0:W-:Y:S04]  /*d9a0*/  STS.U16 [R5+UR8+0xd00], R170 ;  /* 0x000d00aa05007988 */ /* 0x0001e80008000408 */
[----:B------:R1:W-:Y:S04]  /*d9b0*/  STS.U16 [R5+UR8+0x1100], R172 ;  /* 0x001100ac05007988 */ /* 0x0003e80008000408 */
[----:B------:R-:W3:Y:S01]  /*d9c0*/  LDL R3, [R1+0x35c] ;  /* 0x00035c0001037983 */ /* 0x000ee20000100800 */
[----:B0-----:R-:W-:-:S03]  /*d9d0*/  PRMT R170, RZ, 0x7610, R170 ;  /* 0x00007610ffaa7816 */ /* 0x001fc600000000aa */
[----:B------:R-:W3:Y:S04]  /*d9e0*/  LDL R2, [R1+0x9c] ;  /* 0x00009c0001027983 */ /* 0x000ee80000100800 */
[----:B------:R0:W3:Y:S01]  /*d9f0*/  @!P0 LDG.E.U16 R170, desc[UR10][R22.64] ;  /* 0x0000000a16aa8981 */ /* 0x0000e2000c1e1500 */
[----:B-1----:R-:W-:Y:S02]  /*da00*/  PRMT R172, RZ, 0x7610, R172 ;  /* 0x00007610ffac7816 */ /* 0x002fe400000000ac */
[----:B0-----:R-:W-:-:S05]  /*da10*/  IADD3 R22, P1, R183, R252, RZ ;  /* 0x000000fcb7167210 */ /* 0x001fca0007f3e0ff */
[--C-:B------:R-:W-:Y:S02]  /*da20*/  IMAD.X R23, R176, 0x1, R251.reuse, P1 ;  /* 0x00000001b0177824 */ /* 0x100fe400008e06fb */
[----:B------:R-:W3:Y:S04]  /*da30*/  LDL R176, [R1+0x7c] ;  /* 0x00007c0001b07983 */ /* 0x000ee80000100800 */
[----:B------:R2:W3:Y:S02]  /*da40*/  @!P0 LDG.E.U16 R172, desc[UR10][R22.64] ;  /* 0x0000000a16ac8981 */ /* 0x0004e4000c1e1500 */
[----:B--2---:R-:W-:Y:S02]  /*da50*/  IADD3 R22, P1, R0, R252, RZ ;  /* 0x000000fc00167210 */ /* 0x004fe40007f3e0ff */
[----:B------:R0:W-:Y:S04]  /*da60*/  STL [R1+0x864], R0 ;  /* 0x0008640001007387 */ /* 0x0001e80000100800 */
[----:B0-----:R-:W2:Y:S01]  /*da70*/  LDL.LU R0, [R1+0x36c] ;  /* 0x00036c0001007983 */ /* 0x001ea20000300800 */
[----:B------:R-:W-:-:S03]  /*da80*/  IMAD.X R23, R182, 0x1, R251, P1 ;  /* 0x00000001b6177824 */ /* 0x000fc600008e06fb */
[----:B------:R0:W-:Y:S02]  /*da90*/  STS.U16 [R5+UR8+0x1500], R171 ;  /* 0x001500ab05007988 */ /* 0x0001e40008000408 */
[----:B0-----:R-:W-:Y:S02]  /*daa0*/  PRMT R171, RZ, 0x7610, R171 ;  /* 0x00007610ffab7816 */ /* 0x001fe400000000ab */
[----:B------:R0:W-:Y:S04]  /*dab0*/  STS.U16 [R5+UR8+0x1900], R168 ;  /* 0x001900a805007988 */ /* 0x0001e80008000408 */
[----:B------:R1:W3:Y:S01]  /*dac0*/  @!P0 LDG.E.U16 R171, desc[UR10][R22.64] ;  /* 0x0000000a16ab8981 */ /* 0x0002e2000c1e1500 */
[----:B0-----:R-:W-:Y:S02]  /*dad0*/  PRMT R168, RZ, 0x7610, R168 ;  /* 0x00007610ffa87816 */ /* 0x001fe400000000a8 */
[----:B-1----:R-:W-:-:S02]  /*dae0*/  IADD3 R22, P1, R174, R252, RZ ;  /* 0x000000fcae167210 */ /* 0x002fc40007f3e0ff */
[----:B------:R-:W3:Y:S03]  /*daf0*/  LDL R174, [R1+0x5c] ;  /* 0x00005c0001ae7983 */ /* 0x000ee60000100800 */
[----:B----4-:R-:W-:-:S05]  /*db00*/  IMAD.X R23, R177, 0x1, R251, P1 ;  /* 0x00000001b1177824 */ /* 0x010fca00008e06fb */
[----:B------:R2:W4:Y:S02]  /*db10*/  @!P0 LDG.E.U16 R168, desc[UR10][R22.64] ;  /* 0x0000000a16a88981 */ /* 0x000524000c1e1500 */
[----:B--2---:R-:W-:Y:S02]  /*db20*/  IADD3 R22, P1, R0, R252, RZ ;  /* 0x000000fc00167210 */ /* 0x004fe40007f3e0ff */
[----:B------:R0:W-:Y:S04]  /*db30*/  STL [R1+0x878], R0 ;  /* 0x0008780001007387 */ /* 0x0001e80000100800 */
[----:B0-----:R-:W2:Y:S01]  /*db40*/  LDL.LU R0, [R1+0x34c] ;  /* 0x00034c0001007983 */ /* 0x001ea20000300800 */
[----:B---3--:R-:W-:-:S03]  /*db50*/  IMAD.X R23, R175, 0x1, R251, P1 ;  /* 0x00000001af177824 */ /* 0x008fc600008e06fb */
[----:B------:R0:W-:Y:S04]  /*db60*/  STS.U16 [R5+UR8+0x1d00], R167 ;  /* 0x001d00a705007988 */ /* 0x0001e80008000408 */
[----:B------:R1:W-:Y:S04]  /*db70*/  STS.U16 [R5+UR8+0x2100], R164 ;  /* 0x002100a405007988 */ /* 0x0003e80008000408 */
[----:B------:R-:W3:Y:S01]  /*db80*/  LDL R175, [R1+0x3c] ;  /* 0x00003c0001af7983 */ /* 0x000ee20000100800 */
[----:B0-----:R-:W-:-:S06]  /*db90*/  PRMT R167, RZ, 0x7610, R167 ;  /* 0x00007610ffa77816 */ /* 0x001fcc00000000a7 */
[----:B------:R0:W4:Y:S01]  /*dba0*/  @!P0 LDG.E.U16 R167, desc[UR10][R22.64] ;  /* 0x0000000a16a78981 */ /* 0x000122000c1e1500 */
[----:B-1----:R-:W-:Y:S02]  /*dbb0*/  PRMT R164, RZ, 0x7610, R164 ;  /* 0x00007610ffa47816 */ /* 0x002fe400000000a4 */
[-C--:B0-----:R-:W-:Y:S02]  /*dbc0*/  IADD3 R22, P1, R3, R252.reuse, RZ ;  /* 0x000000fc03167210 */ /* 0x081fe40007f3e0ff */
[----:B------:R-:W4:Y:S03]  /*dbd0*/  LDL R3, [R1+0x31c] ;  /* 0x00031c0001037983 */ /* 0x000f260000100800 */
[----:B------:R-:W-:Y:S02]  /*dbe0*/  IMAD.X R23, R2, 0x1, R251, P1 ;  /* 0x0000000102177824 */ /* 0x000fe400008e06fb */
[----:B------:R-:W4:Y:S04]  /*dbf0*/  LDL R2, [R1+0x38] ;  /* 0x0000380001027983 */ /* 0x000f280000100800 */
[----:B------:R2:W4:Y:S02]  /*dc00*/  @!P0 LDG.E.U16 R164, desc[UR10][R22.64] ;  /* 0x0000000a16a48981 */ /* 0x000524000c1e1500 */
[----:B--2---:R-:W-:-:S02]  /*dc10*/  IADD3 R22, P1, R0, R252, RZ ;  /* 0x000000fc00167210 */ /* 0x004fc40007f3e0ff */
[----:B------:R0:W-:Y:S04]  /*dc20*/  STL [R1+0x898], R0 ;  /* 0x0008980001007387 */ /* 0x0001e80000100800 */
[----:B0-----:R-:W2:Y:S01]  /*dc30*/  LDL.LU R0, [R1+0x33c] ;  /* 0x00033c0001007983 */ /* 0x001ea20000300800 */
[----:B------:R-:W-:-:S03]  /*dc40*/  IMAD.X R23, R176, 0x1, R251, P1 ;  /* 0x00000001b0177824 */ /* 0x000fc600008e06fb */
[----:B------:R0:W-:Y:S04]  /*dc50*/  STS.U16 [R5+UR8+0x2500], R162 ;  /* 0x002500a205007988 */ /* 0x0001e80008000408 */
[----:B------:R-:W4:Y:S01]  /*dc60*/  LDL.LU R246, [R1+0x30c] ;  /* 0x00030c0001f67983 */ /* 0x000f220000300800 */
[----:B0-----:R-:W-:-:S06]  /*dc70*/  PRMT R162, RZ, 0x7610, R162 ;  /* 0x00007610ffa27816 */ /* 0x001fcc00000000a2 */
[----:B------:R2:W4:Y:S02]  /*dc80*/  @!P0 LDG.E.U16 R162, desc[UR10][R22.64] ;  /* 0x0000000a16a28981 */ /* 0x000524000c1e1500 */
[----:B--2---:R-:W-:Y:S02]  /*dc90*/  IADD3 R22, P1, R0, R252, RZ ;  /* 0x000000fc00167210 */ /* 0x004fe40007f3e0ff */
[----:B------:R0:W-:Y:S04]  /*dca0*/  STL [R1+0x89c], R0 ;  /* 0x00089c0001007387 */ /* 0x0001e80000100800 */
[----:B0-----:R-:W2:Y:S01]  /*dcb0*/  LDL.LU R0, [R1+0x32c] ;  /* 0x00032c0001007983 */ /* 0x001ea20000300800 */
[----:B------:R-:W-:-:S03]  /*dcc0*/  IMAD.X R23, R174, 0x1, R251, P1 ;  /* 0x00000001ae177824 */ /* 0x000fc600008e06fb */
[----:B------:R-:W4:Y:S04]  /*dcd0*/  LDL R184, [R1+0x2fc] ;  /* 0x0002fc0001b87983 */ /* 0x000f280000100800 */
[----:B------:R-:W4:Y:S04]  /*dce0*/  LDL R183, [R1+0x78] ;  /* 0x0000780001b77983 */ /* 0x000f280000100800 */
[----:B------:R-:W4:Y:S04]  /*dcf0*/  LDL R182, [R1+0x2ec] ;  /* 0x0002ec0001b67983 */ /* 0x000f280000100800 */
[----:B------:R-:W4:Y:S04]  /*dd00*/  LDL R174, [R1+0x98] ;  /* 0x0000980001ae7983 */ /* 0x000f280000100800 */
[----:B------:R-:W4:Y:S04]  /*dd10*/  LDL.LU R247, [R1+0x58] ;  /* 0x0000580001f77983 */ /* 0x000f280000300800 */
[----:B------:R0:W-:Y:S02]  /*dd20*/  STS.U16 [R5+UR8+0x2900], R160 ;  /* 0x002900a005007988 */ /* 0x0001e40008000408 */
[----:B0-----:R-:W-:-:S06]  /*dd30*/  PRMT R160, RZ, 0x7610, R160 ;  /* 0x00007610ffa07816 */ /* 0x001fcc00000000a0 */
[----:B------:R2:W4:Y:S04]  /*dd40*/  @!P0 LDG.E.U16 R160, desc[UR10][R22.64] ;  /* 0x0000000a16a08981 */ /* 0x000528000c1e1500 */
[----:B------:R0:W-:Y:S02]  /*dd50*/  STS.U16 [R5+UR8+0x2d00], R159 ;  /* 0x002d009f05007988 */ /* 0x0001e40008000408 */
[----:B0-----:R-:W-:Y:S02]  /*dd60*/  PRMT R159, RZ, 0x7610, R159 ;  /* 0x00007610ff9f7816 */ /* 0x001fe4000000009f */
[-C--:B--2---:R-:W-:Y:S01]  /*dd70*/  IADD3 R22, P1, R0, R252.reuse, RZ ;  /* 0x000000fc00167210 */ /* 0x084fe20007f3e0ff */
[----:B------:R0:W-:Y:S04]  /*dd80*/  STL [R1+0x8a8], R0 ;  /* 0x0008a80001007387 */ /* 0x0001e80000100800 */
[----:B---3--:R-:W-:Y:S01]  /*dd90*/  IMAD.X R23, R175, 0x1, R251, P1 ;  /* 0x00000001af177824 */ /* 0x008fe200008e06fb */
[----:B------:R-:W2:Y:S04]  /*dda0*/  LDL R177, [R1+0xb8] ;  /* 0x0000b80001b17983 */ /* 0x000ea80000100800 */
[----:B------:R-:W3:Y:S04]  /*ddb0*/  LDL R175, [R1+0x2dc] ;  /* 0x0002dc0001af7983 */ /* 0x000ee80000100800 */
[----:B------:R-:W2:Y:S04]  /*ddc0*/  LDL R176, [R1+0x2cc] ;  /* 0x0002cc0001b07983 */ /* 0x000ea80000100800 */
[----:B------:R4:W2:Y:S04]  /*ddd0*/  @!P0 LDG.E.U16 R159, desc[UR10][R22.64] ;  /* 0x0000000a169f8981 */ /* 0x0008a8000c1e1500 */
[----:B0-----:R-:W2:Y:S01]  /*dde0*/  LDL R0, [R1+0xf8] ;  /* 0x0000f80001007983 */ /* 0x001ea20000100800 */
[----:B----4-:R-:W-:-:S03]  /*ddf0*/  IADD3 R22, P1, R3, R252, RZ ;  /* 0x000000fc03167210 */ /* 0x010fc60007f3e0ff */
[----:B------:R-:W4:Y:S02]  /*de00*/  LDL R3, [R1+0xd8] ;  /* 0x0000d80001037983 */ /* 0x000f240000100800 */
[----:B------:R-:W-:Y:S02]  /*de10*/  IMAD.X R23, R2, 0x1, R251, P1 ;  /* 0x0000000102177824 */ /* 0x000fe400008e06fb */
[----:B------:R-:W4:Y:S04]  /*de20*/  LDL R2, [R1+0x2bc] ;  /* 0x0002bc0001027983 */ /* 0x000f280000100800 */
[----:B------:R0:W-:Y:S02]  /*de30*/  STS.U16 [R5+UR8+0x3100], R156 ;  /* 0x0031009c05007988 */ /* 0x0001e40008000408 */
[----:B0-----:R-:W-:-:S02]  /*de40*/  PRMT R156, RZ, 0x7610, R156 ;  /* 0x00007610ff9c7816 */ /* 0x001fc4000000009c */
[----:B------:R0:W-:Y:S04]  /*de50*/  STS.U16 [R5+UR8+0x3500], R154 ;  /* 0x0035009a05007988 */ /* 0x0001e80008000408 */
[----:B------:R1:W4:Y:S01]  /*de60*/  @!P0 LDG.E.U16 R156, desc[UR10][R22.64] ;  /* 0x0000000a169c8981 */ /* 0x000322000c1e1500 */
[----:B0-----:R-:W-:Y:S02]  /*de70*/  PRMT R154, RZ, 0x7610, R154 ;  /* 0x00007610ff9a7816 */ /* 0x001fe4000000009a */
[----:B-1----:R-:W-:-:S05]  /*de80*/  IADD3 R22, P1, R246, R252, RZ ;  /* 0x000000fcf6167210 */ /* 0x002fca0007f3e0ff */
[----:B------:R-:W-:Y:S01]  /*de90*/  IMAD.X R23, R247, 0x1, R251, P1 ;  /* 0x00000001f7177824 */ /* 0x000fe200008e06fb */
        /* <DEDUP_REMOVED lines=12> */
[----:B0-----:R-:W-:-:S03]  /*df60*/  PRMT R18, RZ, 0x7610, R18 ;  /* 0x00007610ff127816 */ /* 0x001fc60000000012 */
[----:B------:R-:W-:Y:S04]  /*df70*/  STL [R1+0x8b4], R246 ;  /* 0x0008b4f601007387 */ /* 0x000fe80000100800 */
[----:B------:R-:W-:Y:S04]  /*df80*/  STL [R1+0x8b8], R247 ;  /* 0x0008b8f701007387 */ /* 0x000fe80000100800 */
[----:B------:R-:W4:Y:S04]  /*df90*/  LDL.LU R174, [R1+0x2ac] ;  /* 0x0002ac0001ae7983 */ /* 0x000f280000300800 */
[----:B------:R0:W-:Y:S02]  /*dfa0*/  STS.U16 [R5+UR8+0x4500], R16 ;  /* 0x0045001005007988 */ /* 0x0001e40008000408 */
[----:B0-----:R-:W-:-:S02]  /*dfb0*/  PRMT R16, RZ, 0x7610, R16 ;  /* 0x00007610ff107816 */ /* 0x001fc40000000010 */
[-C--:B---3--:R-:W-:Y:S02]  /*dfc0*/  IADD3 R22, P1, R175, R252.reuse, RZ ;  /* 0x000000fcaf167210 */ /* 0x088fe40007f3e0ff */
[----:B------:R-:W3:Y:S03]  /*dfd0*/  LDL.LU R175, [R1+0x118] ;  /* 0x0001180001af7983 */ /* 0x000ee60000300800 */
[----:B--2---:R-:W-:Y:S01]  /*dfe0*/  IMAD.X R23, R177, 0x1, R251, P1 ;  /* 0x00000001b1177824 */ /* 0x004fe200008e06fb */
[----:B------:R-:W2:Y:S04]  /*dff0*/  LDL.LU R182, [R1+0x29c] ;  /* 0x00029c0001b67983 */ /* 0x000ea80000300800 */
[----:B------:R0:W2:Y:S04]  /*e000*/  @!P0 LDG.E.U16 R18, desc[UR10][R22.64] ;  /* 0x0000000a16128981 */ /* 0x0000a8000c1e1500 */
[----:B------:R-:W2:Y:S04]  /*e010*/  LDL.LU R183, [R1+0x138] ;  /* 0x0001380001b77983 */ /* 0x000ea80000300800 */
[----:B------:R-:W2:Y:S01]  /*e020*/  LDL.LU R190, [R1+0x28c] ;  /* 0x00028c0001be7983 */ /* 0x000ea20000300800 */
[----:B0-----:R-:W-:-:S03]  /*e030*/  IADD3 R22, P1, R176, R252, RZ ;  /* 0x000000fcb0167210 */ /* 0x001fc60007f3e0ff */
[----:B------:R-:W2:Y:S02]  /*e040*/  LDL.LU R191, [R1+0x158] ;  /* 0x0001580001bf7983 */ /* 0x000ea40000300800 */
[----:B----4-:R-:W-:Y:S02]  /*e050*/  IMAD.X R23, R3, 0x1, R251, P1 ;  /* 0x0000000103177824 */ /* 0x010fe400008e06fb */
[----:B------:R-:W4:Y:S04]  /*e060*/  LDL R208, [R1+0x408] ;  /* 0x0004080001d07983 */ /* 0x000f280000100800 */
[----:B------:R0:W4:Y:S04]  /*e070*/  @!P0 LDG.E.U16 R16, desc[UR10][R22.64] ;  /* 0x0000000a16108981 */ /* 0x000128000c1e1500 */
[----:B------:R-:W4:Y:S04]  /*e080*/  LDL R201, [R1+0x1f4] ;  /* 0x0001f40001c97983 */ /* 0x000f280000100800 */
[----:B------:R-:W4:Y:S01]  /*e090*/  LDL R200, [R1+0x418] ;  /* 0x0004180001c87983 */ /* 0x000f220000100800 */
[----:B0-----:R-:W-:-:S03]  /*e0a0*/  IADD3 R22, P1, R2, R252, RZ ;  /* 0x000000fc02167210 */ /* 0x001fc60007f3e0ff */
[----:B------:R-:W4:Y:S02]  /*e0b0*/  LDL R193, [R1+0x214] ;  /* 0x0002140001c17983 */ /* 0x000f240000100800 */
[----:B------:R-:W-:Y:S02]  /*e0c0*/  IMAD.X R23, R0, 0x1, R251, P1 ;  /* 0x0000000100177824 */ /* 0x000fe400008e06fb */
[----:B------:R-:W4:Y:S04]  /*e0d0*/  LDL R192, [R1+0x3f8] ;  /* 0x0003f80001c07983 */ /* 0x000f280000100800 */
[----:B------:R-:W4:Y:S04]  /*e0e0*/  LDL R177, [R1+0x1d4] ;  /* 0x0001d40001b17983 */ /* 0x000f280000100800 */
[----:B------:R-:W4:Y:S04]  /*e0f0*/  LDL R185, [R1+0x3e8] ;  /* 0x0003e80001b97983 */ /* 0x000f280000100800 */
[----:B------:R-:W4:Y:S04]  /*e100*/  LDL R184, [R1+0x1b4] ;  /* 0x0001b40001b87983 */ /* 0x000f280000100800 */
[----:B------:R-:W4:Y:S04]  /*e110*/  LDL R0, [R1+0x3d8] ;  /* 0x0003d80001007983 */ /* 0x000f280000100800 */
[----:B------:R-:W4:Y:S04]  /*e120*/  LDL R176, [R1+0x194] ;  /* 0x0001940001b07983 */ /* 0x000f280000100800 */
[----:B------:R-:W4:Y:S04]  /*e130*/  LDL R3, [R1+0x3c8] ;  /* 0x0003c80001037983 */ /* 0x000f280000100800 */
[----:B------:R-:W4:Y:S04]  /*e140*/  LDL R2, [R1+0x174] ;  /* 0x0001740001027983 */ /* 0x000f280000100800 */
[----:B------:R-:W4:Y:S04]  /*e150*/  LDL.LU R239, [R1+0x218] ;  /* 0x0002180001ef7983 */ /* 0x000f280000300800 */
        /* <DEDUP_REMOVED lines=11> */
[----:B------:R0:W-:Y:S02]  /*e210*/  STS.U16 [R5+UR8+0x4900], R7 ;  /* 0x0049000705007988 */ /* 0x0001e40008000408 */
[----:B0-----:R-:W-:-:S06]  /*e220*/  PRMT R7, RZ, 0x7610, R7 ;  /* 0x00007610ff077816 */ /* 0x001fcc0000000007 */
[----:B------:R0:W4:Y:S01]  /*e230*/  @!P0 LDG.E.U16 R7, desc[UR10][R22.64] ;  /* 0x0000000a16078981 */ /* 0x000122000c1e1500 */
[----:B------:R-:W-:-:S03]  /*e240*/  PRMT R173, RZ, 0x7610, R173 ;  /* 0x00007610ffad7816 */ /* 0x000fc600000000ad */
[----:B------:R-:W-:Y:S01]  /*e250*/  STS.U16 [R5+UR8+0x4d00], R8 ;  /* 0x004d000805007988 */ /* 0x000fe20008000408 */
[----:B0-----:R-:W-:-:S03]  /*e260*/  IADD3 R22, P1, R174, R252, RZ ;  /* 0x000000fcae167210 */ /* 0x001fc60007f3e0ff */
[----:B------:R-:W-:Y:S04]  /*e270*/  STS.U16 [R5+UR8+0x5100], R9 ;  /* 0x0051000905007988 */ /* 0x000fe80008000408 */
        /* <DEDUP_REMOVED lines=11> */
[----:B0-----:R-:W-:Y:S01]  /*e330*/  PRMT R15, RZ, 0x7610, R15 ;  /* 0x00007610ff0f7816 */ /* 0x001fe2000000000f */
[----:B---3--:R-:W-:Y:S01]  /*e340*/  IMAD.X R23, R175, 0x1, R251, P1 ;  /* 0x00000001af177824 */ /* 0x008fe200008e06fb */
[----:B--2---:R-:W-:-:S04]  /*e350*/  IADD3 R8, P1, R182, R252, RZ ;  /* 0x000000fcb6087210 */ /* 0x004fc80007f3e0ff */
[----:B------:R0:W2:Y:S01]  /*e360*/  @!P0 LDG.E.U16 R173, desc[UR10][R22.64] ;  /* 0x0000000a16ad8981 */ /* 0x0000a2000c1e1500 */
[----:B------:R-:W-:Y:S01]  /*e370*/  IMAD.X R9, R183, 0x1, R251, P1 ;  /* 0x00000001b7097824 */ /* 0x000fe200008e06fb */
[----:B0-----:R-:W-:-:S06]  /*e380*/  PRMT R22, RZ, 0x7610, R22 ;  /* 0x00007610ff167816 */ /* 0x001fcc0000000016 */
[----:B------:R0:W3:Y:S02]  /*e390*/  @!P0 LDG.E.U16 R22, desc[UR10][R8.64] ;  /* 0x0000000a08168981 */ /* 0x0000e4000c1e1500 */
[----:B0-----:R-:W-:-:S05]  /*e3a0*/  IADD3 R8, P1, R190, R252, RZ ;  /* 0x000000fcbe087210 */ /* 0x001fca0007f3e0ff */
[----:B------:R-:W-:-:S05]  /*e3b0*/  IMAD.X R9, R191, 0x1, R251, P1 ;  /* 0x00000001bf097824 */ /* 0x000fca00008e06fb */
[----:B------:R4:W3:Y:S04]  /*e3c0*/  @!P0 LDG.E.U16 R10, desc[UR10][R8.64] ;  /* 0x0000000a080a8981 */ /* 0x0008e8000c1e1500 */
[----:B------:R0:W-:Y:S02]  /*e3d0*/  STS.U16 [R5+UR8+0x6d00], R17 ;  /* 0x006d001105007988 */ /* 0x0001e40008000408 */
[----:B0-----:R-:W-:Y:S02]  /*e3e0*/  PRMT R17, RZ, 0x7610, R17 ;  /* 0x00007610ff117816 */ /* 0x001fe40000000011 */
[----:B----4-:R-:W-:-:S05]  /*e3f0*/  IADD3 R8, P1, R198, R252, RZ ;  /* 0x000000fcc6087210 */ /* 0x010fca0007f3e0ff */
        /* <DEDUP_REMOVED lines=25> */
[----:B------:R-:W-:-:S05]  /*e590*/  IMAD.X R9, R193, 0x1, R251, P1 ;  /* 0x00000001c1097824 */ /* 0x000fca00008e06fb */
[----:B------:R0:W4:Y:S02]  /*e5a0*/  @!P0 LDG.E.U16 R21, desc[UR10][R8.64] ;  /* 0x0000000a08158981 */ /* 0x000124000c1e1500 */
[----:B0-----:R-:W-:-:S05]  /*e5b0*/  IADD3 R8, P1, R192, R252, RZ ;  /* 0x000000fcc0087210 */ /* 0x001fca0007f3e0ff */
[----:B------:R-:W-:Y:S02]  /*e5c0*/  IMAD.X R9, R177, 0x1, R251, P1 ;  /* 0x00000001b1097824 */ /* 0x000fe400008e06fb */
[----:B------:R-:W2:Y:S04]  /*e5d0*/  LDL R177, [R1+0x134] ;  /* 0x0001340001b17983 */ /* 0x000ea80000100800 */
[----:B------:R-:W3:Y:S04]  /*e5e0*/  LDL.LU R249, [R1+0x154] ;  /* 0x0001540001f97983 */ /* 0x000ee80000300800 */
[----:B------:R-:W4:Y:S01]  /*e5f0*/  LDL.LU R248, [R1+0x3b8] ;  /* 0x0003b80001f87983 */ /* 0x000f220000300800 */
[----:B------:R-:W-:-:S03]  /*e600*/  PRMT R23, RZ, 0x7610, R23 ;  /* 0x00007610ff177816 */ /* 0x000fc60000000017 */
[----:B------:R0:W-:Y:S04]  /*e610*/  STS.U16 [R5+UR8+0x7900], R153 ;  /* 0x0079009905007988 */ /* 0x0001e80008000408 */
[----:B------:R1:W2:Y:S04]  /*e620*/  @!P0 LDG.E.U16 R23, desc[UR10][R8.64] ;  /* 0x0000000a08178981 */ /* 0x0002a8000c1e1500 */
[----:B------:R0:W-:Y:S04]  /*e630*/  STS.U16 [R5+UR8+0x7d00], R155 ;  /* 0x007d009b05007988 */ /* 0x0001e80008000408 */
[----:B------:R-:W2:Y:S01]  /*e640*/  LDL R192, [R1+0x398] ;  /* 0x0003980001c07983 */ /* 0x000ea20000100800 */
[----:B-1----:R-:W-:-:S02]  /*e650*/  IADD3 R8, P1, R185, R252, RZ ;  /* 0x000000fcb9087210 */ /* 0x002fc40007f3e0ff */
[----:B0-----:R-:W-:Y:S01]  /*e660*/  PRMT R153, RZ, 0x7610, R153 ;  /* 0x00007610ff997816 */ /* 0x001fe20000000099 */
[----:B------:R-:W2:Y:S01]  /*e670*/  LDL R185, [R1+0xf4] ;  /* 0x0000f40001b97983 */ /* 0x000ea20000100800 */
[----:B------:R-:W-:Y:S01]  /*e680*/  PRMT R5, RZ, 0x7610, R5 ;  /* 0x00007610ff057816 */ /* 0x000fe20000000005 */
[----:B------:R-:W-:-:S05]  /*e690*/  IMAD.X R9, R184, 0x1, R251, P1 ;  /* 0x00000001b8097824 */ /* 0x000fca00008e06fb */
[----:B------:R0:W2:Y:S02]  /*e6a0*/  @!P0 LDG.E.U16 R5, desc[UR10][R8.64] ;  /* 0x0000000a08058981 */ /* 0x0000a4000c1e1500 */
[-C--:B0-----:R-:W-:Y:S02]  /*e6b0*/  IADD3 R8, P1, R0, R252.reuse, RZ ;  /* 0x000000fc00087210 */ /* 0x081fe40007f3e0ff */
[----:B------:R-:W-:Y:S01]  /*e6c0*/  PRMT R155, RZ, 0x7610, R155 ;  /* 0x00007610ff9b7816 */ /* 0x000fe2000000009b */
[----:B------:R-:W2:Y:S02]  /*e6d0*/  LDL R0, [R1+0x114] ;  /* 0x0001140001007983 */ /* 0x000ea40000100800 */
        /* <DEDUP_REMOVED lines=8> */
[----:B----4-:R-:W-:-:S02]  /*e760*/  IADD3 R8, P1, R248, R252, RZ ;  /* 0x000000fcf8087210 */ /* 0x010fc40007f3e0ff */
[----:B---3--:R0:W-:Y:S04]  /*e770*/  STL.64 [R1+0x840], R248 ;  /* 0x000840f801007387 */ /* 0x0081e80000100a00 */
[----:B0-----:R-:W3:Y:S01]  /*e780*/  LDL.LU R248, [R1+0x3a8] ;  /* 0x0003a80001f87983 */ /* 0x001ee20000300800 */
[----:B------:R-:W-:-:S03]  /*e790*/  IMAD.X R9, R249, 0x1, R251, P1 ;  /* 0x00000001f9097824 */ /* 0x000fc600008e06fb */
[----:B------:R0:W-:Y:S02]  /*e7a0*/  STS.U16 [R6+UR8+0x200], R157 ;  /* 0x0002009d06007988 */ /* 0x0001e40008000408 */
[----:B0-----:R-:W-:-:S06]  /*e7b0*/  PRMT R157, RZ, 0x7610, R157 ;  /* 0x00007610ff9d7816 */ /* 0x001fcc000000009d */
[----:B------:R3:W4:Y:S02]  /*e7c0*/  @!P0 LDG.E.U16 R157, desc[UR10][R8.64] ;  /* 0x0000000a089d8981 */ /* 0x000724000c1e1500 */
[----:B---3--:R-:W-:Y:S02]  /*e7d0*/  IADD3 R8, P1, R248, R252, RZ ;  /* 0x000000fcf8087210 */ /* 0x008fe40007f3e0ff */
[----:B------:R0:W-:Y:S04]  /*e7e0*/  STL [R1+0x860], R248 ;  /* 0x000860f801007387 */ /* 0x0001e80000100800 */
[----:B0-----:R-:W3:Y:S01]  /*e7f0*/  LDL.LU R248, [R1+0x388] ;  /* 0x0003880001f87983 */ /* 0x001ee20000300800 */
[----:B--2---:R-:W-:-:S03]  /*e800*/  IMAD.X R9, R177, 0x1, R251, P1 ;  /* 0x00000001b1097824 */ /* 0x004fc600008e06fb */
[----:B------:R0:W-:Y:S04]  /*e810*/  STS.U16 [R6+UR8+0x600], R158 ;  /* 0x0006009e06007988 */ /* 0x0001e80008000408 */
[----:B------:R1:W-:Y:S04]  /*e820*/  STS.U16 [R6+UR8+0xa00], R161 ;  /* 0x000a00a106007988 */ /* 0x0003e80008000408 */
[----:B------:R-:W2:Y:S01]  /*e830*/  LDL R184, [R1+0x358] ;  /* 0x0003580001b87983 */ /* 0x000ea20000100800 */
[----:B0-----:R-:W-:-:S03]  /*e840*/  PRMT R158, RZ, 0x7610, R158 ;  /* 0x00007610ff9e7816 */ /* 0x001fc6000000009e */
[----:B------:R-:W4:Y:S04]  /*e850*/  LDL R177, [R1+0x94] ;  /* 0x0000940001b17983 */ /* 0x000f280000100800 */
[----:B------:R0:W4:Y:S01]  /*e860*/  @!P0 LDG.E.U16 R158, desc[UR10][R8.64] ;  /* 0x0000000a089e8981 */ /* 0x000122000c1e1500 */
[----:B-1----:R-:W-:Y:S02]  /*e870*/  PRMT R161, RZ, 0x7610, R161 ;  /* 0x00007610ffa17816 */ /* 0x002fe400000000a1 */
[----:B0-----:R-:W-:-:S05]  /*e880*/  IADD3 R8, P1, R192, R252, RZ ;  /* 0x000000fcc0087210 */ /* 0x001fca0007f3e0ff */
[--C-:B------:R-:W-:Y:S02]  /*e890*/  IMAD.X R9, R0, 0x1, R251.reuse, P1 ;  /* 0x0000000100097824 */ /* 0x100fe400008e06fb */
[----:B------:R-:W4:Y:S04]  /*e8a0*/  LDL R0, [R1+0x74] ;  /* 0x0000740001007983 */ /* 0x000f280000100800 */
[----:B------:R3:W4:Y:S02]  /*e8b0*/  @!P0 LDG.E.U16 R161, desc[UR10][R8.64] ;  /* 0x0000000a08a18981 */ /* 0x000724000c1e1500 */
[----:B---3--:R-:W-:Y:S02]  /*e8c0*/  IADD3 R8, P1, R248, R252, RZ ;  /* 0x000000fcf8087210 */ /* 0x008fe40007f3e0ff */
[----:B------:R0:W-:Y:S04]  /*e8d0*/  STL [R1+0x868], R248 ;  /* 0x000868f801007387 */ /* 0x0001e80000100800 */
[----:B0-----:R-:W3:Y:S01]  /*e8e0*/  LDL.LU R248, [R1+0x368] ;  /* 0x0003680001f87983 */ /* 0x001ee20000300800 */
[----:B------:R-:W-:-:S03]  /*e8f0*/  IMAD.X R9, R185, 0x1, R251, P1 ;  /* 0x00000001b9097824 */ /* 0x000fc600008e06fb */
[----:B------:R0:W-:Y:S02]  /*e900*/  STS.U16 [R6+UR8+0xe00], R163 ;  /* 0x000e00a306007988 */ /* 0x0001e40008000408 */
[----:B0-----:R-:W-:Y:S02]  /*e910*/  PRMT R163, RZ, 0x7610, R163 ;  /* 0x00007610ffa37816 */ /* 0x001fe400000000a3 */
[----:B------:R0:W-:Y:S04]  /*e920*/  STS.U16 [R6+UR8+0x1200], R165 ;  /* 0x001200a506007988 */ /* 0x0001e80008000408 */
[----:B------:R1:W4:Y:S01]  /*e930*/  @!P0 LDG.E.U16 R163, desc[UR10][R8.64] ;  /* 0x0000000a08a38981 */ /* 0x000322000c1e1500 */
[----:B0-----:R-:W-:Y:S02]  /*e940*/  PRMT R165, RZ, 0x7610, R165 ;  /* 0x00007610ffa57816 */ /* 0x001fe400000000a5 */
[----:B-1----:R-:W-:-:S02]  /*e950*/  IADD3 R8, P1, R3, R252, RZ ;  /* 0x000000fc03087210 */ /* 0x002fc40007f3e0ff */
[----:B------:R-:W4:Y:S03]  /*e960*/  LDL.LU R3, [R1+0x54] ;  /* 0x0000540001037983 */ /* 0x000f260000300800 */
[----:B------:R-:W-:Y:S02]  /*e970*/  IMAD.X R9, R2, 0x1, R251, P1 ;  /* 0x0000000102097824 */ /* 0x000fe400008e06fb */
[----:B------:R-:W4:Y:S04]  /*e980*/  LDL.LU R2, [R1+0x338] ;  /* 0x0003380001027983 */ /* 0x000f280000300800 */
[----:B------:R3:W4:Y:S02]  /*e990*/  @!P0 LDG.E.U16 R165, desc[UR10][R8.64] ;  /* 0x0000000a08a58981 */ /* 0x000724000c1e1500 */
[----:B---3--:R-:W-:-:S02]  /*e9a0*/  IADD3 R8, P1, R248, R252, RZ ;  /* 0x000000fcf8087210 */ /* 0x008fc40007f3e0ff */
[----:B------:R0:W-:Y:S04]  /*e9b0*/  STL [R1+0x87c], R248 ;  /* 0x00087cf801007387 */ /* 0x0001e80000100800 */
[----:B0-----:R-:W3:Y:S01]  /*e9c0*/  LDL.LU R248, [R1+0x348] ;  /* 0x0003480001f87983 */ /* 0x001ee20000300800 */
[----:B------:R-:W-:-:S03]  /*e9d0*/  IMAD.X R9, R176, 0x1, R251, P1 ;  /* 0x00000001b0097824 */ /* 0x000fc600008e06fb */
[----:B------:R0:W-:Y:S04]  /*e9e0*/  STS.U16 [R6+UR8+0x1600], R166 ;  /* 0x001600a606007988 */ /* 0x0001e80008000408 */
[----:B------:R1:W-:Y:S04]  /*e9f0*/  STS.U16 [R6+UR8+0x1a00], R169 ;  /* 0x001a00a906007988 */ /* 0x0003e80008000408 */
[----:B------:R-:W3:Y:S01]  /*ea00*/  LDL R176, [R1+0x34] ;  /* 0x0000340001b07983 */ /* 0x000ee20000100800 */
[----:B0-----:R-:W-:-:S06]  /*ea10*/  PRMT R166, RZ, 0x7610, R166 ;  /* 0x00007610ffa67816 */ /* 0x001fcc00000000a6 */
[----:B------:R2:W3:Y:S01]  /*ea20*/  @!P0 LDG.E.U16 R166, desc[UR10][R8.64] ;  /* 0x0000000a08a68981 */ /* 0x0004e2000c1e1500 */
[----:B-1----:R-:W-:Y:S02]  /*ea30*/  PRMT R169, RZ, 0x7610, R169 ;  /* 0x00007610ffa97816 */ /* 0x002fe400000000a9 */
[----:B--2---:R-:W-:-:S05]  /*ea40*/  IADD3 R8, P1, R184, R252, RZ ;  /* 0x000000fcb8087210 */ /* 0x004fca0007f3e0ff */
[----:B----4-:R-:W-:-:S05]  /*ea50*/  IMAD.X R9, R177, 0x1, R251, P1 ;  /* 0x00000001b1097824 */ /* 0x010fca00008e06fb */
[----:B------:R3:W2:Y:S02]  /*ea60*/  @!P0 LDG.E.U16 R169, desc[UR10][R8.64] ;  /* 0x0000000a08a98981 */ /* 0x0006a4000c1e1500 */
[----:B---3--:R-:W-:Y:S02]  /*ea70*/  IADD3 R8, P1, R248, R252, RZ ;  /* 0x000000fcf8087210 */ /* 0x008fe40007f3e0ff */
[----:B------:R0:W-:Y:S04]  /*ea80*/  STL [R1+0x8a0], R248 ;  /* 0x0008a0f801007387 */ /* 0x0001e80000100800 */
[----:B0-----:R-:W3:Y:S01]  /*ea90*/  LDL.LU R248, [R1+0x328] ;  /* 0x0003280001f87983 */ /* 0x001ee20000300800 */
[----:B------:R-:W-:-:S03]  /*eaa0*/  IMAD.X R9, R0, 0x1, R251, P1 ;  /* 0x0000000100097824 */ /* 0x000fc600008e06fb */
[----:B------:R0:W-:Y:S04]  /*eab0*/  STS.U16 [R6+UR8+0x1e00], R170 ;  /* 0x001e00aa06007988 */ /* 0x0001e80008000408 */
[----:B------:R-:W4:Y:S04]  /*eac0*/  LDL.LU R245, [R1+0x60] ;  /* 0x0000600001f57983 */ /* 0x000f280000300800 */
[----:B------:R-:W2:Y:S01]  /*ead0*/  LDL.LU R244, [R1+0x308] ;  /* 0x0003080001f47983 */ /* 0x000ea20000300800 */
[----:B0-----:R-:W-:-:S03]  /*eae0*/  PRMT R170, RZ, 0x7610, R170 ;  /* 0x00007610ffaa7816 */ /* 0x001fc600000000aa */
[----:B------:R-:W4:Y:S04]  /*eaf0*/  LDL.LU R0, [R1+0x40] ;  /* 0x0000400001007983 */ /* 0x000f280000300800 */
[----:B------:R0:W2:Y:S04]  /*eb00*/  @!P0 LDG.E.U16 R170, desc[UR10][R8.64] ;  /* 0x0000000a08aa8981 */ /* 0x0000a8000c1e1500 */
[----:B------:R1:W-:Y:S01]  /*eb10*/  STL [R1+0x8a4], R2 ;  /* 0x0008a40201007387 */ /* 0x0003e20000100800 */
[----:B0-----:R-:W-:-:S03]  /*eb20*/  IADD3 R8, P1, R2, R252, RZ ;  /* 0x000000fc02087210 */ /* 0x001fc60007f3e0ff */
[----:B-1----:R-:W4:Y:S02]  /*eb30*/  LDL.LU R2, [R1+0x318] ;  /* 0x0003180001027983 */ /* 0x002f240000300800 */
[----:B------:R-:W-:Y:S02]  /*eb40*/  IMAD.X R9, R3, 0x1, R251, P1 ;  /* 0x0000000103097824 */ /* 0x000fe400008e06fb */
[----:B------:R0:W-:Y:S04]  /*eb50*/  STS.U16 [R6+UR8+0x2600], R171 ;  /* 0x002600ab06007988 */ /* 0x0001e80008000408 */
[----:B------:R1:W-:Y:S01]  /*eb60*/  STL [R1+0x8ac], R3 ;  /* 0x0008ac0301007387 */ /* 0x0003e20000100800 */
[----:B0-----:R-:W-:-:S03]  /*eb70*/  PRMT R171, RZ, 0x7610, R171 ;  /* 0x00007610ffab7816 */ /* 0x001fc600000000ab */
[----:B-1----:R-:W2:Y:S04]  /*eb80*/  LDL.LU R3, [R1+0x2f8] ;  /* 0x0002f80001037983 */ /* 0x002ea80000300800 */
[----:B------:R3:W2:Y:S02]  /*eb90*/  @!P0 LDG.E.U16 R171, desc[UR10][R8.64] ;  /* 0x0000000a08ab8981 */ /* 0x0006a4000c1e1500 */
[----:B---3--:R-:W-:Y:S02]  /*eba0*/  IADD3 R8, P1, R248, R252, RZ ;  /* 0x000000fcf8087210 */ /* 0x008fe40007f3e0ff */
[----:B------:R0:W-:Y:S03]  /*ebb0*/  STL [R1+0x8b0], R248 ;  /* 0x0008b0f801007387 */ /* 0x0001e60000100800 */
[----:B------:R-:W-:Y:S01]  /*ebc0*/  IMAD.X R9, R176, 0x1, R251, P1 ;  /* 0x00000001b0097824 */ /* 0x000fe200008e06fb */
[----:B0-----:R-:W3:Y:S04]  /*ebd0*/  LDL.LU R248, [R1+0x80] ;  /* 0x0000800001f87983 */ /* 0x001ee80000300800 */
[----:B------:R-:W3:Y:S04]  /*ebe0*/  LDL R177, [R1+0x2d8] ;  /* 0x0002d80001b17983 */ /* 0x000ee80000100800 */
[----:B------:R-:W3:Y:S04]  /*ebf0*/  LDL.LU R176, [R1+0x2a8] ;  /* 0x0002a80001b07983 */ /* 0x000ee80000300800 */
[----:B------:R-:W3:Y:S04]  /*ec00*/  LDL.LU R247, [R1+0xa0] ;  /* 0x0000a00001f77983 */ /* 0x000ee80000300800 */
[----:B------:R-:W3:Y:S04]  /*ec10*/  LDL.LU R246, [R1+0x2e8] ;  /* 0x0002e80001f67983 */ /* 0x000ee80000300800 */
[----:B------:R0:W-:Y:S02]  /*ec20*/  STS.U16 [R6+UR8+0x2a00], R168 ;  /* 0x002a00a806007988 */ /* 0x0001e40008000408 */
[----:B0-----:R-:W-:-:S02]  /*ec30*/  PRMT R168, RZ, 0x7610, R168 ;  /* 0x00007610ffa87816 */ /* 0x001fc400000000a8 */
[----:B------:R0:W-:Y:S04]  /*ec40*/  STS.U16 [R6+UR8+0x2e00], R167 ;  /* 0x002e00a706007988 */ /* 0x0001e80008000408 */
[----:B------:R4:W3:Y:S01]  /*ec50*/  @!P0 LDG.E.U16 R168, desc[UR10][R8.64] ;  /* 0x0000000a08a88981 */ /* 0x0008e2000c1e1500 */
[----:B0-----:R-:W-:Y:S02]  /*ec60*/  PRMT R167, RZ, 0x7610, R167 ;  /* 0x00007610ffa77816 */ /* 0x001fe400000000a7 */
[----:B----4-:R-:W-:-:S05]  /*ec70*/  IADD3 R8, P1, R2, R252, RZ ;  /* 0x000000fc02087210 */ /* 0x010fca0007f3e0ff */
[----:B------:R-:W-:Y:S01]  /*ec80*/  IMAD.X R9, R0, 0x1, R251, P1 ;  /* 0x0000000100097824 */ /* 0x000fe200008e06fb */
[----:B------:R0:W-:Y:S04]  /*ec90*/  STL [R1+0x8c4], R2 ;  /* 0x0008c40201007387 */ /* 0x0001e80000100800 */
[----:B------:R2:W4:Y:S04]  /*eca0*/  @!P0 LDG.E.U16 R167, desc[UR10][R8.64] ;  /* 0x0000000a08a78981 */ /* 0x000528000c1e1500 */
[----:B------:R1:W-:Y:S04]  /*ecb0*/  STS.U16 [R6+UR8+0x3200], R164 ;  /* 0x003200a406007988 */ /* 0x0003e80008000408 */
[----:B0-----:R-:W4:Y:S01]  /*ecc0*/  LDL.LU R2, [R1+0xc0] ;  /* 0x0000c00001027983 */ /* 0x001f220000300800 */
[----:B--2---:R-:W-:-:S03]  /*ecd0*/  IADD3 R8, P1, R244, R252, RZ ;  /* 0x000000fcf4087210 */ /* 0x004fc60007f3e0ff */
[----:B------:R0:W-:Y:S01]  /*ece0*/  STL [R1+0x8c8], R0 ;  /* 0x0008c80001007387 */ /* 0x0001e20000100800 */
[----:B-1----:R-:W-:Y:S01]  /*ecf0*/  PRMT R164, RZ, 0x7610, R164 ;  /* 0x00007610ffa47816 */ /* 0x002fe200000000a4 */
[----:B------:R-:W-:Y:S02]  /*ed00*/  IMAD.X R9, R245, 0x1, R251, P1 ;  /* 0x00000001f5097824 */ /* 0x000fe400008e06fb */
[----:B------:R1:W-:Y:S04]  /*ed10*/  STS.U16 [R6+UR8+0x3600], R162 ;  /* 0x003600a206007988 */ /* 0x0003e80008000408 */
[----:B------:R2:W4:Y:S04]  /*ed20*/  @!P0 LDG.E.U16 R164, desc[UR10][R8.64] ;  /* 0x0000000a08a48981 */ /* 0x000528000c1e1500 */
[----:B0-----:R-:W4:Y:S04]  /*ed30*/  LDL.LU R0, [R1+0x2c8] ;  /* 0x0002c80001007983 */ /* 0x001f280000300800 */
[----:B------:R0:W-:Y:S01]  /*ed40*/  STL [R1+0x8cc], R244 ;  /* 0x0008ccf401007387 */ /* 0x0001e20000100800 */
[----:B--2---:R-:W-:-:S02]  /*ed50*/  IADD3 R8, P1, R3, R252, RZ ;  /* 0x000000fc03087210 */ /* 0x004fc40007f3e0ff */
[----:B-1----:R-:W-:Y:S01]  /*ed60*/  PRMT R162, RZ, 0x7610, R162 ;  /* 0x00007610ffa27816 */ /* 0x002fe200000000a2 */
[----:B0-----:R-:W2:Y:S04]  /*ed70*/  LDL.LU R244, [R1+0xe0] ;  /* 0x0000e00001f47983 */ /* 0x001ea80000300800 */
[----:B------:R0:W-:Y:S04]  /*ed80*/  STL [R1+0x8d8], R245 ;  /* 0x0008d8f501007387 */ /* 0x0001e80000100800 */
[----:B0-----:R-:W2:Y:S04]  /*ed90*/  LDL.LU R245, [R1+0x2b8] ;  /* 0x0002b80001f57983 */ /* 0x001ea80000300800 */
[----:B------:R0:W-:Y:S04]  /*eda0*/  STL [R1+0x8dc], R3 ;  /* 0x0008dc0301007387 */ /* 0x0001e80000100800 */
[----:B------:R1:W-:Y:S04]  /*edb0*/  STS.U16 [R6+UR8+0x3a00], R160 ;  /* 0x003a00a006007988 */ /* 0x0003e80008000408 */
[----:B0-----:R-:W2:Y:S04]  /*edc0*/  LDL.LU R3, [R1+0x100] ;  /* 0x0001000001037983 */ /* 0x001ea80000300800 */
[----:B------:R-:W2:Y:S04]  /*edd0*/  LDL.LU R233, [R1+0x200] ;  /* 0x0002000001e97983 */ /* 0x000ea80000300800 */
[----:B------:R-:W2:Y:S04]  /*ede0*/  LDL.LU R232, [R1+0x238] ;  /* 0x0002380001e87983 */ /* 0x000ea80000300800 */
[----:B------:R-:W2:Y:S01]  /*edf0*/  LDL.LU R225, [R1+0x1e0] ;  /* 0x0001e00001e17983 */ /* 0x000ea20000300800 */
[----:B-1----:R-:W-:-:S03]  /*ee00*/  PRMT R160, RZ, 0x7610, R160 ;  /* 0x00007610ffa07816 */ /* 0x002fc600000000a0 */
[----:B------:R-:W2:Y:S04]  /*ee10*/  LDL.LU R224, [R1+0x248] ;  /* 0x0002480001e07983 */ /* 0x000ea80000300800 */
        /* <DEDUP_REMOVED lines=9> */
[----:B------:R-:W2:Y:S01]  /*eeb0*/  LDL.LU R184, [R1+0x298] ;  /* 0x0002980001b87983 */ /* 0x000ea20000300800 */
[----:B---3--:R-:W-:-:S05]  /*eec0*/  IMAD.X R9, R248, 0x1, R251, P1 ;  /* 0x00000001f8097824 */ /* 0x008fca00008e06fb */
[----:B------:R0:W3:Y:S02]  /*eed0*/  @!P0 LDG.E.U16 R162, desc[UR10][R8.64] ;  /* 0x0000000a08a28981 */ /* 0x0000e4000c1e1500 */
[----:B0-----:R-:W-:-:S05]  /*eee0*/  IADD3 R8, P1, R246, R252, RZ ;  /* 0x000000fcf6087210 */ /* 0x001fca0007f3e0ff */
[----:B------:R-:W-:-:S05]  /*eef0*/  IMAD.X R9, R247, 0x1, R251, P1 ;  /* 0x00000001f7097824 */ /* 0x000fca00008e06fb */
[----:B------:R0:W3:Y:S02]  /*ef00*/  @!P0 LDG.E.U16 R160, desc[UR10][R8.64] ;  /* 0x0000000a08a08981 */ /* 0x0000e4000c1e1500 */
[----:B0-----:R-:W-:Y:S02]  /*ef10*/  IADD3 R8, P1, R177, R252, RZ ;  /* 0x000000fcb1087210 */ /* 0x001fe40007f3e0ff */
[----:B------:R-:W3:Y:S04]  /*ef20*/  LDL.LU R177, [R1+0x120] ;  /* 0x0001200001b17983 */ /* 0x000ee80000300800 */
[----:B------:R0:W-:Y:S02]  /*ef30*/  STS.U16 [R6+UR8+0x3e00], R159 ;  /* 0x003e009f06007988 */ /* 0x0001e40008000408 */
[----:B0-----:R-:W-:-:S02]  /*ef40*/  PRMT R159, RZ, 0x7610, R159 ;  /* 0x00007610ff9f7816 */ /* 0x001fc4000000009f */
[----:B------:R0:W-:Y:S01]  /*ef50*/  STS.U16 [R6+UR8+0x4200], R156 ;  /* 0x0042009c06007988 */ /* 0x0001e20008000408 */
[----:B----4-:R-:W-:-:S05]  /*ef60*/  IMAD.X R9, R2, 0x1, R251, P1 ;  /* 0x0000000102097824 */ /* 0x010fca00008e06fb */
[----:B------:R1:W4:Y:S01]  /*ef70*/  @!P0 LDG.E.U16 R159, desc[UR10][R8.64] ;  /* 0x0000000a089f8981 */ /* 0x000322000c1e1500 */
[----:B0-----:R-:W-:Y:S02]  /*ef80*/  PRMT R156, RZ, 0x7610, R156 ;  /* 0x00007610ff9c7816 */ /* 0x001fe4000000009c */
[----:B-1----:R-:W-:Y:S01]  /*ef90*/  IADD3 R8, P1, R0, R252, RZ ;  /* 0x000000fc00087210 */ /* 0x002fe20007f3e0ff */
[----:B------:R0:W-:Y:S04]  /*efa0*/  STS.U16 [R6+UR8+0x4600], R154 ;  /* 0x0046009a06007988 */ /* 0x0001e80008000408 */
[----:B--2---:R-:W-:-:S05]  /*efb0*/  IMAD.X R9, R244, 0x1, R251, P1 ;  /* 0x00000001f4097824 */ /* 0x004fca00008e06fb */
[----:B------:R1:W2:Y:S01]  /*efc0*/  @!P0 LDG.E.U16 R156, desc[UR10][R8.64] ;  /* 0x0000000a089c8981 */ /* 0x0002a2000c1e1500 */
[----:B0-----:R-:W-:Y:S02]  /*efd0*/  PRMT R154, RZ, 0x7610, R154 ;  /* 0x00007610ff9a7816 */ /* 0x001fe4000000009a */
[----:B-1----:R-:W-:Y:S01]  /*efe0*/  IADD3 R8, P1, R245, R252, RZ ;  /* 0x000000fcf5087210 */ /* 0x002fe20007f3e0ff */
[----:B------:R0:W-:Y:S04]  /*eff0*/  STS.U16 [R6+UR8+0x4a00], R152 ;  /* 0x004a009806007988 */ /* 0x0001e80008000408 */
[----:B------:R-:W-:-:S05]  /*f000*/  IMAD.X R9, R3, 0x1, R251, P1 ;  /* 0x0000000103097824 */ /* 0x000fca00008e06fb */
[----:B------:R1:W2:Y:S01]  /*f010*/  @!P0 LDG.E.U16 R154, desc[UR10][R8.64] ;  /* 0x0000000a089a8981 */ /* 0x0002a2000c1e1500 */
[----:B0-----:R-:W-:Y:S02]  /*f020*/  PRMT R152, RZ, 0x7610, R152 ;  /* 0x00007610ff987816 */ /* 0x001fe40000000098 */
[----:B-1----:R-:W-:Y:S01]  /*f030*/  IADD3 R8, P1, R176, R252, RZ ;  /* 0x000000fcb0087210 */ /* 0x002fe20007f3e0ff */
        /* <DEDUP_REMOVED lines=26> */
[----:B------:R0:W4:Y:S04]  /*f1e0*/  @!P0 LDG.E.U16 R172, desc[UR10][R8.64] ;  /* 0x0000000a08ac8981 */ /* 0x000128000c1e1500 */
[----:B------:R1:W-:Y:S02]  /*f1f0*/  STS.U16 [R6+UR8+0x5e00], R173 ;  /* 0x005e00ad06007988 */ /* 0x0003e40008000408 */
[----:B-1----:R-:W1:Y:S01]  /*f200*/  S2R R173, SR_TID.X ;  /* 0x0000000000ad7919 */ /* 0x002e620000002100 */
[-C--:B0-----:R-:W-:Y:S01]  /*f210*/  IADD3 R8, P1, R224, R252.reuse, RZ ;  /* 0x000000fce0087210 */ /* 0x081fe20007f3e0ff */
[----:B------:R0:W-:Y:S04]  /*f220*/  STS.U16 [R6+UR8+0x6200], R22 ;  /* 0x0062001606007988 */ /* 0x0001e80008000408 */
[----:B------:R-:W-:Y:S01]  /*f230*/  IMAD.X R9, R225, 0x1, R251, P1 ;  /* 0x00000001e1097824 */ /* 0x000fe200008e06fb */
[----:B0-----:R-:W-:Y:S01]  /*f240*/  PRMT R22, RZ, 0x7610, R22 ;  /* 0x00007610ff167816 */ /* 0x001fe20000000016 */
[----:B------:R-:W-:Y:S05]  /*f250*/  STL.64 [R1+0x6b8], R250 ;  /* 0x0006b8fa01007387 */ /* 0x000fea0000100a00 */
[----:B------:R0:W3:Y:S04]  /*f260*/  @!P0 LDG.E.U16 R22, desc[UR10][R8.64] ;  /* 0x0000000a08168981 */ /* 0x0000e8000c1e1500 */
[----:B------:R2:W-:Y:S01]  /*f270*/  STS.U16 [R6+UR8+0x6600], R10 ;  /* 0x0066000a06007988 */ /* 0x0005e20008000408 */
[----:B0-----:R-:W-:-:S03]  /*f280*/  IADD3 R8, P1, R232, R252, RZ ;  /* 0x000000fce8087210 */ /* 0x001fc60007f3e0ff */
[----:B------:R-:W-:Y:S01]  /*f290*/  STL.64 [R1+0x740], R240 ;  /* 0x000740f001007387 */ /* 0x000fe20000100a00 */
[----:B--2---:R-:W-:-:S03]  /*f2a0*/  PRMT R10, RZ, 0x7610, R10 ;  /* 0x00007610ff0a7816 */ /* 0x004fc6000000000a */
[----:B------:R-:W-:Y:S01]  /*f2b0*/  STL.64 [R1+0x748], R238 ;  /* 0x000748ee01007387 */ /* 0x000fe20000100a00 */
[----:B------:R-:W-:-:S03]  /*f2c0*/  IMAD.X R9, R233, 0x1, R251, P1 ;  /* 0x00000001e9097824 */ /* 0x000fc600008e06fb */
[----:B------:R-:W-:Y:S01]  /*f2d0*/  STL.64 [R1+0x750], R236 ;  /* 0x000750ec01007387 */ /* 0x000fe20000100a00 */
[----:B-1----:R-:W-:-:S03]  /*f2e0*/  LOP3.LUT R249, R173, 0x3f, RZ, 0xc0, !PT ;  /* 0x0000003fadf97812 */ /* 0x002fc600078ec0ff */
[----:B------:R-:W-:Y:S04]  /*f2f0*/  STL.64 [R1+0x758], R234 ;  /* 0x000758ea01007387 */ /* 0x000fe80000100a00 */
[----:B------:R-:W-:Y:S04]  /*f300*/  STL.64 [R1+0x768], R232 ;  /* 0x000768e801007387 */ /* 0x000fe80000100a00 */
[----:B------:R-:W-:Y:S04]  /*f310*/  STL.64 [R1+0x778], R230 ;  /* 0x000778e601007387 */ /* 0x000fe80000100a00 */
[----:B------:R-:W-:Y:S04]  /*f320*/  STL.64 [R1+0x780], R228 ;  /* 0x000780e401007387 */ /* 0x000fe80000100a00 */
[----:B------:R0:W2:Y:S01]  /*f330*/  @!P0 LDG.E.U16 R10, desc[UR10][R8.64] ;  /* 0x0000000a080a8981 */ /* 0x0000a2000c1e1500 */
[----:B------:R-:W-:-:S03]  /*f340*/  LOP3.LUT P0, RZ, R173, 0x40, RZ, 0xc0, !PT ;  /* 0x00000040adff7812 */ /* 0x000fc6000780c0ff */
[----:B------:R-:W-:Y:S04]  /*f350*/  STL.64 [R1+0x790], R226 ;  /* 0x000790e201007387 */ /* 0x000fe80000100a00 */
[----:B------:R-:W-:Y:S01]  /*f360*/  STL.64 [R1+0x7a0], R224 ;  /* 0x0007a0e001007387 */ /* 0x000fe20000100a00 */
[----:B0-----:R-:W-:-:S03]  /*f370*/  IMAD.SHL.U32 R9, R249, 0x2, RZ ;  /* 0x00000002f9097824 */ /* 0x001fc600078e00ff */
[----:B------:R-:W-:Y:S01]  /*f380*/  STL.64 [R1+0x7a8], R222 ;  /* 0x0007a8de01007387 */ /* 0x000fe20000100a00 */
[----:B------:R-:W-:-:S03]  /*f390*/  SEL R8, RZ, 0x90, !P0 ;  /* 0x00000090ff087807 */ /* 0x000fc60004000000 */
[----:B------:R-:W-:Y:S04]  /*f3a0*/  STL.64 [R1+0x7b8], R220 ;  /* 0x0007b8dc01007387 */ /* 0x000fe80000100a00 */
[----:B------:R-:W-:Y:S04]  /*f3b0*/  STL.64 [R1+0x7c8], R218 ;  /* 0x0007c8da01007387 */ /* 0x000fe80000100a00 */
[----:B------:R-:W-:Y:S01]  /*f3c0*/  STL.64 [R1+0x7d0], R216 ;  /* 0x0007d0d801007387 */ /* 0x000fe20000100a00 */
[----:B------:R-:W-:-:S03]  /*f3d0*/  LOP3.LUT R8, R8, R9, RZ, 0x3c, !PT ;  /* 0x0000000908087212 */ /* 0x000fc600078e3cff */
[----:B------:R-:W-:Y:S04]  /*f3e0*/  STL.64 [R1+0x7e0], R214 ;  /* 0x0007e0d601007387 */ /* 0x000fe80000100a00 */
[----:B------:R-:W2:Y:S04]  /*f3f0*/  LDL.LU R173, [R1+0x110] ;  /* 0x0001100001ad7983 */ /* 0x000ea80000300800 */
[----:B------:R-:W2:Y:S04]  /*f400*/  LDL.LU R249, [R1+0x2b4] ;  /* 0x0002b40001f97983 */ /* 0x000ea80000300800 */
[----:B------:R-:W-:Y:S01]  /*f410*/  STL.64 [R1+0x7f0], R212 ;  /* 0x0007f0d401007387 */ /* 0x000fe20000100a00 */
[----:B------:R-:W-:-:S03]  /*f420*/  LOP3.LUT R9, R8, 0x60, RZ, 0x3c, !PT ;  /* 0x0000006008097812 */ /* 0x000fc600078e3cff */
[----:B------:R-:W-:Y:S04]  /*f430*/  STL.64 [R1+0x7f8], R210 ;  /* 0x0007f8d201007387 */ /* 0x000fe80000100a00 */
[----:B------:R-:W-:Y:S04]  /*f440*/  STL.64 [R1+0x808], R208 ;  /* 0x000808d001007387 */ /* 0x000fe80000100a00 */
[----:B------:R-:W-:Y:S04]  /*f450*/  STL.64 [R1+0x818], R206 ;  /* 0x000818ce01007387 */ /* 0x000fe80000100a00 */
[----:B------:R-:W-:Y:S04]  /*f460*/  STL.64 [R1+0x820], R204 ;  /* 0x000820cc01007387 */ /* 0x000fe80000100a00 */
[----:B------:R-:W-:Y:S04]  /*f470*/  STL.64 [R1+0x830], R202 ;  /* 0x000830ca01007387 */ /* 0x000fe80000100a00 */
[----:B------:R-:W-:Y:S04]  /*f480*/  STL.64 [R1+0x850], R200 ;  /* 0x000850c801007387 */ /* 0x000fe80000100a00 */
[----:B------:R-:W-:Y:S04]  /*f490*/  STL.64 [R1+0x870], R198 ;  /* 0x000870c601007387 */ /* 0x000fe80000100a00 */
[----:B------:R-:W-:Y:S04]  /*f4a0*/  STS.U16 [R6+UR8+0x6a00], R11 ;  /* 0x006a000b06007988 */ /* 0x000fe80008000408 */
[----:B------:R-:W-:Y:S04]  /*f4b0*/  STS.U16 [R6+UR8+0x6e00], R12 ;  /* 0x006e000c06007988 */ /* 0x000fe80008000408 */
[----:B------:R-:W-:Y:S04]  /*f4c0*/  STS.U16 [R6+UR8+0x7200], R13 ;  /* 0x0072000d06007988 */ /* 0x000fe80008000408 */
[----:B------:R-:W-:Y:S04]  /*f4d0*/  STS.U16 [R6+UR8+0x7600], R14 ;  /* 0x0076000e06007988 */ /* 0x000fe80008000408 */
[----:B------:R-:W-:Y:S04]  /*f4e0*/  STS.U16 [R6+UR8+0x7a00], R15 ;  /* 0x007a000f06007988 */ /* 0x000fe80008000408 */
[----:B------:R-:W-:Y:S04]  /*f4f0*/  STS.U16 [R6+UR8+0x7e00], R17 ;  /* 0x007e001106007988 */ /* 0x000fe80008000408 */
[----:B------:R-:W-:Y:S04]  /*f500*/  STL.64 [R1+0x880], R196 ;  /* 0x000880c401007387 */ /* 0x000fe80000100a00 */
[----:B------:R-:W-:Y:S04]  /*f510*/  STL.64 [R1+0x888], R194 ;  /* 0x000888c201007387 */ /* 0x000fe80000100a00 */
[----:B------:R0:W-:Y:S04]  /*f520*/  STS.U16 [R9+UR8+0x3b00], R171 ;  /* 0x003b00ab09007988 */ /* 0x0001e80008000408 */
[----:B------:R-:W-:Y:S04]  /*f530*/  STL.64 [R1+0x890], R192 ;  /* 0x000890c001007387 */ /* 0x000fe80000100a00 */
[----:B------:R-:W-:Y:S01]  /*f540*/  STS.U16 [R9+UR8+0x2f00], R166 ;  /* 0x002f00a609007988 */ /* 0x000fe20008000408 */
[----:B0-----:R-:W-:-:S03]  /*f550*/  IMAD.MOV.U32 R171, RZ, RZ, R242 ;  /* 0x000000ffffab7224 */ /* 0x001fc600078e00f2 */
[----:B------:R-:W-:Y:S04]  /*f560*/  STS.U16 [R9+UR8+0x2b00], R165 ;  /* 0x002b00a509007988 */ /* 0x000fe80008000408 */
[----:B------:R-:W-:Y:S04]  /*f570*/  STS.U16 [R9+UR8+0x2700], R163 ;  /* 0x002700a309007988 */ /* 0x000fe80008000408 */
[----:B------:R-:W-:Y:S04]  /*f580*/  STS.U16 [R9+UR8+0x2300], R161 ;  /* 0x002300a109007988 */ /* 0x000fe80008000408 */
[----:B----4-:R0:W-:Y:S02]  /*f590*/  STS.U16 [R9+UR8+0x7300], R172 ;  /* 0x007300ac09007988 */ /* 0x0101e40008000408 */
[----:B0-----:R-:W-:-:S02]  /*f5a0*/  IMAD.MOV.U32 R172, RZ, RZ, R243 ;  /* 0x000000ffffac7224 */ /* 0x001fc400078e00f3 */
[----:B------:R-:W4:Y:S04]  /*f5b0*/  LDL.LU R243, [R1+0x8e4] ;  /* 0x0008e40001f37983 */ /* 0x000f280000300800 */
[----:B------:R-:W4:Y:S04]  /*f5c0*/  LDL.LU R242, [R1+0x8e0] ;  /* 0x0008e00001f27983 */ /* 0x000f280000300800 */
[----:B------:R-:W4:Y:S04]  /*f5d0*/  LDL.LU R166, [R1+0xf8] ;  /* 0x0000f80001a67983 */ /* 0x000f280000300800 */
[----:B------:R-:W4:Y:S04]  /*f5e0*/  LDL.LU R165, [R1+0x2bc] ;  /* 0x0002bc0001a57983 */ /* 0x000f280000300800 */
[----:B------:R-:W4:Y:S04]  /*f5f0*/  LDL.LU R163, [R1+0xf0] ;  /* 0x0000f00001a37983 */ /* 0x000f280000300800 */
[----:B------:R-:W4:Y:S04]  /*f600*/  LDL.LU R161, [R1+0x2c0] ;  /* 0x0002c00001a17983 */ /* 0x000f280000300800 */
[----:B------:R0:W-:Y:S04]  /*f610*/  STS.U16 [R9+UR8+0x5300], R159 ;  /* 0x0053009f09007988 */ /* 0x0001e80008000408 */
[----:B------:R1:W-:Y:S04]  /*f620*/  STS.U16 [R9+UR8+0x1f00], R158 ;  /* 0x001f009e09007988 */ /* 0x0003e80008000408 */
[----:B------:R3:W-:Y:S04]  /*f630*/  STS.U16 [R9+UR8+0x5700], R156 ;  /* 0x0057009c09007988 */ /* 0x0007e80008000408 */
[----:B0-----:R-:W4:Y:S04]  /*f640*/  LDL.LU R159, [R1+0xd8] ;  /* 0x0000d800019f7983 */ /* 0x001f280000300800 */
[----:B-1----:R-:W4:Y:S04]  /*f650*/  LDL.LU R158, [R1+0x2cc] ;  /* 0x0002cc00019e7983 */ /* 0x002f280000300800 */
[----:B------:R0:W-:Y:S04]  /*f660*/  STS.U16 [R9+UR8+0x1b00], R157 ;  /* 0x001b009d09007988 */ /* 0x0001e80008000408 */
[----:B---3--:R-:W3:Y:S04]  /*f670*/  LDL.LU R156, [R1+0xd0] ;  /* 0x0000d000019c7983 */ /* 0x008ee80000300800 */
[----:B------:R1:W-:Y:S04]  /*f680*/  STS.U16 [R9+UR8+0x5b00], R154 ;  /* 0x005b009a09007988 */ /* 0x0003e80008000408 */
[----:B0-----:R-:W3:Y:S04]  /*f690*/  LDL.LU R157, [R1+0x2d0] ;  /* 0x0002d000019d7983 */ /* 0x001ee80000300800 */
[----:B------:R0:W-:Y:S04]  /*f6a0*/  STS.U16 [R9+UR8+0x1700], R155 ;  /* 0x0017009b09007988 */ /* 0x0001e80008000408 */
[----:B-1----:R-:W3:Y:S04]  /*f6b0*/  LDL.LU R154, [R1+0xc8] ;  /* 0x0000c800019a7983 */ /* 0x002ee80000300800 */
        /* <DEDUP_REMOVED lines=8> */
[----:B0-----:R-:W3:Y:S04]  /*f740*/  LDL.LU R19, [R1+0xb0] ;  /* 0x0000b00001137983 */ /* 0x001ee80000300800 */
[----:B------:R-:W3:Y:S04]  /*f750*/  LDL.LU R17, [R1+0x2e0] ;  /* 0x0002e00001117983 */ /* 0x000ee80000300800 */
[----:B------:R-:W3:Y:S04]  /*f760*/  LDL.LU R15, [R1+0x98] ;  /* 0x00009800010f7983 */ /* 0x000ee80000300800 */
[----:B------:R-:W3:Y:S04]  /*f770*/  LDL.LU R14, [R1+0x2ec] ;  /* 0x0002ec00010e7983 */ /* 0x000ee80000300800 */
[----:B------:R-:W3:Y:S04]  /*f780*/  LDL.LU R13, [R1+0x90] ;  /* 0x00009000010d7983 */ /* 0x000ee80000300800 */
[----:B------:R-:W3:Y:S04]  /*f790*/  LDL.LU R12, [R1+0x2f0] ;  /* 0x0002f000010c7983 */ /* 0x000ee80000300800 */
[----:B------:R-:W3:Y:S04]  /*f7a0*/  LDL.LU R8, [R1+0x88] ;  /* 0x0000880001087983 */ /* 0x000ee80000300800 */
[----:B------:R0:W-:Y:S04]  /*f7b0*/  STS.U16 [R9+UR8+0x6f00], R7 ;  /* 0x006f000709007988 */ /* 0x0001e80008000408 */
[----:B------:R-:W3:Y:S04]  /*f7c0*/  LDL.LU R11, [R1+0x2f4] ;  /* 0x0002f400010b7983 */ /* 0x000ee80000300800 */
[----:B------:R1:W-:Y:S04]  /*f7d0*/  STS.U16 [R9+UR8+0xf00], R5 ;  /* 0x000f000509007988 */ /* 0x0003e80008000408 */
[----:B0-----:R-:W3:Y:S04]  /*f7e0*/  LDL.LU R7, [R1+0x78] ;  /* 0x0000780001077983 */ /* 0x001ee80000300800 */
[----:B------:R-:W3:Y:S04]  /*f7f0*/  LDL.LU R6, [R1+0x2fc] ;  /* 0x0002fc0001067983 */ /* 0x000ee80000300800 */
        /* <DEDUP_REMOVED lines=14> */
[----:B------:R2:W-:Y:S04]  /*f8e0*/  STS.U16 [R9+UR8+0x3700], R170 ;  /* 0x003700aa09007988 */ /* 0x0005e80008000408 */
[----:B------:R-:W-:Y:S04]  /*f8f0*/  STS.U16 [R9+UR8+0x4300], R167 ;  /* 0x004300a709007988 */ /* 0x000fe80008000408 */
[----:B------:R-:W3:Y:S01]  /*f900*/  LDL.LU R250, [R1+0x3c] ;  /* 0x00003c0001fa7983 */ /* 0x000ee20000300800 */
[----:B--2---:R-:W-:-:S03]  /*f910*/  IMAD.MOV.U32 R170, RZ, RZ, R249 ;  /* 0x000000ffffaa7224 */ /* 0x004fc600078e00f9 */
[----:B------:R0:W-:Y:S04]  /*f920*/  STS.U16 [R9+UR8+0x3300], R169 ;  /* 0x003300a909007988 */ /* 0x0001e80008000408 */
[----:B------:R-:W2:Y:S04]  /*f930*/  LDL.LU R251, [R1+0x44] ;  /* 0x0000440001fb7983 */ /* 0x000ea80000300800 */
[----:B------:R1:W-:Y:S01]  /*f940*/  STS.U16 [R9+UR8+0x3f00], R168 ;  /* 0x003f00a809007988 */ /* 0x0003e20008000408 */
[----:B0-----:R-:W-:-:S03]  /*f950*/  IMAD.MOV.U32 R169, RZ, RZ, R3 ;  /* 0x000000ffffa97224 */ /* 0x001fc600078e0003 */
[----:B------:R-:W2:Y:S04]  /*f960*/  LDL.LU R249, [R1+0x330] ;  /* 0x0003300001f97983 */ /* 0x000ea80000300800 */
[----:B------:R-:W2:Y:S01]  /*f970*/  LDL.LU R3, [R1+0x8dc] ;  /* 0x0008dc0001037983 */ /* 0x000ea20000300800 */
[----:B-1----:R-:W-:-:S03]  /*f980*/  IMAD.MOV.U32 R168, RZ, RZ, R245 ;  /* 0x000000ffffa87224 */ /* 0x002fc600078e00f5 */
[----:B------:R-:W-:Y:S04]  /*f990*/  STS.U16 [R9+UR8+0x4b00], R162 ;  /* 0x004b00a209007988 */ /* 0x000fe80008000408 */
[----:B------:R-:W2:Y:S04]  /*f9a0*/  LDL.LU R245, [R1+0x8d8] ;  /* 0x0008d80001f57983 */ /* 0x000ea80000300800 */
[----:B------:R-:W-:Y:S04]  /*f9b0*/  STS.U16 [R9+UR8+0x4700], R164 ;  /* 0x004700a409007988 */ /* 0x000fe80008000408 */
[----:B------:R0:W-:Y:S02]  /*f9c0*/  STS.U16 [R9+UR8+0x4f00], R160 ;  /* 0x004f00a009007988 */ /* 0x0001e40008000408 */
[----:B0-----:R-:W-:-:S02]  /*f9d0*/  IMAD.MOV.U32 R160, RZ, RZ, R0 ;  /* 0x000000ffffa07224 */ /* 0x001fc400078e0000 */
[----:B----4-:R-:W-:Y:S02]  /*f9e0*/  IMAD.MOV.U32 R162, RZ, RZ, R242 ;  /* 0x000000ffffa27224 */ /* 0x010fe400078e00f2 */
[----:B------:R-:W-:Y:S02]  /*f9f0*/  IMAD.MOV.U32 R167, RZ, RZ, R166 ;  /* 0x000000ffffa77224 */ /* 0x000fe400078e00a6 */
[----:B------:R-:W-:Y:S02]  /*fa00*/  IMAD.MOV.U32 R166, RZ, RZ, R165 ;  /* 0x000000ffffa67224 */ /* 0x000fe400078e00a5 */
[----:B------:R-:W-:Y:S02]  /*fa10*/  IMAD.MOV.U32 R165, RZ, RZ, R163 ;  /* 0x000000ffffa57224 */ /* 0x000fe400078e00a3 */
[----:B------:R-:W-:Y:S02]  /*fa20*/  IMAD.MOV.U32 R163, RZ, RZ, R243 ;  /* 0x000000ffffa37224 */ /* 0x000fe400078e00f3 */
[----:B------:R-:W4:Y:S01]  /*fa30*/  LDL.LU R243, [R1+0x8d4] ;  /* 0x0008d40001f37983 */ /* 0x000f220000300800 */
[----:B------:R-:W-:-:S03]  /*fa40*/  IMAD.MOV.U32 R164, RZ, RZ, R161 ;  /* 0x000000ffffa47224 */ /* 0x000fc600078e00a1 */
[----:B------:R-:W2:Y:S01]  /*fa50*/  LDL.LU R242, [R1+0x8d0] ;  /* 0x0008d00001f27983 */ /* 0x000ea20000300800 */
[----:B------:R-:W-:-:S03]  /*fa60*/  IMAD.MOV.U32 R161, RZ, RZ, R244 ;  /* 0x000000ffffa17224 */ /* 0x000fc600078e00f4 */
[----:B------:R-:W4:Y:S04]  /*fa70*/  LDL.LU R244, [R1+0x8cc] ;  /* 0x0008cc0001f47983 */ /* 0x000f280000300800 */
[----:B------:R-:W4:Y:S04]  /*fa80*/  LDL.LU R0, [R1+0x8c8] ;  /* 0x0008c80001007983 */ /* 0x000f280000300800 */
[----:B------:R-:W-:Y:S04]  /*fa90*/  STS.U16 [R9+UR8+0x5f00], R152 ;  /* 0x005f009809007988 */ /* 0x000fe80008000408 */
[----:B------:R-:W-:Y:S04]  /*faa0*/  STS.U16 [R9+UR8+0x7700], R22 ;  /* 0x0077001609007988 */ /* 0x000fe80008000408 */
[----:B------:R-:W-:Y:S04]  /*fab0*/  STS.U16 [R9+UR8+0x6300], R20 ;  /* 0x0063001409007988 */ /* 0x000fe80008000408 */
[----:B------:R-:W-:Y:S04]  /*fac0*/  STS.U16 [R9+UR8+0x6700], R18 ;  /* 0x0067001209007988 */ /* 0x000fe80008000408 */
[----:B------:R0:W-:Y:S04]  /*fad0*/  STS.U16 [R9+UR8+0x6b00], R16 ;  /* 0x006b001009007988 */ /* 0x0001e80008000408 */
[----:B------:R1:W-:Y:S01]  /*fae0*/  STS.U16 [R9+UR8+0x7b00], R10 ;  /* 0x007b000a09007988 */ /* 0x0003e20008000408 */
[----:B---3--:R-:W-:Y:S01]  /*faf0*/  LOP3.LUT R157, R157, R156, RZ, 0x3c, !PT ;  /* 0x0000009c9d9d7212 */ /* 0x008fe200078e3cff */
[----:B------:R3:W-:Y:S06]  /*fb00*/  MEMBAR.ALL.CTA ;  /* 0x0000000000007992 */ /* 0x0007ec0000008000 */
[----:B---3--:R-:W3:Y:S01]  /*fb10*/  FENCE.VIEW.ASYNC.S ;  /* 0x00000000000073c6 */ /* 0x008ee20000000000 */
[----:B0-----:R-:W-:-:S02]  /*fb20*/  IMAD.MOV.U32 R16, RZ, RZ, R246 ;  /* 0x000000ffff107224 */ /* 0x001fc400078e00f6 */
[----:B-1----:R-:W-:Y:S02]  /*fb30*/  IMAD.MOV.U32 R9, RZ, RZ, R248 ;  /* 0x000000ffff097224 */ /* 0x002fe400078e00f8 */
[----:B------:R-:W-:Y:S02]  /*fb40*/  IMAD.MOV.U32 R152, RZ, RZ, R153 ;  /* 0x000000ffff987224 */ /* 0x000fe400078e0099 */
[----:B------:R-:W-:Y:S02]  /*fb50*/  IMAD.MOV.U32 R153, RZ, RZ, R2 ;  /* 0x000000ffff997224 */ /* 0x000fe400078e0002 */
[----:B------:R-:W3:Y:S01]  /*fb60*/  LDL.LU R2, [R1+0x8c4] ;  /* 0x0008c40001027983 */ /* 0x000ee20000300800 */
[----:B------:R-:W-:Y:S02]  /*fb70*/  IMAD.MOV.U32 R22, RZ, RZ, R21 ;  /* 0x000000ffff167224 */ /* 0x000fe400078e0015 */
[----:B------:R-:W-:Y:S02]  /*fb80*/  IMAD.MOV.U32 R20, RZ, RZ, R17 ;  /* 0x000000ffff147224 */ /* 0x000fe400078e0011 */
[----:B------:R-:W-:-:S02]  /*fb90*/  IMAD.MOV.U32 R10, RZ, RZ, R11 ;  /* 0x000000ffff0a7224 */ /* 0x000fc400078e000b */
[----:B------:R-:W-:Y:S02]  /*fba0*/  IMAD.MOV.U32 R197, RZ, RZ, R231 ;  /* 0x000000ffffc57224 */ /* 0x000fe400078e00e7 */
[----:B------:R-:W-:Y:S02]  /*fbb0*/  IMAD.MOV.U32 R196, RZ, RZ, R232 ;  /* 0x000000ffffc47224 */ /* 0x000fe400078e00e8 */
[----:B--2---:R-:W-:Y:S02]  /*fbc0*/  IMAD.MOV.U32 R18, RZ, RZ, R242 ;  /* 0x000000ffff127224 */ /* 0x004fe400078e00f2 */
[----:B----4-:R-:W-:Y:S02]  /*fbd0*/  IMAD.MOV.U32 R195, RZ, RZ, R0 ;  /* 0x000000ffffc37224 */ /* 0x010fe400078e0000 */
[----:B------:R-:W-:Y:S02]  /*fbe0*/  IMAD.MOV.U32 R192, RZ, RZ, R234 ;  /* 0x000000ffffc07224 */ /* 0x000fe400078e00ea */
[----:B------:R-:W-:Y:S01]  /*fbf0*/  IMAD.MOV.U32 R193, RZ, RZ, R233 ;  /* 0x000000ffffc17224 */ /* 0x000fe200078e00e9 */
[----:B------:R-:W-:Y:S01]  /*fc00*/  LOP3.LUT R156, R157, R156, RZ, 0x3c, !PT ;  /* 0x0000009c9d9c7212 */ /* 0x000fe200078e3cff */
[----:B------:R-:W-:Y:S01]  /*fc10*/  IMAD.MOV.U32 R21, RZ, RZ, R19 ;  /* 0x000000ffff157224 */ /* 0x000fe200078e0013 */
[----:B------:R-:W-:Y:S01]  /*fc20*/  LOP3.LUT R155, R155, R154, RZ, 0x3c, !PT ;  /* 0x0000009a9b9b7212 */ /* 0x000fe200078e3cff */
[----:B------:R-:W-:Y:S01]  /*fc30*/  IMAD.MOV.U32 R19, RZ, RZ, R243 ;  /* 0x000000ffff137224 */ /* 0x000fe200078e00f3 */
[----:B---3--:R-:W-:Y:S01]  /*fc40*/  BAR.SYNC.DEFER_BLOCKING 0x0 ;  /* 0x0000000000007b1d */ /* 0x008fe20000010000 */
[----:B------:R-:W-:-:S02]  /*fc50*/  IMAD.MOV.U32 R17, RZ, RZ, R247 ;  /* 0x000000ffff117224 */ /* 0x000fc400078e00f7 */
[----:B------:R-:W-:-:S03]  /*fc60*/  IMAD.MOV.U32 R11, RZ, RZ, R8 ;  /* 0x000000ffff0b7224 */ /* 0x000fc600078e0008 */
[----:B------:R-:W2:Y:S01]  /*fc70*/  LDL.LU R243, [R1+0x8c0] ;  /* 0x0008c00001f37983 */ /* 0x000ea20000300800 */
[----:B------:R-:W-:-:S03]  /*fc80*/  IMAD.MOV.U32 R8, RZ, RZ, R3 ;  /* 0x000000ffff087224 */ /* 0x000fc600078e0003 */
[----:B------:R-:W2:Y:S04]  /*fc90*/  LDL.LU R242, [R1+0x8bc] ;  /* 0x0008bc0001f27983 */ /* 0x000ea80000300800 */
[----:B------:R-:W3:Y:S04]  /*fca0*/  LDL.LU R247, [R1+0x8b8] ;  /* 0x0008b80001f77983 */ /* 0x000ee80000300800 */
[----:B------:R-:W3:Y:S04]  /*fcb0*/  LDL.LU R246, [R1+0x8b4] ;  /* 0x0008b40001f67983 */ /* 0x000ee80000300800 */
[----:B------:R-:W4:Y:S04]  /*fcc0*/  LDL.LU R248, [R1+0x8b0] ;  /* 0x0008b00001f87983 */ /* 0x000f280000300800 */
[----:B------:R-:W3:Y:S04]  /*fcd0*/  LDL.LU R3, [R1+0x8ac] ;  /* 0x0008ac0001037983 */ /* 0x000ee80000300800 */
[----:B------:R0:W-:Y:S04]  /*fce0*/  STL.64 [R1], R196 ;  /* 0x000000c401007387 */ /* 0x0001e80000100a00 */
[----:B------:R-:W2:Y:S04]  /*fcf0*/  LDL.LU R0, [R1+0x8a8] ;  /* 0x0008a80001007983 */ /* 0x000ea80000300800 */
[----:B------:R1:W-:Y:S01]  /*fd00*/  STL.64 [R1+0x8], R192 ;  /* 0x000008c001007387 */ /* 0x0003e20000100a00 */
[----:B------:R-:W-:-:S03]  /*fd10*/  IMAD.MOV.U32 R194, RZ, RZ, R2 ;  /* 0x000000ffffc27224 */ /* 0x000fc600078e0002 */
[----:B------:R-:W3:Y:S01]  /*fd20*/  LDL.LU R2, [R1+0x8a4] ;  /* 0x0008a40001027983 */ /* 0x000ee20000300800 */
[----:B0-----:R-:W-:Y:S02]  /*fd30*/  IMAD.MOV.U32 R196, RZ, RZ, R238 ;  /* 0x000000ffffc47224 */ /* 0x001fe400078e00ee */
[----:B------:R-:W-:Y:S01]  /*fd40*/  IMAD.MOV.U32 R197, RZ, RZ, R237 ;  /* 0x000000ffffc57224 */ /* 0x000fe200078e00ed */
[----:B------:R0:W-:Y:S01]  /*fd50*/  STL.64 [R1+0x10], R194 ;  /* 0x000010c201007387 */ /* 0x0001e20000100a00 */
[----:B-1----:R-:W-:Y:S02]  /*fd60*/  IMAD.MOV.U32 R192, RZ, RZ, R236 ;  /* 0x000000ffffc07224 */ /* 0x002fe400078e00ec */
[----:B------:R-:W-:-:S05]  /*fd70*/  IMAD.MOV.U32 R193, RZ, RZ, R235 ;  /* 0x000000ffffc17224 */ /* 0x000fca00078e00eb */
[----:B------:R1:W-:Y:S01]  /*fd80*/  STL.64 [R1+0x18], R192 ;  /* 0x000018c001007387 */ /* 0x0003e20000100a00 */
[----:B0-----:R-:W-:Y:S02]  /*fd90*/  IMAD.MOV.U32 R194, RZ, RZ, R240 ;  /* 0x000000ffffc27224 */ /* 0x001fe400078e00f0 */
[----:B------:R-:W-:Y:S01]  /*fda0*/  IMAD.MOV.U32 R195, RZ, RZ, R239 ;  /* 0x000000ffffc37224 */ /* 0x000fe200078e00ef */
[----:B------:R-:W-:Y:S01]  /*fdb0*/  STL.64 [R1+0x20], R196 ;  /* 0x000020c401007387 */ /* 0x000fe20000100a00 */
[----:B-1----:R-:W-:Y:S02]  /*fdc0*/  IMAD.MOV.U32 R193, RZ, RZ, R241 ;  /* 0x000000ffffc17224 */ /* 0x002fe400078e00f1 */
[----:B----4-:R-:W-:Y:S02]  /*fdd0*/  IMAD.MOV.U32 R192, RZ, RZ, R248 ;  /* 0x000000ffffc07224 */ /* 0x010fe400078e00f8 */
[----:B------:R-:W4:Y:S04]  /*fde0*/  LDL.LU R248, [R1+0x8a0] ;  /* 0x0008a00001f87983 */ /* 0x000f280000300800 */
[----:B------:R2:W-:Y:S02]  /*fdf0*/  STL.64 [R1+0x28], R194 ;  /* 0x000028c201007387 */ /* 0x0005e40000100a00 */
[----:B--2---:R-:W-:-:S02]  /*fe00*/  IMAD.MOV.U32 R194, RZ, RZ, R0 ;  /* 0x000000ffffc27224 */ /* 0x004fc400078e0000 */
[----:B------:R-:W2:Y:S01]  /*fe10*/  LDL.LU R0, [R1+0x89c] ;  /* 0x00089c0001007983 */ /* 0x000ea20000300800 */
[----:B------:R-:W-:-:S03]  /*fe20*/  IMAD.MOV.U32 R195, RZ, RZ, R250 ;  /* 0x000000ffffc37224 */ /* 0x000fc600078e00fa */
[----:B------:R0:W-:Y:S04]  /*fe30*/  STL.64 [R1+0x228], R192 ;  /* 0x000228c001007387 */ /* 0x0001e80000100a00 */
[----:B------:R-:W3:Y:S04]  /*fe40*/  LDL.LU R250, [R1+0x4c] ;  /* 0x00004c0001fa7983 */ /* 0x000ee80000300800 */
[----:B------:R1:W-:Y:S01]  /*fe50*/  STL.64 [R1+0x230], R194 ;  /* 0x000230c201007387 */ /* 0x0003e20000100a00 */
[----:B0-----:R-:W-:Y:S02]  /*fe60*/  IMAD.MOV.U32 R192, RZ, RZ, R249 ;  /* 0x000000ffffc07224 */ /* 0x001fe400078e00f9 */
[----:B------:R-:W-:-:S02]  /*fe70*/  IMAD.MOV.U32 R193, RZ, RZ, R251 ;  /* 0x000000ffffc17224 */ /* 0x000fc400078e00fb */
[----:B------:R-:W3:Y:S04]  /*fe80*/  LDL.LU R251, [R1+0x334] ;  /* 0x0003340001fb7983 */ /* 0x000ee80000300800 */
[----:B------:R2:W-:Y:S04]  /*fe90*/  STL.64 [R1+0x238], R192 ;  /* 0x000238c001007387 */ /* 0x0005e80000100a00 */
[----:B-1----:R-:W4:Y:S04]  /*fea0*/  LDL.LU R194, [R1+0x5c] ;  /* 0x00005c0001c27983 */ /* 0x002f280000300800 */
        /* <DEDUP_REMOVED lines=47> */
[----:B------:R-:W3:Y:S01]  /*101a0*/  LDL.LU R249, [R1+0x13c] ;  /* 0x00013c0001f97983 */ /* 0x000ee20000300800 */
[----:B--2---:R-:W-:-:S03]  /*101b0*/  IMAD.MOV.U32 R192, RZ, RZ, R0 ;  /* 0x000000ffffc07224 */ /* 0x004fc600078e0000 */
[----:B------:R-:W2:Y:S01]  /*101c0*/  LDL.LU R0, [R1+0x898] ;  /* 0x0008980001007983 */ /* 0x000ea20000300800 */
[----:B----4-:R-:W-:-:S05]  /*101d0*/  IMAD.MOV.U32 R193, RZ, RZ, R194 ;  /* 0x000000ffffc17224 */ /* 0x010fca00078e00c2 */
[----:B------:R0:W-:Y:S01]  /*101e0*/  STL.64 [R1+0x250], R192 ;  /* 0x000250c001007387 */ /* 0x0001e20000100a00 */
[----:B---3--:R-:W-:Y:S02]  /*101f0*/  IMAD.MOV.U32 R194, RZ, RZ, R196 ;  /* 0x000000ffffc27224 */ /* 0x008fe400078e00c4 */
[----:B------:R-:W-:Y:S01]  /*10200*/  IMAD.MOV.U32 R196, RZ, RZ, R198 ;  /* 0x000000ffffc47224 */ /* 0x000fe200078e00c6 */
[----:B0-----:R-:W3:Y:S01]  /*10210*/  LDL.LU.64 R192, [R1+0x890] ;  /* 0x0008900001c07983 */ /* 0x001ee20000300a00 */
[----:B------:R-:W-:-:S03]  /*10220*/  IMAD.MOV.U32 R198, RZ, RZ, R248 ;  /* 0x000000ffffc67224 */ /* 0x000fc600078e00f8 */
[----:B------:R0:W-:Y:S04]  /*10230*/  STL.64 [R1+0x258], R194 ;  /* 0x000258c201007387 */ /* 0x0001e80000100a00 */
[----:B0-----:R-:W4:Y:S04]  /*10240*/  LDL.LU.64 R194, [R1+0x888] ;  /* 0x0008880001c27983 */ /* 0x001f280000300a00 */
[----:B------:R0:W-:Y:S04]  /*10250*/  STL.64 [R1+0x260], R196 ;  /* 0x000260c401007387 */ /* 0x0001e80000100a00 */
[----:B0-----:R-:W3:Y:S04]  /*10260*/  LDL.LU.64 R196, [R1+0x880] ;  /* 0x0008800001c47983 */ /* 0x001ee80000300a00 */
[----:B------:R-:W4:Y:S04]  /*10270*/  LDL.LU R248, [R1+0x87c] ;  /* 0x00087c0001f87983 */ /* 0x000f280000300800 */
[----:B------:R2:W-:Y:S02]  /*10280*/  STL.64 [R1+0x268], R198 ;  /* 0x000268c601007387 */ /* 0x0005e40000100a00 */
[----:B--2---:R-:W-:-:S02]  /*10290*/  IMAD.MOV.U32 R198, RZ, RZ, R0 ;  /* 0x000000ffffc67224 */ /* 0x004fc400078e0000 */
[----:B------:R-:W2:Y:S01]  /*102a0*/  LDL.LU R0, [R1+0x878] ;  /* 0x0008780001007983 */ /* 0x000ea20000300800 */
[----:B------:R-:W-:Y:S02]  /*102b0*/  IMAD.MOV.U32 R199, RZ, RZ, R200 ;  /* 0x000000ffffc77224 */ /* 0x000fe400078e00c8 */
[----:B------:R-:W-:-:S03]  /*102c0*/  IMAD.MOV.U32 R200, RZ, RZ, R202 ;  /* 0x000000ffffc87224 */ /* 0x000fc600078e00ca */
[----:B------:R0:W-:Y:S01]  /*102d0*/  STL.64 [R1+0x270], R198 ;  /* 0x000270c601007387 */ /* 0x0001e20000100a00 */
[----:B------:R-:W-:-:S03]  /*102e0*/  IMAD.MOV.U32 R202, RZ, RZ, R206 ;  /* 0x000000ffffca7224 */ /* 0x000fc600078e00ce */
[----:B0-----:R-:W3:Y:S04]  /*102f0*/  LDL.LU.64 R198, [R1+0x870] ;  /* 0x0008700001c67983 */ /* 0x001ee80000300a00 */
[----:B------:R0:W-:Y:S02]  /*10300*/  STL.64 [R1+0x278], R200 ;  /* 0x000278c801007387 */ /* 0x0001e40000100a00 */
[----:B0-----:R-:W-:Y:S02]  /*10310*/  IMAD.MOV.U32 R200, RZ, RZ, R204 ;  /* 0x000000ffffc87224 */ /* 0x001fe400078e00cc */
[----:B------:R-:W-:Y:S02]  /*10320*/  IMAD.MOV.U32 R201, RZ, RZ, R203 ;  /* 0x000000ffffc97224 */ /* 0x000fe400078e00cb */
[----:B------:R-:W-:-:S03]  /*10330*/  IMAD.MOV.U32 R203, RZ, RZ, R205 ;  /* 0x000000ffffcb7224 */ /* 0x000fc600078e00cd */
[----:B------:R0:W-:Y:S01]  /*10340*/  STL.64 [R1+0x280], R200 ;  /* 0x000280c801007387 */ /* 0x0001e20000100a00 */
[----:B------:R-:W-:Y:S02]  /*10350*/  IMAD.MOV.U32 R204, RZ, RZ, R210 ;  /* 0x000000ffffcc7224 */ /* 0x000fe400078e00d2 */
[----:B------:R-:W-:Y:S01]  /*10360*/  IMAD.MOV.U32 R205, RZ, RZ, R209 ;  /* 0x000000ffffcd7224 */ /* 0x000fe200078e00d1 */
[----:B------:R1:W-:Y:S01]  /*10370*/  STL.64 [R1+0x288], R202 ;  /* 0x000288ca01007387 */ /* 0x0003e20000100a00 */
[----:B0-----:R-:W-:Y:S02]  /*10380*/  IMAD.MOV.U32 R200, RZ, RZ, R208 ;  /* 0x000000ffffc87224 */ /* 0x001fe400078e00d0 */
[----:B------:R-:W-:Y:S02]  /*10390*/  IMAD.MOV.U32 R201, RZ, RZ, R207 ;  /* 0x000000ffffc97224 */ /* 0x000fe400078e00cf */
[----:B-1----:R-:W-:Y:S02]  /*103a0*/  IMAD.MOV.U32 R202, RZ, RZ, R212 ;  /* 0x000000ffffca7224 */ /* 0x002fe400078e00d4 */
[----:B------:R-:W-:Y:S01]  /*103b0*/  IMAD.MOV.U32 R203, RZ, RZ, R211 ;  /* 0x000000ffffcb7224 */ /* 0x000fe200078e00d3 */
[----:B------:R4:W-:Y:S04]  /*103c0*/  STL.64 [R1+0x290], R200 ;  /* 0x000290c801007387 */ /* 0x0009e80000100a00 */
[----:B------:R-:W-:Y:S01]  /*103d0*/  STL.64 [R1+0x298], R204 ;  /* 0x000298cc01007387 */ /* 0x000fe20000100a00 */
[----:B----4-:R-:W-:-:S03]  /*103e0*/  IMAD.MOV.U32 R200, RZ, RZ, R248 ;  /* 0x000000ffffc87224 */ /* 0x010fc600078e00f8 */
[----:B------:R-:W4:Y:S04]  /*103f0*/  LDL.LU R248, [R1+0x868] ;  /* 0x0008680001f87983 */ /* 0x000f280000300800 */
[----:B------:R2:W-:Y:S02]  /*10400*/  STL.64 [R1+0x2a0], R202 ;  /* 0x0002a0ca01007387 */ /* 0x0005e40000100a00 */
[----:B--2---:R-:W-:Y:S02]  /*10410*/  IMAD.MOV.U32 R202, RZ, RZ, R0 ;  /* 0x000000ffffca7224 */ /* 0x004fe400078e0000 */
[----:B------:R-:W2:Y:S01]  /*10420*/  LDL.LU R0, [R1+0x864] ;  /* 0x0008640001007983 */ /* 0x000ea20000300800 */
        /* <DEDUP_REMOVED lines=11> */
[----:B------:R1:W-:Y:S04]  /*104e0*/  STL.64 [R1+0x2c0], R204 ;  /* 0x0002c0cc01007387 */ /* 0x0003e80000100a00 */
[----:B------:R3:W-:Y:S01]  /*104f0*/  STL.64 [R1+0x2c8], R202 ;  /* 0x0002c8ca01007387 */ /* 0x0007e20000100a00 */
[----:B0-----:R-:W-:-:S02]  /*10500*/  IMAD.MOV.U32 R200, RZ, RZ, R222 ;  /* 0x000000ffffc87224 */ /* 0x001fc400078e00de */
[----:B------:R-:W-:Y:S02]  /*10510*/  IMAD.MOV.U32 R201, RZ, RZ, R221 ;  /* 0x000000ffffc97224 */ /* 0x000fe400078e00dd */
[----:B-1----:R-:W-:Y:S02]  /*10520*/  IMAD.MOV.U32 R204, RZ, RZ, R224 ;  /* 0x000000ffffcc7224 */ /* 0x002fe400078e00e0 */
[----:B------:R-:W-:Y:S01]  /*10530*/  IMAD.MOV.U32 R205, RZ, RZ, R223 ;  /* 0x000000ffffcd7224 */ /* 0x000fe200078e00df */
[----:B------:R4:W-:Y:S01]  /*10540*/  STL.64 [R1+0x2d0], R200 ;  /* 0x0002d0c801007387 */ /* 0x0009e20000100a00 */
[----:B---3--:R-:W-:Y:S02]  /*10550*/  IMAD.MOV.U32 R202, RZ, RZ, R226 ;  /* 0x000000ffffca7224 */ /* 0x008fe400078e00e2 */
[----:B------:R-:W-:Y:S01]  /*10560*/  IMAD.MOV.U32 R203, RZ, RZ, R225 ;  /* 0x000000ffffcb7224 */ /* 0x000fe200078e00e1 */
[----:B------:R2:W-:Y:S01]  /*10570*/  STL.64 [R1+0x2d8], R204 ;  /* 0x0002d8cc01007387 */ /* 0x0005e20000100a00 */
[----:B----4-:R-:W-:-:S03]  /*10580*/  IMAD.MOV.U32 R200, RZ, RZ, R248 ;  /* 0x000000ffffc87224 */ /* 0x010fc600078e00f8 */
[----:B------:R-:W3:Y:S04]  /*10590*/  LDL.LU R248, [R1+0x860] ;  /* 0x0008600001f87983 */ /* 0x000ee80000300800 */
[----:B------:R0:W-:Y:S01]  /*105a0*/  STL.64 [R1+0x2e0], R202 ;  /* 0x0002e0ca01007387 */ /* 0x0001e20000100a00 */
[----:B--2---:R-:W-:-:S03]  /*105b0*/  IMAD.MOV.U32 R204, RZ, RZ, R0 ;  /* 0x000000ffffcc7224 */ /* 0x004fc600078e0000 */
[----:B------:R-:W2:Y:S01]  /*105c0*/  LDL.LU R0, [R1+0x85c] ;  /* 0x00085c0001007983 */ /* 0x000ea20000300800 */
[----:B------:R-:W-:Y:S02]  /*105d0*/  IMAD.MOV.U32 R201, RZ, RZ, R227 ;  /* 0x000000ffffc97224 */ /* 0x000fe400078e00e3 */
[----:B------:R-:W-:-:S03]  /*105e0*/  IMAD.MOV.U32 R205, RZ, RZ, R228 ;  /* 0x000000ffffcd7224 */ /* 0x000fc600078e00e4 */
[----:B------:R1:W-:Y:S01]  /*105f0*/  STL.64 [R1+0x2e8], R200 ;  /* 0x0002e8c801007387 */ /* 0x0003e20000100a00 */
[----:B0-----:R-:W-:Y:S02]  /*10600*/  IMAD.MOV.U32 R202, RZ, RZ, R232 ;  /* 0x000000ffffca7224 */ /* 0x001fe400078e00e8 */
[----:B------:R-:W-:Y:S01]  /*10610*/  IMAD.MOV.U32 R203, RZ, RZ, R231 ;  /* 0x000000ffffcb7224 */ /* 0x000fe200078e00e7 */
[----:B------:R0:W-:Y:S01]  /*10620*/  STL.64 [R1+0x2f0], R204 ;  /* 0x0002f0cc01007387 */ /* 0x0001e20000100a00 */
[----:B-1----:R-:W-:Y:S02]  /*10630*/  IMAD.MOV.U32 R200, RZ, RZ, R230 ;  /* 0x000000ffffc87224 */ /* 0x002fe400078e00e6 */
[----:B------:R-:W-:Y:S02]  /*10640*/  IMAD.MOV.U32 R201, RZ, RZ, R229 ;  /* 0x000000ffffc97224 */ /* 0x000fe400078e00e5 */
[----:B0-----:R-:W-:Y:S02]  /*10650*/  IMAD.MOV.U32 R204, RZ, RZ, R234 ;  /* 0x000000ffffcc7224 */ /* 0x001fe400078e00ea */
        /* <DEDUP_REMOVED lines=9> */
[----:B----4-:R-:W-:Y:S02]  /*106f0*/  IMAD.MOV.U32 R204, RZ, RZ, R240 ;  /* 0x000000ffffcc7224 */ /* 0x010fe400078e00f0 */
[----:B------:R-:W-:Y:S01]  /*10700*/  IMAD.MOV.U32 R205, RZ, RZ, R239 ;  /* 0x000000ffffcd7224 */ /* 0x000fe200078e00ef */
[----:B------:R1:W-:Y:S04]  /*10710*/  STL.64 [R1+0x318], R202 ;  /* 0x000318ca01007387 */ /* 0x0003e80000100a00 */
[----:B------:R-:W-:Y:S01]  /*10720*/  STL.64 [R1+0x320], R204 ;  /* 0x000320cc01007387 */ /* 0x000fe20000100a00 */
[----:B0-----:R-:W-:-:S02]  /*10730*/  IMAD.MOV.U32 R201, RZ, RZ, R241 ;  /* 0x000000ffffc97224 */ /* 0x001fc400078e00f1 */
[----:B-1----:R-:W-:Y:S02]  /*10740*/  IMAD.MOV.U32 R203, RZ, RZ, R249 ;  /* 0x000000ffffcb7224 */ /* 0x002fe400078e00f9 */
[----:B---3--:R-:W-:Y:S02]  /*10750*/  IMAD.MOV.U32 R200, RZ, RZ, R248 ;  /* 0x000000ffffc87224 */ /* 0x008fe400078e00f8 */
[----:B--2---:R-:W-:Y:S02]  /*10760*/  IMAD.MOV.U32 R202, RZ, RZ, R0 ;  /* 0x000000ffffca7224 */ /* 0x004fe400078e0000 */
[----:B------:R-:W2:Y:S04]  /*10770*/  LDL.LU R0, [R1+0x858] ;  /* 0x0008580001007983 */ /* 0x000ea80000300800 */
[----:B------:R0:W-:Y:S04]  /*10780*/  STL.64 [R1+0x328], R200 ;  /* 0x000328c801007387 */ /* 0x0001e80000100a00 */
[----:B0-----:R-:W3:Y:S04]  /*10790*/  LDL.LU R201, [R1+0x144] ;  /* 0x0001440001c97983 */ /* 0x001ee80000300800 */
[----:B------:R-:W4:Y:S04]  /*107a0*/  LDL.LU R248, [R1+0x3b0] ;  /* 0x0003b00001f87983 */ /* 0x000f280000300800 */
[----:B------:R0:W-:Y:S04]  /*107b0*/  STL.64 [R1+0x330], R202 ;  /* 0x000330ca01007387 */ /* 0x0001e80000100a00 */
[----:B------:R-:W3:Y:S04]  /*107c0*/  LDL.LU R249, [R1+0x14c] ;  /* 0x00014c0001f97983 */ /* 0x000ee80000300800 */
        /* <DEDUP_REMOVED lines=40> */
[----:B----4-:R-:W-:-:S02]  /*10a50*/  IMAD.MOV.U32 R200, RZ, RZ, R248 ;  /* 0x000000ffffc87224 */ /* 0x010fc400078e00f8 */
[----:B--2---:R-:W-:-:S03]  /*10a60*/  IMAD.MOV.U32 R248, RZ, RZ, R0 ;  /* 0x000000fffff87224 */ /* 0x004fc600078e0000 */
[----:B---3--:R0:W-:Y:S04]  /*10a70*/  STL.64 [R1+0x338], R200 ;  /* 0x000338c801007387 */ /* 0x0081e80000100a00 */
[----:B0-----:R-:W2:Y:S04]  /*10a80*/  LDL.LU.64 R200, [R1+0x850] ;  /* 0x0008500001c87983 */ /* 0x001ea80000300a00 */
[----:B------:R-:W3:Y:S04]  /*10a90*/  LDL.LU R0, [R1+0x848] ;  /* 0x0008480001007983 */ /* 0x000ee80000300800 */
[----:B------:R0:W-:Y:S04]  /*10aa0*/  STL.64 [R1+0x340], R248 ;  /* 0x000340f801007387 */ /* 0x0001e80000100a00 */
[----:B0-----:R-:W4:Y:S01]  /*10ab0*/  LDL.LU.64 R248, [R1+0x840] ;  /* 0x0008400001f87983 */ /* 0x001f220000300a00 */
[----:B------:R-:W-:-:S04]  /*10ac0*/  LOP3.LUT R203, R203, R202, RZ, 0x3c, !PT ;  /* 0x000000cacbcb7212 */ /* 0x000fc800078e3cff */
[C---:B------:R-:W-:Y:S01]  /*10ad0*/  LOP3.LUT R202, R203.reuse, R202, RZ, 0x3c, !PT ;  /* 0x000000cacbca7212 */ /* 0x040fe200078e3cff */
[----:B----4-:R0:W-:Y:S04]  /*10ae0*/  STL.64 [R1+0x348], R248 ;  /* 0x000348f801007387 */ /* 0x0101e80000100a00 */
[----:B0-----:R-:W4:Y:S01]  /*10af0*/  LDL.LU R249, [R1+0x83c] ;  /* 0x00083c0001f97983 */ /* 0x001f220000300800 */
[----:B------:R-:W-:Y:S01]  /*10b00*/  LOP3.LUT R203, R203, R202, RZ, 0x3c, !PT ;  /* 0x000000cacbcb7212 */ /* 0x000fe200078e3cff */
[----:B------:R-:W0:Y:S04]  /*10b10*/  LDC R248, c[0x0][0x23c] ;  /* 0x00008f00fff87b82 */ /* 0x000e280000000800 */
[----:B------:R1:W-:Y:S02]  /*10b20*/  STL.64 [R1+0x350], R202 ;  /* 0x000350ca01007387 */ /* 0x0003e40000100a00 */
[----:B-1----:R-:W-:-:S02]  /*10b30*/  IMAD.MOV.U32 R203, RZ, RZ, R204 ;  /* 0x000000ffffcb7224 */ /* 0x002fc400078e00cc */
[----:B---3--:R-:W-:Y:S02]  /*10b40*/  IMAD.MOV.U32 R204, RZ, RZ, R0 ;  /* 0x000000ffffcc7224 */ /* 0x008fe400078e0000 */
[----:B----4-:R-:W-:Y:S02]  /*10b50*/  IMAD.MOV.U32 R202, RZ, RZ, R249 ;  /* 0x000000ffffca7224 */ /* 0x010fe400078e00f9 */
[----:B------:R-:W3:Y:S04]  /*10b60*/  LDL.LU R249, [R1+0x838] ;  /* 0x0008380001f97983 */ /* 0x000ee80000300800 */
[----:B------:R1:W-:Y:S04]  /*10b70*/  STL.64 [R1+0x358], R202 ;  /* 0x000358ca01007387 */ /* 0x0003e80000100a00 */
[----:B-1----:R-:W4:Y:S04]  /*10b80*/  LDL.LU.64 R202, [R1+0x830] ;  /* 0x0008300001ca7983 */ /* 0x002f280000300a00 */
[----:B------:R-:W2:Y:S01]  /*10b90*/  LDL.LU R0, [R1+0x828] ;  /* 0x0008280001007983 */ /* 0x000ea20000300800 */
[----:B------:R-:W-:-:S02]  /*10ba0*/  LOP3.LUT R207, R207, R206, RZ, 0x3c, !PT ;  /* 0x000000cecfcf7212 */ /* 0x000fc400078e3cff */
[----:B------:R-:W-:Y:S02]  /*10bb0*/  LOP3.LUT R209, R209, R208, RZ, 0x3c, !PT ;  /* 0x000000d0d1d17212 */ /* 0x000fe400078e3cff */
[----:B------:R-:W-:Y:S02]  /*10bc0*/  LOP3.LUT R206, R207, R206, RZ, 0x3c, !PT ;  /* 0x000000cecfce7212 */ /* 0x000fe400078e3cff */
[----:B------:R-:W-:Y:S02]  /*10bd0*/  LOP3.LUT R208, R209, R208, RZ, 0x3c, !PT ;  /* 0x000000d0d1d07212 */ /* 0x000fe400078e3cff */
[----:B------:R-:W-:Y:S01]  /*10be0*/  LOP3.LUT R207, R207, R206, RZ, 0x3c, !PT ;  /* 0x000000cecfcf7212 */ /* 0x000fe200078e3cff */
[----:B------:R1:W-:Y:S01]  /*10bf0*/  STL.64 [R1+0x360], R204 ;  /* 0x000360cc01007387 */ /* 0x0003e20000100a00 */
[----:B------:R-:W-:-:S03]  /*10c00*/  LOP3.LUT R209, R209, R208, RZ, 0x3c, !PT ;  /* 0x000000d0d1d17212 */ /* 0x000fc600078e3cff */
[----:B-1----:R-:W4:Y:S04]  /*10c10*/  LDL.LU.64 R204, [R1+0x820] ;  /* 0x0008200001cc7983 */ /* 0x002f280000300a00 */
[----:B------:R1:W-:Y:S04]  /*10c20*/  STL.64 [R1+0x368], R206 ;  /* 0x000368ce01007387 */ /* 0x0003e80000100a00 */
[----:B-1----:R-:W4:Y:S04]  /*10c30*/  LDL.LU.64 R206, [R1+0x818] ;  /* 0x0008180001ce7983 */ /* 0x002f280000300a00 */
[----:B------:R1:W-:Y:S02]  /*10c40*/  STL.64 [R1+0x370], R208 ;  /* 0x000370d001007387 */ /* 0x0003e40000100a00 */
[----:B-1----:R-:W-:-:S02]  /*10c50*/  IMAD.MOV.U32 R209, RZ, RZ, R210 ;  /* 0x000000ffffd17224 */ /* 0x002fc400078e00d2 */
[----:B---3--:R-:W-:Y:S02]  /*10c60*/  IMAD.MOV.U32 R208, RZ, RZ, R249 ;  /* 0x000000ffffd07224 */ /* 0x008fe400078e00f9 */
[----:B------:R-:W3:Y:S04]  /*10c70*/  LDL.LU R249, [R1+0x810] ;  /* 0x0008100001f97983 */ /* 0x000ee80000300800 */
[----:B------:R1:W-:Y:S04]  /*10c80*/  STL.64 [R1+0x378], R208 ;  /* 0x000378d001007387 */ /* 0x0003e80000100a00 */
[----:B-1----:R-:W4:Y:S01]  /*10c90*/  LDL.LU.64 R208, [R1+0x808] ;  /* 0x0008080001d07983 */ /* 0x002f220000300a00 */
[----:B--2---:R-:W-:-:S03]  /*10ca0*/  IMAD.MOV.U32 R210, RZ, RZ, R0 ;  /* 0x000000ffffd27224 */ /* 0x004fc600078e0000 */
[----:B------:R-:W2:Y:S01]  /*10cb0*/  LDL.LU R0, [R1+0x800] ;  /* 0x0008000001007983 */ /* 0x000ea20000300800 */
[----:B------:R-:W-:Y:S02]  /*10cc0*/  LOP3.LUT R213, R213, R212, RZ, 0x3c, !PT ;  /* 0x000000d4d5d57212 */ /* 0x000fe400078e3cff */
        /* <DEDUP_REMOVED lines=29> */
[----:B------:R-:W-:Y:S02]  /*10ea0*/  IMAD.MOV.U32 R222, RZ, RZ, R223 ;  /* 0x000000ffffde7224 */ /* 0x000fe400078e00df */
        /* <DEDUP_REMOVED lines=48> */
[----:B------:R-:W-:Y:S02]  /*111b0*/  LOP3.LUT R238, R239, R238, RZ, 0x3c, !PT ;  /* 0x000000eeefee7212 */ /* 0x000fe400078e3cff */
[----:B------:R-:W-:-:S02]  /*111c0*/  LOP3.LUT R237, R237, R236, RZ, 0x3c, !PT ;  /* 0x000000eceded7212 */ /* 0x000fc400078e3cff */
[----:B------:R-:W-:Y:S01]  /*111d0*/  LOP3.LUT R240, R241, R240, RZ, 0x3c, !PT ;  /* 0x000000f0f1f07212 */ /* 0x000fe200078e3cff */
[----:B------:R1:W-:Y:S01]  /*111e0*/  STL.64 [R1+0x400], R234 ;  /* 0x000400ea01007387 */ /* 0x0003e20000100a00 */
[----:B------:R-:W-:Y:S02]  /*111f0*/  LOP3.LUT R239, R239, R238, RZ, 0x3c, !PT ;  /* 0x000000eeefef7212 */ /* 0x000fe400078e3cff */
[----:B------:R-:W-:Y:S01]  /*11200*/  LOP3.LUT R241, R241, R240, RZ, 0x3c, !PT ;  /* 0x000000f0f1f17212 */ /* 0x000fe200078e3cff */
[----:B-1----:R-:W4:Y:S04]  /*11210*/  LDL.LU.64 R234, [R1+0x758] ;  /* 0x0007580001ea7983 */ /* 0x002f280000300a00 */
[----:B------:R1:W-:Y:S04]  /*11220*/  STL.64 [R1+0x408], R236 ;  /* 0x000408ec01007387 */ /* 0x0003e80000100a00 */
[----:B-1----:R-:W4:Y:S04]  /*11230*/  LDL.LU.64 R236, [R1+0x750] ;  /* 0x0007500001ec7983 */ /* 0x002f280000300a00 */
[----:B------:R1:W-:Y:S04]  /*11240*/  STL.64 [R1+0x410], R238 ;  /* 0x000410ee01007387 */ /* 0x0003e80000100a00 */
[----:B-1----:R-:W4:Y:S04]  /*11250*/  LDL.LU.64 R238, [R1+0x748] ;  /* 0x0007480001ee7983 */ /* 0x002f280000300a00 */
[----:B------:R3:W-:Y:S02]  /*11260*/  STL.64 [R1+0x418], R240 ;  /* 0x000418f001007387 */ /* 0x0007e40000100a00 */
[----:B---3--:R-:W-:-:S02]  /*11270*/  IMAD.MOV.U32 R241, RZ, RZ, R249 ;  /* 0x000000fffff17224 */ /* 0x008fc400078e00f9 */
[----:B--2---:R-:W-:-:S05]  /*11280*/  IMAD.MOV.U32 R240, RZ, RZ, R0 ;  /* 0x000000fffff07224 */ /* 0x004fca00078e0000 */
[----:B------:R1:W-:Y:S04]  /*11290*/  STL.64 [R1+0x420], R240 ;  /* 0x000420f001007387 */ /* 0x0003e80000100a00 */
[----:B-1----:R-:W2:Y:S01]  /*112a0*/  LDL.LU.64 R240, [R1+0x740] ;  /* 0x0007400001f07983 */ /* 0x002ea20000300a00 */
[----:B0-----:R-:W-:-:S04]  /*112b0*/  IMAD.SHL.U32 R248, R248, 0x40, RZ ;  /* 0x00000040f8f87824 */ /* 0x001fc800078e00ff */
[----:B----4-:R-:W-:-:S04]  /*112c0*/  IMAD.WIDE R232, R248, 0x2, R232 ;  /* 0x00000002f8e87825 */ /* 0x010fc800078e02e8 */
[----:B------:R-:W-:-:S04]  /*112d0*/  IMAD.WIDE R234, R248, 0x2, R234 ;  /* 0x00000002f8ea7825 */ /* 0x000fc800078e02ea */
        /* <DEDUP_REMOVED lines=33> */
[----:B------:R-:W-:Y:S01]  /*114f0*/  IMAD.WIDE R168, R248, 0x2, R168 ;  /* 0x00000002f8a87825 */ /* 0x000fe200078e02a8 */
[----:B------:R-:W-:-:S03]  /*11500*/  LOP3.LUT R157, R157, R156, RZ, 0x3c, !PT ;  /* 0x0000009c9d9d7212 */ /* 0x000fc600078e3cff */
[----:B------:R-:W-:Y:S01]  /*11510*/  IMAD.WIDE R166, R248, 0x2, R166 ;  /* 0x00000002f8a67825 */ /* 0x000fe200078e02a6 */
[----:B------:R-:W-:-:S03]  /*11520*/  LOP3.LUT R154, R155, R154, RZ, 0x3c, !PT ;  /* 0x0000009a9b9a7212 */ /* 0x000fc600078e3cff */
[----:B------:R-:W-:-:S04]  /*11530*/  IMAD.WIDE R164, R248, 0x2, R164 ;  /* 0x00000002f8a47825 */ /* 0x000fc800078e02a4 */
[----:B------:R-:W-:-:S04]  /*11540*/  IMAD.WIDE R162, R248, 0x2, R162 ;  /* 0x00000002f8a27825 */ /* 0x000fc800078e02a2 */
[----:B------:R-:W-:Y:S01]  /*11550*/  IMAD.WIDE R160, R248, 0x2, R160 ;  /* 0x00000002f8a07825 */ /* 0x000fe200078e02a0 */
[----:B------:R-:W-:-:S03]  /*11560*/  LOP3.LUT R155, R155, R154, RZ, 0x3c, !PT ;  /* 0x0000009a9b9b7212 */ /* 0x000fc600078e3cff */
[----:B------:R-:W-:-:S04]  /*11570*/  IMAD.WIDE R158, R248, 0x2, R158 ;  /* 0x00000002f89e7825 */ /* 0x000fc800078e029e */
[----:B------:R-:W-:-:S04]  /*11580*/  IMAD.WIDE R156, R248, 0x2, R156 ;  /* 0x00000002f89c7825 */ /* 0x000fc800078e029c */
[----:B------:R-:W-:-:S04]  /*11590*/  IMAD.WIDE R154, R248, 0x2, R154 ;  /* 0x00000002f89a7825 */ /* 0x000fc800078e029a */
[----:B------:R-:W-:-:S04]  /*115a0*/  IMAD.WIDE R152, R248, 0x2, R152 ;  /* 0x00000002f8987825 */ /* 0x000fc800078e0298 */
[----:B--2---:R-:W-:-:S05]  /*115b0*/  IMAD.WIDE R240, R248, 0x2, R240 ;  /* 0x00000002f8f07825 */ /* 0x004fca00078e02f0 */
[----:B------:R-:W-:Y:S04]  /*115c0*/  STL.64 [R1+0x220], R240 ;  /* 0x000220f001007387 */ /* 0x000fe80000100a00 */
[----:B------:R-:W-:Y:S04]  /*115d0*/  STL.64 [R1+0x218], R238 ;  /* 0x000218ee01007387 */ /* 0x000fe80000100a00 */
[----:B------:R0:W-:Y:S04]  /*115e0*/  STL.64 [R1+0x210], R236 ;  /* 0x000210ec01007387 */ /* 0x0001e80000100a00 */
[----:B------:R-:W-:Y:S04]  /*115f0*/  STL.64 [R1+0x208], R234 ;  /* 0x000208ea01007387 */ /* 0x000fe80000100a00 */
        /* <DEDUP_REMOVED lines=37> */
[----:B0-----:R-:W2:Y:S04]  /*11850*/  LDL.LU.64 R236, [R1] ;  /* 0x0000000001ec7983 */ /* 0x001ea80000300a00 */
[----:B------:R-:W-:Y:S04]  /*11860*/  STL.64 [R1+0xd8], R158 ;  /* 0x0000d89e01007387 */ /* 0x000fe80000100a00 */
[----:B------:R-:W-:Y:S04]  /*11870*/  STL.64 [R1+0xd0], R156 ;  /* 0x0000d09c01007387 */ /* 0x000fe80000100a00 */
[----:B-1----:R-:W3:Y:S04]  /*11880*/  LDL.LU.64 R212, [R1+0x8] ;  /* 0x0000080001d47983 */ /* 0x002ee80000300a00 */
[----:B------:R-:W4:Y:S04]  /*11890*/  LDL.LU.64 R238, [R1+0x10] ;  /* 0x0000100001ee7983 */ /* 0x000f280000300a00 */
[----:B------:R-:W-:Y:S04]  /*118a0*/  STL.64 [R1+0xc8], R154 ;  /* 0x0000c89a01007387 */ /* 0x000fe80000100a00 */
[----:B------:R-:W4:Y:S04]  /*118b0*/  LDL.LU.64 R214, [R1+0x18] ;  /* 0x0000180001d67983 */ /* 0x000f280000300a00 */
[----:B------:R-:W4:Y:S04]  /*118c0*/  LDL.LU.64 R216, [R1+0x20] ;  /* 0x0000200001d87983 */ /* 0x000f280000300a00 */
[----:B------:R-:W-:Y:S04]  /*118d0*/  STL.64 [R1+0xc0], R152 ;  /* 0x0000c09801007387 */ /* 0x000fe80000100a00 */
[----:B------:R-:W4:Y:S04]  /*118e0*/  LDL.LU.64 R218, [R1+0x28] ;  /* 0x0000280001da7983 */ /* 0x000f280000300a00 */
[----:B------:R-:W4:Y:S04]  /*118f0*/  LDL.LU.64 R220, [R1+0x228] ;  /* 0x0002280001dc7983 */ /* 0x000f280000300a00 */
[----:B------:R-:W4:Y:S01]  /*11900*/  LDL.LU.64 R240, [R1+0x230] ;  /* 0x0002300001f07983 */ /* 0x000f220000300a00 */
[----:B------:R-:W-:-:S03]  /*11910*/  IMAD.WIDE R22, R248, 0x2, R22 ;  /* 0x00000002f8167825 */ /* 0x000fc600078e0216 */
[----:B------:R-:W4:Y:S01]  /*11920*/  LDL.LU.64 R224, [R1+0x238] ;  /* 0x0002380001e07983 */ /* 0x000f220000300a00 */
[----:B------:R-:W-:-:S04]  /*11930*/  IMAD.WIDE R20, R248, 0x2, R20 ;  /* 0x00000002f8147825 */ /* 0x000fc800078e0214 */
[C---:B------:R-:W-:Y:S01]  /*11940*/  IMAD.WIDE R18, R248.reuse, 0x2, R18 ;  /* 0x00000002f8127825 */ /* 0x040fe200078e0212 */
[----:B------:R-:W-:Y:S03]  /*11950*/  STL.64 [R1+0xb8], R22 ;  /* 0x0000b81601007387 */ /* 0x000fe60000100a00 */
[C---:B------:R-:W-:Y:S01]  /*11960*/  IMAD.WIDE R16, R248.reuse, 0x2, R16 ;  /* 0x00000002f8107825 */ /* 0x040fe200078e0210 */
[----:B------:R-:W-:Y:S03]  /*11970*/  STL.64 [R1+0xb0], R20 ;  /* 0x0000b01401007387 */ /* 0x000fe60000100a00 */
[C---:B------:R-:W-:Y:S01]  /*11980*/  IMAD.WIDE R14, R248.reuse, 0x2, R14 ;  /* 0x00000002f80e7825 */ /* 0x040fe200078e020e */
[----:B------:R-:W-:Y:S03]  /*11990*/  STL.64 [R1+0xa8], R18 ;  /* 0x0000a81201007387 */ /* 0x000fe60000100a00 */
[C---:B------:R-:W-:Y:S01]  /*119a0*/  IMAD.WIDE R12, R248.reuse, 0x2, R12 ;  /* 0x00000002f80c7825 */ /* 0x040fe200078e020c */
[----:B------:R-:W-:Y:S04]  /*119b0*/  STL.64 [R1+0xa0], R16 ;  /* 0x0000a01001007387 */ /* 0x000fe80000100a00 */
[----:B------:R-:W4:Y:S04]  /*119c0*/  LDL.LU.64 R222, [R1+0x250] ;  /* 0x0002500001de7983 */ /* 0x000f280000300a00 */
[----:B------:R-:W-:Y:S04]  /*119d0*/  STL.64 [R1+0x98], R14 ;  /* 0x0000980e01007387 */ /* 0x000fe80000100a00 */
[----:B------:R-:W4:Y:S04]  /*119e0*/  LDL.LU.64 R226, [R1+0x258] ;  /* 0x0002580001e27983 */ /* 0x000f280000300a00 */
[----:B------:R0:W-:Y:S04]  /*119f0*/  STL.64 [R1+0x90], R12 ;  /* 0x0000900c01007387 */ /* 0x0001e80000100a00 */
[----:B------:R-:W4:Y:S01]  /*11a00*/  LDL.LU.64 R228, [R1+0x260] ;  /* 0x0002600001e47983 */ /* 0x000f220000300a00 */
[----:B0-----:R-:W-:-:S04]  /*11a10*/  IMAD.WIDE R12, R248, 0x2, R10 ;  /* 0x00000002f80c7825 */ /* 0x001fc800078e020a */
[C---:B------:R-:W-:Y:S01]  /*11a20*/  IMAD.WIDE R10, R248.reuse, 0x2, R8 ;  /* 0x00000002f80a7825 */ /* 0x040fe200078e0208 */
[----:B------:R-:W-:Y:S03]  /*11a30*/  STL.64 [R1+0x88], R12 ;  /* 0x0000880c01007387 */ /* 0x000fe60000100a00 */
[C---:B------:R-:W-:Y:S01]  /*11a40*/  IMAD.WIDE R8, R248.reuse, 0x2, R6 ;  /* 0x00000002f8087825 */ /* 0x040fe200078e0206 */
[----:B------:R-:W4:Y:S03]  /*11a50*/  LDL.LU.64 R230, [R1+0x268] ;  /* 0x0002680001e67983 */ /* 0x000f260000300a00 */
[C---:B------:R-:W-:Y:S01]  /*11a60*/  IMAD.WIDE R6, R248.reuse, 0x2, R4 ;  /* 0x00000002f8067825 */ /* 0x040fe200078e0204 */
[----:B------:R-:W-:Y:S04]  /*11a70*/  STL.64 [R1+0x80], R10 ;  /* 0x0000800a01007387 */ /* 0x000fe80000100a00 */
[----:B------:R-:W-:Y:S01]  /*11a80*/  STL.64 [R1+0x78], R8 ;  /* 0x0000780801007387 */ /* 0x000fe20000100a00 */
[----:B------:R-:W-:-:S03]  /*11a90*/  IMAD.WIDE R4, R248, 0x2, R242 ;  /* 0x00000002f8047825 */ /* 0x000fc600078e02f2 */
[----:B------:R-:W4:Y:S04]  /*11aa0*/  LDL.LU.64 R232, [R1+0x270] ;  /* 0x0002700001e87983 */ /* 0x000f280000300a00 */
[----:B------:R0:W-:Y:S04]  /*11ab0*/  STL.64 [R1+0x70], R6 ;  /* 0x0000700601007387 */ /* 0x0001e80000100a00 */
[----:B------:R-:W4:Y:S04]  /*11ac0*/  LDL.LU.64 R234, [R1+0x278] ;  /* 0x0002780001ea7983 */ /* 0x000f280000300a00 */
[----:B------:R1:W-:Y:S01]  /*11ad0*/  STL.64 [R1+0x68], R4 ;  /* 0x0000680401007387 */ /* 0x0003e20000100a00 */
[----:B0-----:R-:W-:-:S05]  /*11ae0*/  IMAD.WIDE R6, R248, 0x2, R244 ;  /* 0x00000002f8067825 */ /* 0x001fca00078e02f4 */
[----:B------:R2:W-:Y:S01]  /*11af0*/  STL.64 [R1+0x60], R6 ;  /* 0x0000600601007387 */ /* 0x0005e20000100a00 */
[----:B-1----:R-:W-:-:S04]  /*11b00*/  IMAD.WIDE R4, R248, 0x2, R246 ;  /* 0x00000002f8047825 */ /* 0x002fc800078e02f6 */
[C---:B--2---:R-:W-:Y:S02]  /*11b10*/  IMAD.WIDE R6, R248.reuse, 0x2, R236 ;  /* 0x00000002f8067825 */ /* 0x044fe400078e02ec */
[----:B------:R-:W2:Y:S04]  /*11b20*/  LDL.LU.64 R236, [R1+0x280] ;  /* 0x0002800001ec7983 */ /* 0x000ea80000300a00 */
[----:B------:R3:W-:Y:S04]  /*11b30*/  STL.64 [R1+0x58], R4 ;  /* 0x0000580401007387 */ /* 0x0007e80000100a00 */
[----:B------:R4:W-:Y:S01]  /*11b40*/  STL.64 [R1+0x50], R6 ;  /* 0x0000500601007387 */ /* 0x0009e20000100a00 */
[----:B---3--:R-:W-:-:S04]  /*11b50*/  IMAD.WIDE R4, R248, 0x2, R212 ;  /* 0x00000002f8047825 */ /* 0x008fc800078e02d4 */
[C---:B----4-:R-:W-:Y:S02]  /*11b60*/  IMAD.WIDE R6, R248.reuse, 0x2, R238 ;  /* 0x00000002f8067825 */ /* 0x050fe400078e02ee */
[----:B------:R-:W3:Y:S04]  /*11b70*/  LDL.LU.64 R238, [R1+0x288] ;  /* 0x0002880001ee7983 */ /* 0x000ee80000300a00 */
[----:B------:R0:W-:Y:S04]  /*11b80*/  STL.64 [R1+0x48], R4 ;  /* 0x0000480401007387 */ /* 0x0001e80000100a00 */
[----:B------:R1:W-:Y:S01]  /*11b90*/  STL.64 [R1+0x40], R6 ;  /* 0x0000400601007387 */ /* 0x0003e20000100a00 */
[----:B------:R-:W-:-:S04]  /*11ba0*/  IMAD.WIDE R8, R248, 0x2, R218 ;  /* 0x00000002f8087825 */ /* 0x000fc800078e02da */
[----:B0-----:R-:W-:-:S04]  /*11bb0*/  IMAD.WIDE R4, R248, 0x2, R214 ;  /* 0x00000002f8047825 */ /* 0x001fc800078e02d6 */
[C---:B-1----:R-:W-:Y:S01]  /*11bc0*/  IMAD.WIDE R6, R248.reuse, 0x2, R216 ;  /* 0x00000002f8067825 */ /* 0x042fe200078e02d8 */
[----:B------:R-:W-:Y:S04]  /*11bd0*/  STL.64 [R1+0x38], R4 ;  /* 0x0000380401007387 */ /* 0x000fe80000100a00 */
[----:B------:R0:W-:Y:S04]  /*11be0*/  STL.64 [R1+0x30], R6 ;  /* 0x0000300601007387 */ /* 0x0001e80000100a00 */
[----:B------:R-:W-:Y:S01]  /*11bf0*/  STL.64 [R1+0x28], R8 ;  /* 0x0000280801007387 */ /* 0x000fe20000100a00 */
[----:B0-----:R-:W-:-:S03]  /*11c00*/  IMAD.WIDE R6, R248, 0x2, R240 ;  /* 0x00000002f8067825 */ /* 0x001fc600078e02f0 */
[----:B------:R-:W4:Y:S01]  /*11c10*/  LDL.LU.64 R240, [R1+0x290] ;  /* 0x0002900001f07983 */ /* 0x000f220000300a00 */
[----:B------:R-:W-:-:S04]  /*11c20*/  LOP3.LUT R251, R251, R250, RZ, 0x3c, !PT ;  /* 0x000000fafbfb7212 */ /* 0x000fc800078e3cff */
[----:B------:R-:W-:Y:S01]  /*11c30*/  LOP3.LUT R250, R251, R250, RZ, 0x3c, !PT ;  /* 0x000000fafbfa7212 */ /* 0x000fe200078e3cff */
[----:B------:R-:W-:-:S03]  /*11c40*/  IMAD.WIDE R4, R248, 0x2, R220 ;  /* 0x00000002f8047825 */ /* 0x000fc600078e02dc */
[----:B------:R-:W-:Y:S02]  /*11c50*/  LOP3.LUT R251, R251, R250, RZ, 0x3c, !PT ;  /* 0x000000fafbfb7212 */ /* 0x000fe400078e3cff */
[----:B------:R0:W-:Y:S01]  /*11c60*/  STL.64 [R1+0x20], R4 ;  /* 0x0000200401007387 */ /* 0x0001e20000100a00 */
[----:B------:R-:W-:-:S03]  /*11c70*/  IMAD.WIDE R250, R248, 0x2, R250 ;  /* 0x00000002f8fa7825 */ /* 0x000fc600078e02fa */
[----:B------:R1:W-:Y:S01]  /*11c80*/  STL.64 [R1+0x18], R6 ;  /* 0x0000180601007387 */ /* 0x0003e20000100a00 */
[----:B------:R-:W-:-:S03]  /*11c90*/  IMAD.WIDE R2, R248, 0x2, R2 ;  /* 0x00000002f8027825 */ /* 0x000fc600078e0202 */
[----:B------:R-:W-:Y:S01]  /*11ca0*/  STL.64 [R1+0x6c0], R250 ;  /* 0x0006c0fa01007387 */ /* 0x000fe20000100a00 */
[----:B0-----:R-:W-:-:S05]  /*11cb0*/  IMAD.WIDE R4, R248, 0x2, R224 ;  /* 0x00000002f8047825 */ /* 0x001fca00078e02e0 */
[----:B------:R0:W-:Y:S01]  /*11cc0*/  STL.64 [R1+0x10], R4 ;  /* 0x0000100401007387 */ /* 0x0001e20000100a00 */
[----:B-1----:R-:W-:-:S03]  /*11cd0*/  IMAD.WIDE R6, R248, 0x2, R226 ;  /* 0x00000002f8067825 */ /* 0x002fc600078e02e2 */
[----:B------:R-:W4:Y:S01]  /*11ce0*/  LDL.LU.64 R224, [R1+0x298] ;  /* 0x0002980001e07983 */ /* 0x000f220000300a00 */
[----:B------:R-:W-:-:S03]  /*11cf0*/  IMAD.WIDE R8, R248, 0x2, R228 ;  /* 0x00000002f8087825 */ /* 0x000fc600078e02e4 */
[----:B------:R-:W-:Y:S01]  /*11d00*/  STL.64 [R1+0x6c8], R2 ;  /* 0x0006c80201007387 */ /* 0x000fe20000100a00 */
[----:B0-----:R-:W-:-:S04]  /*11d10*/  IMAD.WIDE R4, R248, 0x2, R222 ;  /* 0x00000002f8047825 */ /* 0x001fc800078e02de */
[C---:B------:R-:W-:Y:S01]  /*11d20*/  IMAD.WIDE R10, R248.reuse, 0x2, R230 ;  /* 0x00000002f80a7825 */ /* 0x040fe200078e02e6 */
[----:B------:R-:W-:Y:S04]  /*11d30*/  STL.64 [R1+0x6d0], R4 ;  /* 0x0006d00401007387 */ /* 0x000fe80000100a00 */
[----:B------:R-:W-:Y:S01]  /*11d40*/  STL.64 [R1+0x6d8], R6 ;  /* 0x0006d80601007387 */ /* 0x000fe20000100a00 */
[----:B------:R-:W-:-:S03]  /*11d50*/  IMAD.WIDE R12, R248, 0x2, R232 ;  /* 0x00000002f80c7825 */ /* 0x000fc600078e02e8 */
[----:B------:R-:W4:Y:S04]  /*11d60*/  LDL.LU.64 R226, [R1+0x2a0] ;  /* 0x0002a00001e27983 */ /* 0x000f280000300a00 */
[----:B------:R-:W-:Y:S01]  /*11d70*/  STL.64 [R1+0x6e0], R8 ;  /* 0x0006e00801007387 */ /* 0x000fe20000100a00 */
[----:B------:R-:W-:-:S03]  /*11d80*/  IMAD.WIDE R14, R248, 0x2, R234 ;  /* 0x00000002f80e7825 */ /* 0x000fc600078e02ea */
[----:B------:R0:W-:Y:S04]  /*11d90*/  STL.64 [R1+0x6e8], R10 ;  /* 0x0006e80a01007387 */ /* 0x0001e80000100a00 */
[----:B------:R-:W4:Y:S04]  /*11da0*/  LDL.LU.64 R228, [R1+0x2a8] ;  /* 0x0002a80001e47983 */ /* 0x000f280000300a00 */
[----:B------:R-:W-:Y:S04]  /*11db0*/  STL.64 [R1+0x6f0], R12 ;  /* 0x0006f00c01007387 */ /* 0x000fe80000100a00 */
[----:B------:R-:W4:Y:S04]  /*11dc0*/  LDL.LU.64 R230, [R1+0x2b0] ;  /* 0x0002b00001e67983 */ /* 0x000f280000300a00 */
[----:B------:R-:W-:Y:S04]  /*11dd0*/  STL.64 [R1+0x6f8], R14 ;  /* 0x0006f80e01007387 */ /* 0x000fe80000100a00 */
[----:B------:R-:W4:Y:S01]  /*11de0*/  LDL.LU.64 R232, [R1+0x2b8] ;  /* 0x0002b80001e87983 */ /* 0x000f220000300a00 */
[----:B--2---:R-:W-:-:S05]  /*11df0*/  IMAD.WIDE R16, R248, 0x2, R236 ;  /* 0x00000002f8107825 */ /* 0x004fca00078e02ec */
[----:B------:R-:W-:Y:S04]  /*11e00*/  STL.64 [R1+0x700], R16 ;  /* 0x0007001001007387 */ /* 0x000fe80000100a00 */
[----:B------:R-:W2:Y:S04]  /*11e10*/  LDL.LU.64 R206, [R1+0x2c0] ;  /* 0x0002c00001ce7983 */ /* 0x000ea80000300a00 */
[----:B------:R-:W2:Y:S04]  /*11e20*/  LDL.LU.64 R234, [R1+0x2c8] ;  /* 0x0002c80001ea7983 */ /* 0x000ea80000300a00 */
[----:B------:R-:W2:Y:S04]  /*11e30*/  LDL.LU.64 R208, [R1+0x2d0] ;  /* 0x0002d00001d07983 */ /* 0x000ea80000300a00 */
[----:B------:R-:W2:Y:S01]  /*11e40*/  LDL.LU.64 R236, [R1+0x2d8] ;  /* 0x0002d80001ec7983 */ /* 0x000ea20000300a00 */
[----:B---3--:R-:W-:-:S05]  /*11e50*/  IMAD.WIDE R18, R248, 0x2, R238 ;  /* 0x00000002f8127825 */ /* 0x008fca00078e02ee */
[----:B------:R1:W-:Y:S04]  /*11e60*/  STL.64 [R1+0x708], R18 ;  /* 0x0007081201007387 */ /* 0x0003e80000100a00 */
[----:B------:R-:W3:Y:S04]  /*11e70*/  LDL.LU.64 R210, [R1+0x2e0] ;  /* 0x0002e00001d27983 */ /* 0x000ee80000300a00 */
[----:B------:R-:W3:Y:S04]  /*11e80*/  LDL.LU.64 R238, [R1+0x2e8] ;  /* 0x0002e80001ee7983 */ /* 0x000ee80000300a00 */
[----:B------:R-:W3:Y:S01]  /*11e90*/  LDL.LU.64 R212, [R1+0x2f0] ;  /* 0x0002f00001d47983 */ /* 0x000ee20000300a00 */
[----:B----4-:R-:W-:-:S03]  /*11ea0*/  IMAD.WIDE R20, R248, 0x2, R240 ;  /* 0x00000002f8147825 */ /* 0x010fc600078e02f0 */
[----:B------:R-:W4:Y:S04]  /*11eb0*/  LDL.LU.64 R240, [R1+0x2f8] ;  /* 0x0002f80001f07983 */ /* 0x000f280000300a00 */
[----:B------:R1:W-:Y:S04]  /*11ec0*/  STL.64 [R1+0x710], R20 ;  /* 0x0007101401007387 */ /* 0x0003e80000100a00 */
[----:B------:R-:W4:Y:S04]  /*11ed0*/  LDL.LU.64 R214, [R1+0x300] ;  /* 0x0003000001d67983 */ /* 0x000f280000300a00 */
[----:B------:R-:W4:Y:S04]  /*11ee0*/  LDL.LU.64 R216, [R1+0x308] ;  /* 0x0003080001d87983 */ /* 0x000f280000300a00 */
[----:B------:R-:W4:Y:S04]  /*11ef0*/  LDL.LU.64 R218, [R1+0x310] ;  /* 0x0003100001da7983 */ /* 0x000f280000300a00 */
[----:B------:R-:W4:Y:S01]  /*11f00*/  LDL.LU.64 R220, [R1+0x318] ;  /* 0x0003180001dc7983 */ /* 0x000f220000300a00 */
[----:B------:R-:W-:-:S05]  /*11f10*/  IMAD.WIDE R22, R248, 0x2, R224 ;  /* 0x00000002f8167825 */ /* 0x000fca00078e02e0 */
[----:B------:R-:W-:Y:S04]  /*11f20*/  STL.64 [R1+0x718], R22 ;  /* 0x0007181601007387 */ /* 0x000fe80000100a00 */
[----:B------:R-:W4:Y:S04]  /*11f30*/  LDL.LU.64 R222, [R1+0x320] ;  /* 0x0003200001de7983 */ /* 0x000f280000300a00 */
[----:B------:R-:W4:Y:S01]  /*11f40*/  LDL.LU.64 R224, [R1+0x328] ;  /* 0x0003280001e07983 */ /* 0x000f220000300a00 */
[----:B------:R-:W-:-:S03]  /*11f50*/  IMAD.WIDE R152, R248, 0x2, R226 ;  /* 0x00000002f8987825 */ /* 0x000fc600078e02e2 */
[----:B------:R-:W4:Y:S04]  /*11f60*/  LDL.LU.64 R226, [R1+0x330] ;  /* 0x0003300001e27983 */ /* 0x000f280000300a00 */
[----:B------:R-:W-:Y:S01]  /*11f70*/  STL.64 [R1+0x720], R152 ;  /* 0x0007209801007387 */ /* 0x000fe20000100a00 */
[----:B------:R-:W-:-:S03]  /*11f80*/  IMAD.WIDE R154, R248, 0x2, R228 ;  /* 0x00000002f89a7825 */ /* 0x000fc600078e02e4 */
[----:B------:R-:W4:Y:S01]  /*11f90*/  LDL.LU.64 R228, [R1+0x338] ;  /* 0x0003380001e47983 */ /* 0x000f220000300a00 */
[----:B------:R-:W-:-:S03]  /*11fa0*/  IMAD.WIDE R156, R248, 0x2, R230 ;  /* 0x00000002f89c7825 */ /* 0x000fc600078e02e6 */
[----:B------:R-:W-:Y:S04]  /*11fb0*/  STL.64 [R1+0x728], R154 ;  /* 0x0007289a01007387 */ /* 0x000fe80000100a00 */
[----:B------:R-:W4:Y:S01]  /*11fc0*/  LDL.LU.64 R230, [R1+0x340] ;  /* 0x0003400001e67983 */ /* 0x000f220000300a00 */
[----:B------:R-:W-:-:S03]  /*11fd0*/  IMAD.WIDE R158, R248, 0x2, R232 ;  /* 0x00000002f89e7825 */ /* 0x000fc600078e02e8 */
[----:B------:R-:W-:Y:S04]  /*11fe0*/  STL.64 [R1+0x730], R156 ;  /* 0x0007309c01007387 */ /* 0x000fe80000100a00 */
[----:B------:R-:W4:Y:S04]  /*11ff0*/  LDL.LU.64 R232, [R1+0x348] ;  /* 0x0003480001e87983 */ /* 0x000f280000300a00 */
[----:B------:R-:W-:Y:S01]  /*12000*/  STL.64 [R1+0x738], R158 ;  /* 0x0007389e01007387 */ /* 0x000fe20000100a00 */
[----:B--2---:R-:W-:-:S03]  /*12010*/  IMAD.WIDE R162, R248, 0x2, R234 ;  /* 0x00000002f8a27825 */ /* 0x004fc600078e02ea */
[----:B------:R-:W2:Y:S01]  /*12020*/  LDL.LU.64 R234, [R1+0x350] ;  /* 0x0003500001ea7983 */ /* 0x000ea20000300a00 */
[----:B------:R-:W-:-:S03]  /*12030*/  IMAD.WIDE R166, R248, 0x2, R236 ;  /* 0x00000002f8a67825 */ /* 0x000fc600078e02ec */
[----:B------:R-:W2:Y:S01]  /*12040*/  LDL.LU.64 R236, [R1+0x358] ;  /* 0x0003580001ec7983 */ /* 0x000ea20000300a00 */
[----:B---3--:R-:W-:-:S03]  /*12050*/  IMAD.WIDE R170, R248, 0x2, R238 ;  /* 0x00000002f8aa7825 */ /* 0x008fc600078e02ee */
[----:B------:R-:W3:Y:S01]  /*12060*/  LDL.LU.64 R238, [R1+0x360] ;  /* 0x0003600001ee7983 */ /* 0x000ee20000300a00 */
[----:B----4-:R-:W-:-:S03]  /*12070*/  IMAD.WIDE R174, R248, 0x2, R240 ;  /* 0x00000002f8ae7825 */ /* 0x010fc600078e02f0 */
[----:B------:R-:W4:Y:S01]  /*12080*/  LDL.LU.64 R240, [R1+0x368] ;  /* 0x0003680001f07983 */ /* 0x000f220000300a00 */
[----:B------:R-:W-:-:S03]  /*12090*/  IMAD.WIDE R160, R248, 0x2, R206 ;  /* 0x00000002f8a07825 */ /* 0x000fc600078e02ce */
        /* <DEDUP_REMOVED lines=14> */
[----:B------:R-:W4:Y:S04]  /*12180*/  LDL.LU.64 R218, [R1+0x3a8] ;  /* 0x0003a80001da7983 */ /* 0x000f280000300a00 */
        /* <DEDUP_REMOVED lines=13> */
[----:B--2---:R-:W-:-:S03]  /*12260*/  IMAD.WIDE R196, R248, 0x2, R234 ;  /* 0x00000002f8c47825 */ /* 0x004fc600078e02ea */
[----:B------:R-:W2:Y:S01]  /*12270*/  LDL.LU.64 R234, [R1+0x3e8] ;  /* 0x0003e80001ea7983 */ /* 0x000ea20000300a00 */
[----:B------:R-:W-:-:S03]  /*12280*/  IMAD.WIDE R198, R248, 0x2, R236 ;  /* 0x00000002f8c67825 */ /* 0x000fc600078e02ec */
[----:B------:R-:W2:Y:S01]  /*12290*/  LDL.LU.64 R236, [R1+0x3f0] ;  /* 0x0003f00001ec7983 */ /* 0x000ea20000300a00 */
[----:B---3--:R-:W-:-:S03]  /*122a0*/  IMAD.WIDE R200, R248, 0x2, R238 ;  /* 0x00000002f8c87825 */ /* 0x008fc600078e02ee */
[----:B------:R-:W3:Y:S01]  /*122b0*/  LDL.LU.64 R238, [R1+0x3f8] ;  /* 0x0003f80001ee7983 */ /* 0x000ee20000300a00 */
[----:B----4-:R-:W-:-:S03]  /*122c0*/  IMAD.WIDE R202, R248, 0x2, R240 ;  /* 0x00000002f8ca7825 */ /* 0x010fc600078e02f0 */
[----:B------:R-:W4:Y:S04]  /*122d0*/  LDL.LU.64 R240, [R1+0x400] ;  /* 0x0004000001f07983 */ /* 0x000f280000300a00 */
[----:B------:R-:W4:Y:S04]  /*122e0*/  LDL.LU.64 R242, [R1+0x408] ;  /* 0x0004080001f27983 */ /* 0x000f280000300a00 */
[----:B------:R-:W4:Y:S04]  /*122f0*/  LDL.LU.64 R244, [R1+0x410] ;  /* 0x0004100001f47983 */ /* 0x000f280000300a00 */
[----:B------:R-:W4:Y:S04]  /*12300*/  LDL.LU.64 R246, [R1+0x418] ;  /* 0x0004180001f67983 */ /* 0x000f280000300a00 */
[----:B0-----:R-:W4:Y:S04]  /*12310*/  LDL.LU.64 R10, [R1+0x420] ;  /* 0x00042000010a7983 */ /* 0x001f280000300a00 */
[----:B------:R-:W4:Y:S04]  /*12320*/  LDL.LU.64 R8, [R1+0x220] ;  /* 0x0002200001087983 */ /* 0x000f280000300a00 */
[----:B-1----:R-:W4:Y:S04]  /*12330*/  LDL.LU.64 R18, [R1+0x218] ;  /* 0x0002180001127983 */ /* 0x002f280000300a00 */
[----:B------:R-:W4:Y:S04]  /*12340*/  LDL.LU.64 R16, [R1+0x210] ;  /* 0x0002100001107983 */ /* 0x000f280000300a00 */
[----:B------:R-:W4:Y:S04]  /*12350*/  LDL.LU.64 R6, [R1+0x208] ;  /* 0x0002080001067983 */ /* 0x000f280000300a00 */
[----:B------:R-:W4:Y:S04]  /*12360*/  LDL.LU.64 R4, [R1+0x200] ;  /* 0x0002000001047983 */ /* 0x000f280000300a00 */
[----:B------:R-:W4:Y:S04]  /*12370*/  LDL.LU.64 R2, [R1+0x1f8] ;  /* 0x0001f80001027983 */ /* 0x000f280000300a00 */
[----:B------:R-:W4:Y:S04]  /*12380*/  LDL.LU.64 R250, [R1+0x1f0] ;  /* 0x0001f00001fa7983 */ /* 0x000f280000300a00 */
[----:B------:R-:W4:Y:S04]  /*12390*/  LDL.LU.64 R14, [R1+0x1e8] ;  /* 0x0001e800010e7983 */ /* 0x000f280000300a00 */
[----:B------:R-:W4:Y:S04]  /*123a0*/  LDL.LU.64 R12, [R1+0x1e0] ;  /* 0x0001e000010c7983 */ /* 0x000f280000300a00 */
[----:B------:R-:W4:Y:S01]  /*123b0*/  LDL.LU.64 R20, [R1+0x1d8] ;  /* 0x0001d80001147983 */ /* 0x000f220000300a00 */
        /* <DEDUP_REMOVED lines=15> */
[----:B--2---:R-:W-:-:S04]  /*124b0*/  IMAD.WIDE R234, R248, 0x2, R234 ;  /* 0x00000002f8ea7825 */ /* 0x004fc800078e02ea */
[----:B------:R-:W-:-:S04]  /*124c0*/  IMAD.WIDE R236, R248, 0x2, R236 ;  /* 0x00000002f8ec7825 */ /* 0x000fc800078e02ec */
[----:B---3--:R-:W-:-:S04]  /*124d0*/  IMAD.WIDE R238, R248, 0x2, R238 ;  /* 0x00000002f8ee7825 */ /* 0x008fc800078e02ee */
[----:B----4-:R-:W-:-:S04]  /*124e0*/  IMAD.WIDE R240, R248, 0x2, R240 ;  /* 0x00000002f8f07825 */ /* 0x010fc800078e02f0 */
[----:B------:R-:W-:-:S04]  /*124f0*/  IMAD.WIDE R242, R248, 0x2, R242 ;  /* 0x00000002f8f27825 */ /* 0x000fc800078e02f2 */
[----:B------:R-:W-:-:S04]  /*12500*/  IMAD.WIDE R244, R248, 0x2, R244 ;  /* 0x00000002f8f47825 */ /* 0x000fc800078e02f4 */
[----:B------:R-:W-:-:S04]  /*12510*/  IMAD.WIDE R246, R248, 0x2, R246 ;  /* 0x00000002f8f67825 */ /* 0x000fc800078e02f6 */
[----:B------:R-:W-:Y:S02]  /*12520*/  IMAD.WIDE R248, R248, 0x2, R10 ;  /* 0x00000002f8f87825 */ /* 0x000fe400078e020a */
[----:B------:R-:W2:Y:S02]  /*12530*/  LDL.LU.64 R10, [R1+0x1d0] ;  /* 0x0001d000010a7983 */ /* 0x000ea40000300a00 */
[----:B------:R-:W-:Y:S02]  /*12540*/  IMAD.MOV.U32 R0, RZ, RZ, R9 ;  /* 0x000000ffff007224 */ /* 0x000fe400078e0009 */
[----:B------:R0:W-:Y:S04]  /*12550*/  STL [R1+0x228], R8 ;  /* 0x0002280801007387 */ /* 0x0001e80000100800 */
[----:B0-----:R-:W3:Y:S04]  /*12560*/  LDL.LU.64 R8, [R1+0x1c8] ;  /* 0x0001c80001087983 */ /* 0x001ee80000300a00 */
[----:B------:R0:W-:Y:S04]  /*12570*/  STL [R1+0x220], R0 ;  /* 0x0002200001007387 */ /* 0x0001e80000100800 */
[----:B------:R1:W-:Y:S01]  /*12580*/  STL [R1+0x22c], R18 ;  /* 0x00022c1201007387 */ /* 0x0003e20000100800 */
[----:B0-----:R-:W-:-:S03]  /*12590*/  IMAD.MOV.U32 R0, RZ, RZ, R19 ;  /* 0x000000ffff007224 */ /* 0x001fc600078e0013 */
[----:B-1----:R-:W4:Y:S04]  /*125a0*/  LDL.LU.64 R18, [R1+0x1c0] ;  /* 0x0001c00001127983 */ /* 0x002f280000300a00 */
[----:B------:R0:W-:Y:S04]  /*125b0*/  STL [R1+0x218], R0 ;  /* 0x0002180001007387 */ /* 0x0001e80000100800 */
[----:B------:R-:W-:Y:S04]  /*125c0*/  STL [R1+0x230], R16 ;  /* 0x0002301001007387 */ /* 0x000fe80000100800 */
[----:B------:R-:W4:Y:S01]  /*125d0*/  LDL.LU.64 R22, [R1+0x1b8] ;  /* 0x0001b80001167983 */ /* 0x000f220000300a00 */
[----:B0-----:R-:W-:-:S05]  /*125e0*/  IMAD.MOV.U32 R0, RZ, RZ, R17 ;  /* 0x000000ffff007224 */ /* 0x001fca00078e0011 */
[----:B------:R0:W-:Y:S04]  /*125f0*/  STL [R1+0x210], R0 ;  /* 0x0002100001007387 */ /* 0x0001e80000100800 */
[----:B------:R1:W-:Y:S01]  /*12600*/  STL [R1+0x234], R6 ;  /* 0x0002340601007387 */ /* 0x0003e20000100800 */
[----:B0-----:R-:W-:-:S03]  /*12610*/  IMAD.MOV.U32 R0, RZ, RZ, R7 ;  /* 0x000000ffff007224 */ /* 0x001fc600078e0007 */
[----:B-1----:R-:W4:Y:S04]  /*12620*/  LDL.LU.64 R6, [R1+0x1b0] ;  /* 0x0001b00001067983 */ /* 0x002f280000300a00 */
[----:B------:R0:W-:Y:S04]  /*12630*/  STL [R1+0x208], R0 ;  /* 0x0002080001007387 */ /* 0x0001e80000100800 */
[----:B------:R1:W-:Y:S01]  /*12640*/  STL [R1+0x238], R4 ;  /* 0x0002380401007387 */ /* 0x0003e20000100800 */
[----:B0-----:R-:W-:-:S03]  /*12650*/  IMAD.MOV.U32 R0, RZ, RZ, R5 ;  /* 0x000000ffff007224 */ /* 0x001fc600078e0005 */
[----:B-1----:R-:W4:Y:S04]  /*12660*/  LDL.LU.64 R4, [R1+0x1a8] ;  /* 0x0001a80001047983 */ /* 0x002f280000300a00 */
[----:B------:R0:W-:Y:S04]  /*12670*/  STL [R1+0x200], R0 ;  /* 0x0002000001007387 */ /* 0x0001e80000100800 */
[----:B------:R1:W-:Y:S04]  /*12680*/  STL [R1+0x23c], R2 ;  /* 0x00023c0201007387 */ /* 0x0003e80000100800 */
[----:B------:R-:W4:Y:S01]  /*12690*/  LDL.LU.64 R16, [R1+0x1a0] ;  /* 0x0001a00001107983 */ /* 0x000f220000300a00 */
[----:B0-----:R-:W-:-:S05]  /*126a0*/  IMAD.MOV.U32 R0, RZ, RZ, R3 ;  /* 0x000000ffff007224 */ /* 0x001fca00078e0003 */
[----:B------:R0:W-:Y:S04]  /*126b0*/  STL [R1+0x1f8], R0 ;  /* 0x0001f80001007387 */ /* 0x0001e80000100800 */
[----:B------:R0:W-:Y:S04]  /*126c0*/  STL [R1+0x240], R250 ;  /* 0x000240fa01007387 */ /* 0x0001e80000100800 */
[----:B-1----:R-:W4:Y:S01]  /*126d0*/  LDL.LU.64 R2, [R1+0x198] ;  /* 0x0001980001027983 */ /* 0x002f220000300a00 */
[----:B0-----:R-:W-:-:S05]  /*126e0*/  IMAD.MOV.U32 R0, RZ, RZ, R251 ;  /* 0x000000ffff007224 */ /* 0x001fca00078e00fb */
[----:B------:R0:W-:Y:S04]  /*126f0*/  STL [R1+0x1f0], R0 ;  /* 0x0001f00001007387 */ /* 0x0001e80000100800 */
[----:B------:R1:W-:Y:S04]  /*12700*/  STL [R1+0x244], R14 ;  /* 0x0002440e01007387 */ /* 0x0003e80000100800 */
[----:B------:R-:W4:Y:S01]  /*12710*/  LDL.LU.64 R250, [R1+0x190] ;  /* 0x0001900001fa7983 */ /* 0x000f220000300a00 */
[----:B0-----:R-:W-:-:S03]  /*12720*/  IMAD.MOV.U32 R0, RZ, RZ, R15 ;  /* 0x000000ffff007224 */ /* 0x001fc600078e000f */
[----:B------:R-:W-:Y:S04]  /*12730*/  STL [R1+0x248], R12 ;  /* 0x0002480c01007387 */ /* 0x000fe80000100800 */
[----:B------:R0:W-:Y:S04]  /*12740*/  STL [R1+0x1e8], R0 ;  /* 0x0001e80001007387 */ /* 0x0001e80000100800 */
[----:B-1----:R-:W4:Y:S01]  /*12750*/  LDL.LU.64 R14, [R1+0x188] ;  /* 0x00018800010e7983 */ /* 0x002f220000300a00 */
[----:B0-----:R-:W-:-:S03]  /*12760*/  IMAD.MOV.U32 R0, RZ, RZ, R13 ;  /* 0x000000ffff007224 */ /* 0x001fc600078e000d */
[----:B------:R-:W-:Y:S04]  /*12770*/  STL [R1+0x24c], R20 ;  /* 0x00024c1401007387 */ /* 0x000fe80000100800 */
[----:B------:R0:W-:Y:S04]  /*12780*/  STL [R1+0x1e0], R0 ;  /* 0x0001e00001007387 */ /* 0x0001e80000100800 */
[----:B------:R-:W4:Y:S01]  /*12790*/  LDL.LU.64 R12, [R1+0x180] ;  /* 0x00018000010c7983 */ /* 0x000f220000300a00 */
[----:B0-----:R-:W-:-:S03]  /*127a0*/  IMAD.MOV.U32 R0, RZ, RZ, R21 ;  /* 0x000000ffff007224 */ /* 0x001fc600078e0015 */
[----:B--2---:R-:W-:Y:S04]  /*127b0*/  STL [R1+0x250], R10 ;  /* 0x0002500a01007387 */ /* 0x004fe80000100800 */
[----:B------:R0:W-:Y:S04]  /*127c0*/  STL [R1+0x1d8], R0 ;  /* 0x0001d80001007387 */ /* 0x0001e80000100800 */
[----:B------:R-:W2:Y:S01]  /*127d0*/  LDL.LU.64 R20, [R1+0x178] ;  /* 0x0001780001147983 */ /* 0x000ea20000300a00 */
[----:B0-----:R-:W-:-:S03]  /*127e0*/  IMAD.MOV.U32 R0, RZ, RZ, R11 ;  /* 0x000000ffff007224 */ /* 0x001fc600078e000b */
[----:B---3--:R-:W-:Y:S04]  /*127f0*/  STL [R1+0x254], R8 ;  /* 0x0002540801007387 */ /* 0x008fe80000100800 */
[----:B------:R0:W-:Y:S04]  /*12800*/  STL [R1+0x1d0], R0 ;  /* 0x0001d00001007387 */ /* 0x0001e80000100800 */
[----:B------:R-:W3:Y:S01]  /*12810*/  LDL.LU.64 R10, [R1+0x170] ;  /* 0x00017000010a7983 */ /* 0x000ee20000300a00 */
[----:B0-----:R-:W-:-:S03]  /*12820*/  IMAD.MOV.U32 R0, RZ, RZ, R9 ;  /* 0x000000ffff007224 */ /* 0x001fc600078e0009 */
[----:B----4-:R-:W-:Y:S04]  /*12830*/  STL [R1+0x258], R18 ;  /* 0x0002581201007387 */ /* 0x010fe80000100800 */
[----:B------:R0:W-:Y:S04]  /*12840*/  STL [R1+0x1c8], R0 ;  /* 0x0001c80001007387 */ /* 0x0001e80000100800 */
[----:B------:R-:W4:Y:S01]  /*12850*/  LDL.LU.64 R8, [R1+0x168] ;  /* 0x0001680001087983 */ /* 0x000f220000300a00 */
[----:B0-----:R-:W-:-:S03]  /*12860*/  IMAD.MOV.U32 R0, RZ, RZ, R19 ;  /* 0x000000ffff007224 */ /* 0x001fc600078e0013 */
[----:B------:R-:W-:Y:S04]  /*12870*/  STL [R1+0x25c], R22 ;  /* 0x00025c1601007387 */ /* 0x000fe80000100800 */
[----:B------:R0:W-:Y:S04]  /*12880*/  STL [R1+0x1c0], R0 ;  /* 0x0001c00001007387 */ /* 0x0001e80000100800 */
[----:B------:R-:W4:Y:S01]  /*12890*/  LDL.LU.64 R18, [R1+0x160] ;  /* 0x0001600001127983 */ /* 0x000f220000300a00 */
[----:B0-----:R-:W-:-:S03]  /*128a0*/  IMAD.MOV.U32 R0, RZ, RZ, R23 ;  /* 0x000000ffff007224 */ /* 0x001fc600078e0017 */
[----:B------:R-:W-:Y:S04]  /*128b0*/  STL [R1+0x260], R6 ;  /* 0x0002600601007387 */ /* 0x000fe80000100800 */
[----:B------:R0:W-:Y:S02]  /*128c0*/  STL [R1+0x1b8], R0 ;  /* 0x0001b80001007387 */ /* 0x0001e40000100800 */
[----:B0-----:R-:W-:Y:S02]  /*128d0*/  IMAD.MOV.U32 R0, RZ, RZ, R7 ;  /* 0x000000ffff007224 */ /* 0x001fe400078e0007 */
[----:B------:R-:W4:Y:S04]  /*128e0*/  LDL.LU.64 R6, [R1+0x158] ;  /* 0x0001580001067983 */ /* 0x000f280000300a00 */
        /* <DEDUP_REMOVED lines=9> */
[----:B------:R1:W-:Y:S01]  /*12980*/  STL [R1+0x26c], R2 ;  /* 0x00026c0201007387 */ /* 0x0003e20000100800 */
        /* <DEDUP_REMOVED lines=27> */
[----:B------:R-:W4:Y:S04]  /*12b40*/  LDL.LU.64 R8, [R1+0x110] ;  /* 0x0001100001087983 */ /* 0x000f280000300a00 */
[----:B------:R-:W4:Y:S01]  /*12b50*/  LDL.LU.64 R22, [R1+0x108] ;  /* 0x0001080001167983 */ /* 0x000f220000300a00 */
[----:B0-----:R-:W-:-:S05]  /*12b60*/  IMAD.MOV.U32 R0, RZ, RZ, R19 ;  /* 0x000000ffff007224 */ /* 0x001fca00078e0013 */
[----:B------:R0:W-:Y:S04]  /*12b70*/  STL [R1+0x160], R0 ;  /* 0x0001600001007387 */ /* 0x0001e80000100800 */
[----:B------:R-:W-:Y:S01]  /*12b80*/  STL [R1+0x28c], R6 ;  /* 0x00028c0601007387 */ /* 0x000fe20000100800 */
[----:B0-----:R-:W-:-:S03]  /*12b90*/  IMAD.MOV.U32 R0, RZ, RZ, R7 ;  /* 0x000000ffff007224 */ /* 0x001fc600078e0007 */
[----:B------:R-:W4:Y:S04]  /*12ba0*/  LDL.LU.64 R20, [R1+0x100] ;  /* 0x0001000001147983 */ /* 0x000f280000300a00 */
[----:B------:R0:W-:Y:S04]  /*12bb0*/  STL [R1+0x158], R0 ;  /* 0x0001580001007387 */ /* 0x0001e80000100800 */
[----:B------:R1:W-:Y:S01]  /*12bc0*/  STL [R1+0x290], R4 ;  /* 0x0002900401007387 */ /* 0x0003e20000100800 */
[----:B0-----:R-:W-:-:S03]  /*12bd0*/  IMAD.MOV.U32 R0, RZ, RZ, R5 ;  /* 0x000000ffff007224 */ /* 0x001fc600078e0005 */
[----:B------:R-:W4:Y:S04]  /*12be0*/  LDL.LU.64 R6, [R1+0xf8] ;  /* 0x0000f80001067983 */ /* 0x000f280000300a00 */
[----:B------:R-:W-:Y:S04]  /*12bf0*/  STL [R1+0x294], R16 ;  /* 0x0002941001007387 */ /* 0x000fe80000100800 */
[----:B------:R0:W-:Y:S04]  /*12c00*/  STL [R1+0x150], R0 ;  /* 0x0001500001007387 */ /* 0x0001e80000100800 */
[----:B-1----:R-:W4:Y:S04]  /*12c10*/  LDL.LU.64 R4, [R1+0xf0] ;  /* 0x0000f00001047983 */ /* 0x002f280000300a00 */
        /* <DEDUP_REMOVED lines=13> */
[----:B0-----:R-:W-:-:S03]  /*12cf0*/  IMAD.MOV.U32 R0, RZ, RZ, R15 ;  /* 0x000000ffff007224 */ /* 0x001fc600078e000f */
[----:B--2---:R-:W-:Y:S04]  /*12d00*/  STL [R1+0x2a4], R12 ;  /* 0x0002a40c01007387 */ /* 0x004fe80000100800 */
[----:B------:R0:W-:Y:S04]  /*12d10*/  STL [R1+0x130], R0 ;  /* 0x0001300001007387 */ /* 0x0001e80000100800 */
[----:B-1----:R-:W2:Y:S01]  /*12d20*/  LDL.LU.64 R14, [R1+0xc8] ;  /* 0x0000c800010e7983 */ /* 0x002ea20000300a00 */
[----:B0-----:R-:W-:-:S03]  /*12d30*/  IMAD.MOV.U32 R0, RZ, RZ, R13 ;  /* 0x000000ffff007224 */ /* 0x001fc600078e000d */
[----:B---3--:R-:W-:Y:S04]  /*12d40*/  STL [R1+0x2a8], R152 ;  /* 0x0002a89801007387 */ /* 0x008fe80000100800 */
[----:B------:R0:W-:Y:S04]  /*12d50*/  STL [R1+0x128], R0 ;  /* 0x0001280001007387 */ /* 0x0001e80000100800 */
[----:B------:R-:W3:Y:S01]  /*12d60*/  LDL.LU.64 R12, [R1+0xc0] ;  /* 0x0000c000010c7983 */ /* 0x000ee20000300a00 */
[----:B0-----:R-:W-:-:S03]  /*12d70*/  IMAD.MOV.U32 R0, RZ, RZ, R153 ;  /* 0x000000ffff007224 */ /* 0x001fc600078e0099 */
[----:B----4-:R-:W-:Y:S04]  /*12d80*/  STL [R1+0x2ac], R10 ;  /* 0x0002ac0a01007387 */ /* 0x010fe80000100800 */
[----:B------:R0:W-:Y:S02]  /*12d90*/  STL [R1+0x120], R0 ;  /* 0x0001200001007387 */ /* 0x0001e40000100800 */
[----:B0-----:R-:W-:Y:S02]  /*12da0*/  IMAD.MOV.U32 R0, RZ, RZ, R11 ;  /* 0x000000ffff007224 */ /* 0x001fe400078e000b */
[----:B------:R-:W4:Y:S04]  /*12db0*/  LDL.LU.64 R10, [R1+0xb8] ;  /* 0x0000b800010a7983 */ /* 0x000f280000300a00 */
        /* <DEDUP_REMOVED lines=8> */
[----:B------:R0:W-:Y:S02]  /*12e40*/  STL [R1+0x108], R0 ;  /* 0x0001080001007387 */ /* 0x0001e40000100800 */
[----:B0-----:R-:W-:Y:S02]  /*12e50*/  IMAD.MOV.U32 R0, RZ, RZ, R21 ;  /* 0x000000ffff007224 */ /* 0x001fe400078e0015 */
[----:B------:R-:W-:Y:S04]  /*12e60*/  STL [R1+0x2bc], R6 ;  /* 0x0002bc0601007387 */ /* 0x000fe80000100800 */
[----:B------:R0:W-:Y:S02]  /*12e70*/  STL [R1+0x100], R0 ;  /* 0x0001000001007387 */ /* 0x0001e40000100800 */
[----:B0-----:R-:W-:-:S02]  /*12e80*/  IMAD.MOV.U32 R0, RZ, RZ, R7 ;  /* 0x000000ffff007224 */ /* 0x001fc400078e0007 */
        /* <DEDUP_REMOVED lines=19> */
[----:B--2---:R-:W-:Y:S04]  /*12fc0*/  STL [R1+0x2d4], R14 ;  /* 0x0002d40e01007387 */ /* 0x004fe80000100800 */
[----:B------:R0:W-:Y:S04]  /*12fd0*/  STL [R1+0xd0], R0 ;  /* 0x0000d00001007387 */ /* 0x0001e80000100800 */
[----:B------:R-:W2:Y:S01]  /*12fe0*/  LDL.LU.64 R158, [R1+0x88] ;  /* 0x00008800019e7983 */ /* 0x000ea20000300a00 */
[----:B0-----:R-:W-:-:S05]  /*12ff0*/  IMAD.MOV.U32 R0, RZ, RZ, R15 ;  /* 0x000000ffff007224 */ /* 0x001fca00078e000f */
[----:B------:R0:W-:Y:S04]  /*13000*/  STL [R1+0xc8], R0 ;  /* 0x0000c80001007387 */ /* 0x0001e80000100800 */
[----:B---3--:R-:W-:Y:S04]  /*13010*/  STL [R1+0x2d8], R12 ;  /* 0x0002d80c01007387 */ /* 0x008fe80000100800 */
[----:B------:R-:W3:Y:S01]  /*13020*/  LDL.LU.64 R156, [R1+0x80] ;  /* 0x00008000019c7983 */ /* 0x000ee20000300a00 */
[----:B0-----:R-:W-:-:S03]  /*13030*/  IMAD.MOV.U32 R0, RZ, RZ, R13 ;  /* 0x000000ffff007224 */ /* 0x001fc600078e000d */
[----:B------:R-:W3:Y:S04]  /*13040*/  LDL.LU.64 R154, [R1+0x78] ;  /* 0x00007800019a7983 */ /* 0x000ee80000300a00 */
[----:B------:R0:W-:Y:S04]  /*13050*/  STL [R1+0xc0], R0 ;  /* 0x0000c00001007387 */ /* 0x0001e80000100800 */
[----:B----4-:R-:W-:Y:S04]  /*13060*/  STL [R1+0x2dc], R10 ;  /* 0x0002dc0a01007387 */ /* 0x010fe80000100800 */
[----:B------:R-:W4:Y:S01]  /*13070*/  LDL.LU.64 R152, [R1+0x70] ;  /* 0x0000700001987983 */ /* 0x000f220000300a00 */
[----:B0-----:R-:W-:-:S03]  /*13080*/  IMAD.MOV.U32 R0, RZ, RZ, R11 ;  /* 0x000000ffff007224 */ /* 0x001fc600078e000b */
[----:B------:R-:W4:Y:S04]  /*13090*/  LDL.LU.64 R22, [R1+0x68] ;  /* 0x0000680001167983 */ /* 0x000f280000300a00 */
[----:B------:R0:W-:Y:S04]  /*130a0*/  STL [R1+0xb8], R0 ;  /* 0x0000b80001007387 */ /* 0x0001e80000100800 */
[----:B------:R-:W-:Y:S04]  /*130b0*/  STL [R1+0x2e0], R8 ;  /* 0x0002e00801007387 */ /* 0x000fe80000100800 */
[----:B------:R-:W4:Y:S04]  /*130c0*/  LDL.LU.64 R20, [R1+0x60] ;  /* 0x0000600001147983 */ /* 0x000f280000300a00 */
[----:B------:R-:W4:Y:S01]  /*130d0*/  LDL.LU.64 R18, [R1+0x58] ;  /* 0x0000580001127983 */ /* 0x000f220000300a00 */
[----:B0-----:R-:W-:-:S03]  /*130e0*/  IMAD.MOV.U32 R0, RZ, RZ, R9 ;  /* 0x000000ffff007224 */ /* 0x001fc600078e0009 */
[----:B------:R-:W4:Y:S04]  /*130f0*/  LDL.LU.64 R16, [R1+0x50] ;  /* 0x0000500001107983 */ /* 0x000f280000300a00 */
[----:B------:R0:W-:Y:S04]  /*13100*/  STL [R1+0xb0], R0 ;  /* 0x0000b00001007387 */ /* 0x0001e80000100800 */
[----:B------:R-:W-:Y:S04]  /*13110*/  STL [R1+0x2e4], R6 ;  /* 0x0002e40601007387 */ /* 0x000fe80000100800 */
        /* <DEDUP_REMOVED lines=9> */
[----:B------:R1:W-:Y:S04]  /*131b0*/  STL [R1+0x2ec], R2 ;  /* 0x0002ec0201007387 */ /* 0x0003e80000100800 */
[----:B------:R-:W4:Y:S01]  /*131c0*/  LDL.LU.64 R6, [R1+0x28] ;  /* 0x0000280001067983 */ /* 0x000f220000300a00 */
[----:B0-----:R-:W-:-:S03]  /*131d0*/  IMAD.MOV.U32 R0, RZ, RZ, R3 ;  /* 0x000000ffff007224 */ /* 0x001fc600078e0003 */
[----:B------:R-:W4:Y:S04]  /*131e0*/  LDL.LU.64 R4, [R1+0x20] ;  /* 0x0000200001047983 */ /* 0x000f280000300a00 */
[----:B------:R0:W-:Y:S04]  /*131f0*/  STL [R1+0x98], R0 ;  /* 0x0000980001007387 */ /* 0x0001e80000100800 */
[----:B------:R0:W-:Y:S04]  /*13200*/  STL [R1+0x2f0], R250 ;  /* 0x0002f0fa01007387 */ /* 0x0001e80000100800 */
[----:B-1----:R-:W4:Y:S01]  /*13210*/  LDL.LU.64 R2, [R1+0x18] ;  /* 0x0000180001027983 */ /* 0x002f220000300a00 */
[----:B0-----:R-:W-:-:S03]  /*13220*/  IMAD.MOV.U32 R0, RZ, RZ, R251 ;  /* 0x000000ffff007224 */ /* 0x001fc600078e00fb */
[----:B------:R-:W4:Y:S04]  /*13230*/  LDL.LU.64 R250, [R1+0x10] ;  /* 0x0000100001fa7983 */ /* 0x000f280000300a00 */
[----:B------:R2:W-:Y:S02]  /*13240*/  STL [R1+0x90], R0 ;  /* 0x0000900001007387 */ /* 0x0005e40000100800 */
[----:B--2---:R-:W-:Y:S02]  /*13250*/  IMAD.MOV.U32 R0, RZ, RZ, R159 ;  /* 0x000000ffff007224 */ /* 0x004fe400078e009f */
[----:B------:R0:W-:Y:S04]  /*13260*/  STL [R1+0x2f4], R158 ;  /* 0x0002f49e01007387 */ /* 0x0001e80000100800 */
[----:B0-----:R-:W2:Y:S04]  /*13270*/  LDL.LU.64 R158, [R1+0x738] ;  /* 0x00073800019e7983 */ /* 0x001ea80000300a00 */
[----:B---3--:R-:W-:Y:S04]  /*13280*/  STL [R1+0x2f8], R156 ;  /* 0x0002f89c01007387 */ /* 0x008fe80000100800 */
[----:B------:R0:W-:Y:S02]  /*13290*/  STL [R1+0x88], R0 ;  /* 0x0000880001007387 */ /* 0x0001e40000100800 */
[----:B0-----:R-:W-:-:S02]  /*132a0*/  IMAD.MOV.U32 R0, RZ, RZ, R157 ;  /* 0x000000ffff007224 */ /* 0x001fc400078e009d */
[----:B------:R-:W3:Y:S04]  /*132b0*/  LDL.LU.64 R156, [R1+0x730] ;  /* 0x00073000019c7983 */ /* 0x000ee80000300a00 */
[----:B------:R-:W-:Y:S04]  /*132c0*/  STL [R1+0x2fc], R154 ;  /* 0x0002fc9a01007387 */ /* 0x000fe80000100800 */
[----:B------:R0:W-:Y:S02]  /*132d0*/  STL [R1+0x80], R0 ;  /* 0x0000800001007387 */ /* 0x0001e40000100800 */
[----:B0-----:R-:W-:-:S02]  /*132e0*/  IMAD.MOV.U32 R0, RZ, RZ, R155 ;  /* 0x000000ffff007224 */ /* 0x001fc400078e009b */
[----:B------:R-:W2:Y:S04]  /*132f0*/  LDL.LU.64 R154, [R1+0x728] ;  /* 0x00072800019a7983 */ /* 0x000ea80000300a00 */
[----:B----4-:R-:W-:Y:S04]  /*13300*/  STL [R1+0x300], R152 ;  /* 0x0003009801007387 */ /* 0x010fe80000100800 */
[----:B------:R0:W-:Y:S02]  /*13310*/  STL [R1+0x78], R0 ;  /* 0x0000780001007387 */ /* 0x0001e40000100800 */
[----:B0-----:R-:W-:-:S02]  /*13320*/  IMAD.MOV.U32 R0, RZ, RZ, R153 ;  /* 0x000000ffff007224 */ /* 0x001fc400078e0099 */
[----:B------:R-:W4:Y:S04]  /*13330*/  LDL.LU.64 R152, [R1+0x720] ;  /* 0x0007200001987983 */ /* 0x000f280000300a00 */
[----:B------:R-:W-:Y:S04]  /*13340*/  STL [R1+0x304], R22 ;  /* 0x0003041601007387 */ /* 0x000fe80000100800 */
[----:B------:R0:W-:Y:S02]  /*13350*/  STL [R1+0x70], R0 ;  /* 0x0000700001007387 */ /* 0x0001e40000100800 */
[----:B0-----:R-:W-:-:S02]  /*13360*/  IMAD.MOV.U32 R0, RZ, RZ, R23 ;  /* 0x000000ffff007224 */ /* 0x001fc400078e0017 */
[----:B------:R-:W3:Y:S04]  /*13370*/  LDL.LU.64 R22, [R1+0x718] ;  /* 0x0007180001167983 */ /* 0x000ee80000300a00 */
[----:B------:R-:W-:Y:S04]  /*13380*/  STL [R1+0x308], R20 ;  /* 0x0003081401007387 */ /* 0x000fe80000100800 */
[----:B------:R0:W-:Y:S02]  /*13390*/  STL [R1+0x68], R0 ;  /* 0x0000680001007387 */ /* 0x0001e40000100800 */
[----:B0-----:R-:W-:-:S02]  /*133a0*/  IMAD.MOV.U32 R0, RZ, RZ, R21 ;  /* 0x000000ffff007224 */ /* 0x001fc400078e0015 */
[----:B------:R-:W2:Y:S04]  /*133b0*/  LDL.LU.64 R20, [R1+0x710] ;  /* 0x0007100001147983 */ /* 0x000ea80000300a00 */
[----:B------:R-:W-:Y:S04]  /*133c0*/  STL [R1+0x30c], R18 ;  /* 0x00030c1201007387 */ /* 0x000fe80000100800 */
        /* <DEDUP_REMOVED lines=38> */
[----:B------:R-:W4:Y:S01]  /*13630*/  LDL.LU.64 R250, [R1+0x6c0] ;  /* 0x0006c00001fa7983 */ /* 0x000f220000300a00 */
[----:B------:R-:W-:Y:S01]  /*13640*/  WARPGROUP.ARRIVE ;  /* 0x00000000000079c5 */ /* 0x000fe20000000000 */
[----:B------:R-:W-:Y:S01]  /*13650*/  UMOV UR13, 0x40000040 ;  /* 0x40000040000d7882 */ /* 0x000fe20000000000 */
[----:B------:R-:W-:-:S04]  /*13660*/  UMOV UR15, 0x40000040 ;  /* 0x40000040000f7882 */ /* 0x000fc80000000000 */
[----:B------:R-:W-:-:S15]  /*13670*/  HGMMA.64x256x16.F32.BF16 R24, gdesc[UR12].tnspA, R24 ;  /* 0x23e000000c1879f0 */ /* 0x000fde0008701818 */
[----:B------:R-:W-:-:S13]  /*13680*/  NOP ;  /* 0x0000000000007918 */ /* 0x000fda0000000000 */
[----:B------:R-:W-:Y:S01]  /*13690*/  HGMMA.64x256x16.F32.BF16 R24, gdesc[UR4].tnspA, R24 ;  /* 0x23e00000041879f0 */ /* 0x000fe20008701818 */
[----:B----4-:R-:W-:Y:S04]  /*136a0*/  STL [R1+0x334], R250 ;  /* 0x000334fa01007387 */ /* 0x010fe80000100800 */
[----:B------:R0:W-:Y:S02]  /*136b0*/  STL [R1+0x44], R0 ;  /* 0x0000440001007387 */ /* 0x0001e40000100800 */
[----:B0-----:R-:W-:Y:S02]  /*136c0*/  IMAD.MOV.U32 R0, RZ, RZ, R251 ;  /* 0x000000ffff007224 */ /* 0x001fe400078e00fb */
[----:B------:R0:W5:Y:S04]  /*136d0*/  LDL.LU.64 R250, [R1+0x6b8] ;  /* 0x0006b80001fa7983 */ /* 0x0001680000300a00 */
[----:B--2---:R-:W-:Y:S04]  /*136e0*/  STL [R1+0x338], R2 ;  /* 0x0003380201007387 */ /* 0x004fe80000100800 */
[----:B------:R1:W-:Y:S02]  /*136f0*/  STL [R1+0x4c], R0 ;  /* 0x00004c0001007387 */ /* 0x0003e40000100800 */
[----:B-1----:R-:W-:-:S02]  /*13700*/  IMAD.MOV.U32 R0, RZ, RZ, R3 ;  /* 0x000000ffff007224 */ /* 0x002fc400078e0003 */
[----:B------:R-:W2:Y:S04]  /*13710*/  LDL.LU.64 R2, [R1+0x6b0] ;  /* 0x0006b00001027983 */ /* 0x000ea80000300a00 */
[----:B------:R-:W-:Y:S04]  /*13720*/  STL [R1+0x54], R0 ;  /* 0x0000540001007387 */ /* 0x000fe80000100800 */
[----:B---3--:R1:W-:Y:S04]  /*13730*/  STL [R1+0x33c], R4 ;  /* 0x00033c0401007387 */ /* 0x0083e80000100800 */
[----:B------:R3:W-:Y:S01]  /*13740*/  STL [R1+0x5c], R5 ;  /* 0x00005c0501007387 */ /* 0x0007e20000100800 */
[----:B------:R-:W-:Y:S03]  /*13750*/  HGMMA.64x256x16.F32.BF16 R24, gdesc[UR20].tnspA, R24 ;  /* 0x23e00000141879f0 */ /* 0x000fe60008701818 */
[----:B------:R0:W-:Y:S04]  /*13760*/  STL [R1+0x340], R6 ;  /* 0x0003400601007387 */ /* 0x0001e80000100800 */
[----:B------:R0:W-:Y:S01]  /*13770*/  STL [R1+0x64], R7 ;  /* 0x0000640701007387 */ /* 0x0001e20000100800 */
[----:B-1----:R-:W1:Y:S03]  /*13780*/  LDC R4, c[0x0][0x238] ;  /* 0x00008e00ff047b82 */ /* 0x002e660000000800 */
[----:B------:R0:W-:Y:S04]  /*13790*/  STL [R1+0x344], R8 ;  /* 0x0003440801007387 */ /* 0x0001e80000100800 */
        /* <DEDUP_REMOVED lines=39> */
[----:B------:R0:W-:Y:S01]  /*13a10*/  STL [R1+0x394], R176 ;  /* 0x000394b001007387 */ /* 0x0001e20000100800 */
[----:B------:R-:W-:Y:S03]  /*13a20*/  HGMMA.64x256x16.F32.BF16 R24, gdesc[UR16].tnspA, R24, gsb0 ;  /* 0x23e00000101879f0 */ /* 0x000fe60008001818 */
        /* <DEDUP_REMOVED lines=40> */
[----:B---3--:R-:W3:Y:S04]  /*13cb0*/  LDL.LU R5, [R1+0x428] ;  /* 0x0004280001057983 */ /* 0x008ee80000300800 */
        /* <DEDUP_REMOVED lines=16> */
[----:B------:R-:W4:Y:S03]  /*13dc0*/  S2R R0, SR_TID.X ;  /* 0x0000000000007919 */ /* 0x000f260000002100 */
        /* <DEDUP_REMOVED lines=13> */
[----:B----4-:R-:W-:Y:S01]  /*13ea0*/  SHF.R.U32.HI R0, RZ, 0x6, R0 ;  /* 0x00000006ff007819 */ /* 0x010fe20000011600 */
[----:B-1----:R-:W-:Y:S01]  /*13eb0*/  IMAD.SHL.U32 R4, R4, 0x40, RZ ;  /* 0x0000004004047824 */ /* 0x002fe200078e00ff */
[----:B------:R-:W-:Y:S01]  /*13ec0*/  UIADD3 UR24, UR24, -0x40, URZ ;  /* 0xffffffc018187890 */ /* 0x000fe2000fffe03f */
[----:B------:R-:W-:-:S02]  /*13ed0*/  WARPGROUP.DEPBAR.LE gsb0, 0x0 ;  /* 0x00008000000079c5 */ /* 0x000fc40000010000 */
[----:B------:R-:W-:Y:S01]  /*13ee0*/  SGXT.U32 R0, R0, 0x1 ;  /* 0x000000010000781a */ /* 0x000fe20000000000 */
[----:B--2---:R-:W-:-:S04]  /*13ef0*/  IMAD.WIDE R2, R4, 0x2, R2 ;  /* 0x0000000204027825 */ /* 0x004fc800078e0202 */
[----:B---3--:R-:W-:-:S05]  /*13f00*/  VIADD R5, R5, 0xffffffff ;  /* 0xffffffff05057836 */ /* 0x008fca0000000000 */
[----:B------:R0:W-:Y:S04]  /*13f10*/  STL [R1+0x428], R5 ;  /* 0x0004280501007387 */ /* 0x0001e80000100800 */
[----:B------:R0:W-:Y:S04]  /*13f20*/  STL [R1+0x420], R246 ;  /* 0x000420f601007387 */ /* 0x0001e80000100800 */
[----:B------:R0:W-:Y:S04]  /*13f30*/  STL [R1+0x224], R247 ;  /* 0x000224f701007387 */ /* 0x0001e80000100800 */
[----:B------:R0:W-:Y:S01]  /*13f40*/  STL [R1+0x424], R248 ;  /* 0x000424f801007387 */ /* 0x0001e20000100800 */
[----:B------:R-:W-:-:S13]  /*13f50*/  ISETP.NE.U32.AND P0, PT, R5, RZ, PT ;  /* 0x000000ff0500720c */ /* 0x000fda0003f05070 */
[----:B0-----:R-:W-:Y:S05]  /*13f60*/  @P0 BRA `(.L_x_1) ;  /* 0xffffff68005c0947 */ /* 0x001fea000383ffff */
[----:B------:R-:W-:Y:S02]  /*13f70*/  F2FP.BF16.F32.PACK_AB R147, R151, R147 ;  /* 0x000000939793723e */ /* 0x000fe400000010ff */
[----:B------:R-:W-:Y:S02]  /*13f80*/  F2FP.BF16.F32.PACK_AB R146, R150, R146 ;  /* 0x000000929692723e */ /* 0x000fe400000010ff */
[----:B------:R-:W-:Y:S02]  /*13f90*/  F2FP.BF16.F32.PACK_AB R145, R149, R145 ;  /* 0x000000919591723e */ /* 0x000fe400000010ff */
[----:B------:R-:W-:Y:S02]  /*13fa0*/  F2FP.BF16.F32.PACK_AB R144, R148, R144 ;  /* 0x000000909490723e */ /* 0x000fe400000010ff */
[----:B------:R-:W-:Y:S02]  /*13fb0*/  F2FP.BF16.F32.PACK_AB R139, R143, R139 ;  /* 0x0000008b8f8b723e */ /* 0x000fe400000010ff */
[----:B------:R-:W-:-:S02]  /*13fc0*/  F2FP.BF16.F32.PACK_AB R138, R142, R138 ;  /* 0x0000008a8e8a723e */ /* 0x000fc400000010ff */
        /* <DEDUP_REMOVED lines=57> */
[----:B------:R-:W-:-:S07]  /*14360*/  F2FP.BF16.F32.PACK_AB R24, R28, R24 ;  /* 0x000000181c18723e */ /* 0x000fce00000010ff */
.L_x_0:
[----:B------:R-:W0:Y:S01]  /*14370*/  S2R R3, SR_TID.X ;  /* 0x0000000000037919 */ /* 0x000e220000002100 */
[----:B------:R-:W1:Y:S01]  /*14380*/  LDC R70, c[0x0][0x248] ;  /* 0x00009200ff467b82 */ /* 0x000e620000000800 */
[----:B------:R-:W-:Y:S01]  /*14390*/  ULDC UR4, c[0x0][0x244] ;  /* 0x0000910000047ab9 */ /* 0x000fe20000000800 */
[----:B------:R-:W-:Y:S01]  /*143a0*/  ULDC.64 UR12, c[0x0][0x228] ;  /* 0x00008a00000c7ab9 */ /* 0x000fe20000000a00 */
[----:B------:R-:W3:Y:S01]  /*143b0*/  LDL.LU R155, [R1+0x4e4] ;  /* 0x0004e400019b7983 */ /* 0x000ee20000300800 */
[----:B------:R-:W-:Y:S01]  /*143c0*/  ULDC.64 UR6, c[0x0][0x220] ;  /* 0x0000880000067ab9 */ /* 0x000fe20000000a00 */
[----:B------:R-:W-:Y:S02]  /*143d0*/  ULDC UR5, c[0x0][0x22c] ;  /* 0x00008b0000057ab9 */ /* 0x000fe40000000800 */
[----:B------:R-:W1:Y:S04]  /*143e0*/  LDL.LU R154, [R1+0x4e0] ;  /* 0x0004e000019a7983 */ /* 0x000e680000300800 */
[----:B------:R-:W4:Y:S04]  /*143f0*/  LDL.LU R153, [R1+0x4dc] ;  /* 0x0004dc0001997983 */ /* 0x000f280000300800 */
[----:B------:R-:W4:Y:S01]  /*14400*/  LDL.LU R152, [R1+0x4d8] ;  /* 0x0004d80001987983 */ /* 0x000f220000300800 */
[----:B0-----:R-:W-:-:S02]  /*14410*/  IMAD.SHL.U32 R2, R3, 0x80, RZ ;  /* 0x0000008003027824 */ /* 0x001fc400078e00ff */
[C---:B------:R-:W-:Y:S02]  /*14420*/  IMAD.SHL.U32 R0, R3.reuse, 0x10, RZ ;  /* 0x0000001003007824 */ /* 0x040fe400078e00ff */
[----:B------:R-:W-:Y:S01]  /*14430*/  IMAD.SHL.U32 R3, R3, 0x8, RZ ;  /* 0x0000000803037824 */ /* 0x000fe200078e00ff */
[----:B--2---:R-:W-:Y:S02]  /*14440*/  LOP3.LUT R5, R2, 0x400, RZ, 0xc0, !PT ;  /* 0x0000040002057812 */ /* 0x004fe400078ec0ff */
[----:B------:R-:W-:Y:S02]  /*14450*/  LOP3.LUT R2, R0, 0x70, RZ, 0xc0, !PT ;  /* 0x0000007000027812 */ /* 0x000fe400078ec0ff */
[----:B------:R-:W-:Y:S02]  /*14460*/  LOP3.LUT R3, R3, 0x380, RZ, 0xc0, !PT ;  /* 0x0000038003037812 */ /* 0x000fe400078ec0ff */
[----:B------:R-:W-:-:S05]  /*14470*/  IADD3 R2, R5, UR8, R2 ;  /* 0x0000000805027c10 */ /* 0x000fca000fffe002 */
[----:B------:R-:W-:Y:S01]  /*14480*/  IMAD.IADD R68, R3, 0x1, R2 ;  /* 0x0000000103447824 */ /* 0x000fe200078e0202 */
[----:B------:R-:W-:Y:S01]  /*14490*/  BAR.SYNC.DEFER_BLOCKING 0x0 ;  /* 0x0000000000007b1d */ /* 0x000fe20000010000 */
[----:B------:R-:W-:-:S05]  /*144a0*/  LOP3.LUT R0, R0, 0x7f0, RZ, 0xc0, !PT ;  /* 0x000007f000007812 */ /* 0x000fca00078ec0ff */
[----:B------:R-:W-:Y:S02]  /*144b0*/  STSM.16.M88.4 [R68], R24 ;  /* 0x0000001844007844 */ /* 0x000fe40000000200 */
[----:B------:R-:W-:Y:S06]  /*144c0*/  BAR.SYNC.DEFER_BLOCKING 0x0 ;  /* 0x0000000000007b1d */ /* 0x000fec0000010000 */
[----:B------:R-:W0:Y:S02]  /*144d0*/  LDS.128 R4, [R0+UR8] ;  /* 0x0000000800047984 */ /* 0x000e240008000c00 */
[----:B------:R-:W-:Y:S06]  /*144e0*/  BAR.SYNC.DEFER_BLOCKING 0x0 ;  /* 0x0000000000007b1d */ /* 0x000fec0000010000 */
[----:B------:R-:W-:Y:S02]  /*144f0*/  STSM.16.M88.4 [R68], R32 ;  /* 0x0000002044007844 */ /* 0x000fe40000000200 */
[----:B------:R-:W-:Y:S06]  /*14500*/  BAR.SYNC.DEFER_BLOCKING 0x0 ;  /* 0x0000000000007b1d */ /* 0x000fec0000010000 */
[----:B------:R-:W2:Y:S02]  /*14510*/  LDS.128 R8, [R0+UR8] ;  /* 0x0000000800087984 */ /* 0x000ea40008000c00 */
        /* <DEDUP_REMOVED lines=17> */
[----:B------:R3:W-:Y:S02]  /*14630*/  STSM.16.M88.4 [R68], R72 ;  /* 0x0000004844007844 */ /* 0x0007e40000000200 */
        /* <DEDUP_REMOVED lines=10> */
[----:B------:R-:W-:Y:S01]  /*146e0*/  BAR.SYNC.DEFER_BLOCKING 0x0 ;  /* 0x0000000000007b1d */ /* 0x000fe20000010000 */
[C---:B---3--:R-:W-:Y:S01]  /*146f0*/  IMAD R72, R155.reuse, UR4, RZ ;  /* 0x000000049b487c24 */ /* 0x048fe2000f8e02ff */
[----:B------:R-:W-:-:S04]  /*14700*/  ISETP.GE.AND P0, PT, R155, UR12, PT ;  /* 0x0000000c9b007c0c */ /* 0x000fc8000bf06270 */
[----:B------:R-:W-:Y:S01]  /*14710*/  STSM.16.M88.4 [R68], R96 ;  /* 0x0000006044007844 */ /* 0x000fe20000000200 */
[----:B------:R-:W-:Y:S01]  /*14720*/  ULDC UR4, c[0x0][0x22c] ;  /* 0x00008b0000047ab9 */ /* 0x000fe20000000800 */
[----:B------:R-:W-:Y:S01]  /*14730*/  BAR.SYNC.DEFER_BLOCKING 0x0 ;  /* 0x0000000000007b1d */ /* 0x000fe20000010000 */
[----:B------:R-:W-:Y:S01]  /*14740*/  LEA R71, P2, R72, UR6, 0x1 ;  /* 0x0000000648477c11 */ /* 0x000fe2000f8408ff */
[CC--:B-1----:R-:W-:Y:S01]  /*14750*/  IMAD R65, R154.reuse, R70.reuse, RZ ;  /* 0x000000469a417224 */ /* 0x0c2fe200078e02ff */
[----:B------:R-:W-:Y:S01]  /*14760*/  ISETP.LT.AND P3, PT, R154, UR4, !P0 ;  /* 0x000000049a007c0c */ /* 0x000fe2000c761270 */
[CC--:B----4-:R-:W-:Y:S01]  /*14770*/  IMAD R67, R153.reuse, R70.reuse, RZ ;  /* 0x0000004699437224 */ /* 0x0d0fe200078e02ff */
[----:B------:R-:W-:Y:S01]  /*14780*/  LEA.HI.X.SX32 R72, R72, UR7, 0x1, P2 ;  /* 0x0000000748487c11 */ /* 0x000fe200090f0eff */
[----:B------:R-:W-:Y:S01]  /*14790*/  ULDC UR6, c[0x0][0x22c] ;  /* 0x00008b0000067ab9 */ /* 0x000fe20000000800 */
[----:B------:R-:W-:Y:S01]  /*147a0*/  ISETP.LT.AND P2, PT, R153, UR5, !P0 ;  /* 0x0000000599007c0c */ /* 0x000fe2000c741270 */
[----:B------:R-:W3:Y:S01]  /*147b0*/  LDL.LU R154, [R1+0x4d4] ;  /* 0x0004d400019a7983 */ /* 0x000ee20000300800 */
[C---:B------:R-:W-:Y:S01]  /*147c0*/  ISETP.LT.AND P4, PT, R152.reuse, UR6, !P0 ;  /* 0x0000000698007c0c */ /* 0x040fe2000c781270 */
[----:B------:R-:W-:-:S02]  /*147d0*/  IMAD R69, R152, R70, RZ ;  /* 0x0000004698457224 */ /* 0x000fc400078e02ff */
[----:B------:R-:W1:Y:S01]  /*147e0*/  LDS.128 R40, [R0+UR8] ;  /* 0x0000000800287984 */ /* 0x000e620008000c00 */
[----:B-----5:R-:W-:Y:S01]  /*147f0*/  ISETP.LT.AND P1, PT, R250, UR13, !P0 ;  /* 0x0000000dfa007c0c */ /* 0x020fe2000c721270 */
[----:B------:R-:W-:Y:S01]  /*14800*/  ULDC UR4, c[0x0][0x22c] ;  /* 0x00008b0000047ab9 */ /* 0x000fe20000000800 */
[----:B------:R-:W-:Y:S01]  /*14810*/  LEA R64, P5, R65, R71, 0x1 ;  /* 0x0000004741407211 */ /* 0x000fe200078a08ff */
[----:B------:R-:W-:Y:S06]  /*14820*/  BAR.SYNC.DEFER_BLOCKING 0x0 ;  /* 0x0000000000007b1d */ /* 0x000fec0000010000 */
[----:B------:R-:W-:Y:S01]  /*14830*/  ULDC UR6, c[0x0][0x22c] ;  /* 0x00008b0000067ab9 */ /* 0x000fe20000000800 */
[----:B------:R-:W-:Y:S01]  /*14840*/  ULDC UR7, c[0x0][0x22c] ;  /* 0x00008b0000077ab9 */ /* 0x000fe20000000800 */
[----:B------:R-:W4:Y:S01]  /*14850*/  LDL.LU R155, [R1+0x4d0] ;  /* 0x0004d000019b7983 */ /* 0x000f220000300800 */
[----:B------:R-:W-:-:S03]  /*14860*/  ULDC UR5, c[0x0][0x22c] ;  /* 0x00008b0000057ab9 */ /* 0x000fc60000000800 */
[----:B------:R-:W2:Y:S04]  /*14870*/  LDL.LU R153, [R1+0x4cc] ;  /* 0x0004cc0001997983 */ /* 0x000ea80000300800 */
[----:B------:R-:W4:Y:S01]  /*14880*/  LDL.LU R152, [R1+0x4c8] ;  /* 0x0004c80001987983 */ /* 0x000f220000300800 */
[----:B------:R-:W-:-:S03]  /*14890*/  IMAD R250, R250, R70, RZ ;  /* 0x00000046fafa7224 */ /* 0x000fc600078e02ff */
[----:B------:R-:W4:Y:S04]  /*148a0*/  LDL.LU R157, [R1+0x4c4] ;  /* 0x0004c400019d7983 */ /* 0x000f280000300800 */
[----:B------:R-:W-:Y:S01]  /*148b0*/  STSM.16.M88.4 [R68], R104 ;  /* 0x0000006844007844 */ /* 0x000fe20000000200 */
[----:B------:R-:W-:Y:S01]  /*148c0*/  BAR.SYNC.DEFER_BLOCKING 0x0 ;  /* 0x0000000000007b1d */ /* 0x000fe20000010000 */
[----:B------:R-:W-:Y:S02]  /*148d0*/  LEA R2, P6, R250, R71, 0x1 ;  /* 0x00000047fa027211 */ /* 0x000fe400078c08ff */
[----:B------:R-:W-:-:S03]  /*148e0*/  LEA.HI.X.SX32 R65, R65, R72, 0x1, P5 ;  /* 0x0000004841417211 */ /* 0x000fc600028f0eff */
[----:B------:R-:W4:Y:S04]  /*148f0*/  LDL.LU R156, [R1+0x4c0] ;  /* 0x0004c000019c7983 */ /* 0x000f280000300800 */
[----:B------:R-:W1:Y:S01]  /*14900*/  LDS.128 R44, [R0+UR8] ;  /* 0x00000008002c7984 */ /* 0x000e620008000c00 */
[----:B------:R-:W-:Y:S06]  /*14910*/  BAR.SYNC.DEFER_BLOCKING 0x0 ;  /* 0x0000000000007b1d */ /* 0x000fec0000010000 */
[----:B------:R-:W-:Y:S02]  /*14920*/  STSM.16.M88.4 [R68], R112 ;  /* 0x0000007044007844 */ /* 0x000fe40000000200 */
[----:B------:R-:W-:Y:S06]  /*14930*/  BAR.SYNC.DEFER_BLOCKING 0x0 ;  /* 0x0000000000007b1d */ /* 0x000fec0000010000 */
[----:B------:R-:W1:Y:S02]  /*14940*/  LDS.128 R48, [R0+UR8] ;  /* 0x0000000800307984 */ /* 0x000e640008000c00 */
        /* <DEDUP_REMOVED lines=12> */
[----:B------:R-:W-:Y:S01]  /*14a10*/  BAR.SYNC.DEFER_BLOCKING 0x0 ;  /* 0x0000000000007b1d */ /* 0x000fe20000010000 */
[----:B------:R-:W-:-:S02]  /*14a20*/  LEA.HI.X.SX32 R3, R250, R72, 0x1, P6 ;  /* 0x00000048fa037211 */ /* 0x000fc400030f0eff */
[----:B------:R-:W-:-:S03]  /*14a30*/  LEA R66, P6, R67, R71, 0x1 ;  /* 0x0000004743427211 */ /* 0x000fc600078c08ff */
[----:B------:R0:W-:Y:S02]  /*14a40*/  STSM.16.M88.4 [R68], R144 ;  /* 0x0000009044007844 */ /* 0x0001e40000000200 */
[----:B------:R-:W-:Y:S01]  /*14a50*/  BAR.SYNC.DEFER_BLOCKING 0x0 ;  /* 0x0000000000007b1d */ /* 0x000fe20000010000 */
[----:B------:R-:W-:Y:S02]  /*14a60*/  LEA.HI.X.SX32 R67, R67, R72, 0x1, P6 ;  /* 0x0000004843437211 */ /* 0x000fe400030f0eff */
[----:B0-----:R-:W-:-:S04]  /*14a70*/  LEA R68, P5, R69, R71, 0x1 ;  /* 0x0000004745447211 */ /* 0x001fc800078a08ff */
[----:B------:R-:W-:Y:S01]  /*14a80*/  LEA.HI.X.SX32 R69, R69, R72, 0x1, P5 ;  /* 0x0000004845457211 */ /* 0x000fe200028f0eff */
[----:B------:R0:W-:Y:S01]  /*14a90*/  @P1 STG.E.U16 desc[UR10][R2.64], R4 ;  /* 0x0000000402001986 */ /* 0x0001e2000c10150a */
[C---:B---3--:R-:W-:Y:S01]  /*14aa0*/  ISETP.LT.AND P1, PT, R154.reuse, UR4, !P0 ;  /* 0x000000049a007c0c */ /* 0x048fe2000c721270 */
[----:B------:R-:W-:Y:S02]  /*14ab0*/  ULDC UR4, c[0x0][0x22c] ;  /* 0x00008b0000047ab9 */ /* 0x000fe40000000800 */
[----:B------:R3:W-:Y:S04]  /*14ac0*/  @P3 STG.E.U16 desc[UR10][R64.64], R5 ;  /* 0x0000000540003986 */ /* 0x0007e8000c10150a */
[----:B------:R4:W-:Y:S01]  /*14ad0*/  @P2 STG.E.U16 desc[UR10][R66.64], R6 ;  /* 0x0000000642002986 */ /* 0x0009e2000c10150a */
[----:B--2---:R-:W-:Y:S01]  /*14ae0*/  ISETP.LT.AND P2, PT, R153, UR6, !P0 ;  /* 0x0000000699007c0c */ /* 0x004fe2000c741270 */
[----:B------:R-:W-:Y:S01]  /*14af0*/  ULDC UR6, c[0x0][0x22c] ;  /* 0x00008b0000067ab9 */ /* 0x000fe20000000800 */
[----:B0-----:R-:W-:-:S02]  /*14b00*/  IMAD R3, R154, R70, RZ ;  /* 0x000000469a037224 */ /* 0x001fc400078e02ff */
[----:B------:R-:W2:Y:S01]  /*14b10*/  LDL.LU R154, [R1+0x4bc] ;  /* 0x0004bc00019a7983 */ /* 0x000ea20000300800 */
[----:B---3--:R-:W-:-:S03]  /*14b20*/  IMAD R65, R153, R70, RZ ;  /* 0x0000004699417224 */ /* 0x008fc600078e02ff */
[----:B------:R-:W3:Y:S01]  /*14b30*/  LDL.LU R153, [R1+0x4b8] ;  /* 0x0004b80001997983 */ /* 0x000ee20000300800 */
[----:B----4-:R-:W-:-:S03]  /*14b40*/  IMAD R66, R152, R70, RZ ;  /* 0x0000004698427224 */ /* 0x010fc600078e02ff */
[----:B------:R0:W-:Y:S01]  /*14b50*/  @P4 STG.E.U16 desc[UR10][R68.64], R7 ;  /* 0x0000000744004986 */ /* 0x0001e2000c10150a */
[----:B------:R-:W-:Y:S01]  /*14b60*/  ISETP.LT.AND P4, PT, R152, UR7, !P0 ;  /* 0x0000000798007c0c */ /* 0x000fe2000c781270 */
[----:B------:R-:W-:Y:S02]  /*14b70*/  ULDC UR7, c[0x0][0x22c] ;  /* 0x00008b0000077ab9 */ /* 0x000fe40000000800 */
[----:B------:R-:W4:Y:S01]  /*14b80*/  LDL.LU R152, [R1+0x4b4] ;  /* 0x0004b40001987983 */ /* 0x000f220000300800 */
[----:B------:R-:W-:Y:S01]  /*14b90*/  PRMT R73, R5, 0x7632, R73 ;  /* 0x0000763205497816 */ /* 0x000fe20000000049 */
[C---:B------:R-:W-:Y:S01]  /*14ba0*/  IMAD R5, R155.reuse, R70, RZ ;  /* 0x000000469b057224 */ /* 0x040fe200078e02ff */
[----:B------:R-:W-:Y:S01]  /*14bb0*/  ISETP.LT.AND P3, PT, R155, UR5, !P0 ;  /* 0x000000059b007c0c */ /* 0x000fe2000c761270 */
[----:B------:R-:W-:Y:S01]  /*14bc0*/  ULDC UR5, c[0x0][0x22c] ;  /* 0x00008b0000057ab9 */ /* 0x000fe20000000800 */
[----:B------:R-:W4:Y:S01]  /*14bd0*/  LDL.LU R155, [R1+0x4b0] ;  /* 0x0004b000019b7983 */ /* 0x000f220000300800 */
[----:B------:R-:W-:-:S02]  /*14be0*/  LEA R2, P6, R3, R71, 0x1 ;  /* 0x0000004703027211 */ /* 0x000fc400078c08ff */
[----:B0-----:R-:W-:Y:S02]  /*14bf0*/  PRMT R69, R6, 0x7632, R69 ;  /* 0x0000763206457816 */ /* 0x001fe40000000045 */
[-C--:B------:R-:W-:Y:S02]  /*14c00*/  LEA R6, P5, R5, R71.reuse, 0x1 ;  /* 0x0000004705067211 */ /* 0x080fe400078a08ff */
[----:B------:R-:W-:Y:S02]  /*14c10*/  PRMT R67, R4, 0x7632, R67 ;  /* 0x0000763204437816 */ /* 0x000fe40000000043 */
[----:B------:R-:W-:Y:S02]  /*14c20*/  LEA.HI.X.SX32 R3, R3, R72, 0x1, P6 ;  /* 0x0000004803037211 */ /* 0x000fe400030f0eff */
[----:B------:R-:W-:Y:S02]  /*14c30*/  PRMT R74, R7, 0x7632, R74 ;  /* 0x00007632074a7816 */ /* 0x000fe4000000004a */
[----:B------:R-:W-:-:S02]  /*14c40*/  LEA R4, P6, R65, R71, 0x1 ;  /* 0x0000004741047211 */ /* 0x000fc400078c08ff */
[-C--:B------:R-:W-:Y:S02]  /*14c50*/  LEA.HI.X.SX32 R7, R5, R72.reuse, 0x1, P5 ;  /* 0x0000004805077211 */ /* 0x080fe400028f0eff */
[C---:B------:R-:W-:Y:S02]  /*14c60*/  LEA R64, P5, R66.reuse, R71, 0x1 ;  /* 0x0000004742407211 */ /* 0x040fe400078a08ff */
[-C--:B------:R-:W-:Y:S02]  /*14c70*/  LEA.HI.X.SX32 R5, R65, R72.reuse, 0x1, P6 ;  /* 0x0000004841057211 */ /* 0x080fe400030f0eff */
[----:B------:R-:W-:Y:S01]  /*14c80*/  LEA.HI.X.SX32 R65, R66, R72, 0x1, P5 ;  /* 0x0000004842417211 */ /* 0x000fe200028f0eff */
[----:B------:R0:W-:Y:S04]  /*14c90*/  @P1 STG.E.U16 desc[UR10][R2.64], R67 ;  /* 0x0000004302001986 */ /* 0x0001e8000c10150a */
[----:B------:R1:W-:Y:S01]  /*14ca0*/  @P3 STG.E.U16 desc[UR10][R6.64], R73 ;  /* 0x0000004906003986 */ /* 0x0003e2000c10150a */
[----:B------:R-:W-:-:S03]  /*14cb0*/  IMAD R66, R157, R70, RZ ;  /* 0x000000469d427224 */ /* 0x000fc600078e02ff */
[----:B------:R1:W-:Y:S01]  /*14cc0*/  @P2 STG.E.U16 desc[UR10][R4.64], R69 ;  /* 0x0000004504002986 */ /* 0x0003e2000c10150a */
[----:B------:R-:W-:Y:S01]  /*14cd0*/  ISETP.LT.AND P2, PT, R157, UR4, !P0 ;  /* 0x000000049d007c0c */ /* 0x000fe2000c741270 */
[----:B------:R-:W-:Y:S02]  /*14ce0*/  ULDC UR4, c[0x0][0x22c] ;  /* 0x00008b0000047ab9 */ /* 0x000fe40000000800 */
[----:B------:R-:W-:Y:S01]  /*14cf0*/  @P4 STG.E.U16 desc[UR10][R64.64], R74 ;  /* 0x0000004a40004986 */ /* 0x000fe2000c10150a */
[C---:B------:R-:W-:Y:S01]  /*14d00*/  ISETP.LT.AND P4, PT, R156.reuse, UR5, !P0 ;  /* 0x000000059c007c0c */ /* 0x040fe2000c781270 */
[----:B0-----:R-:W-:Y:S01]  /*14d10*/  IMAD R3, R156, R70, RZ ;  /* 0x000000469c037224 */ /* 0x001fe200078e02ff */
[----:B------:R-:W-:Y:S01]  /*14d20*/  ULDC UR5, c[0x0][0x22c] ;  /* 0x00008b0000057ab9 */ /* 0x000fe20000000800 */
[----:B------:R-:W4:Y:S01]  /*14d30*/  LDL.LU R156, [R1+0x4ac] ;  /* 0x0004ac00019c7983 */ /* 0x000f220000300800 */
[----:B-1----:R-:W-:-:S04]  /*14d40*/  LEA R6, P1, R66, R71, 0x1 ;  /* 0x0000004742067211 */ /* 0x002fc800078208ff */
[----:B------:R-:W-:-:S05]  /*14d50*/  LEA.HI.X.SX32 R7, R66, R72, 0x1, P1 ;  /* 0x0000004842077211 */ /* 0x000fca00008f0eff */
[----:B------:R-:W-:Y:S01]  /*14d60*/  @P2 STG.E.U16 desc[UR10][R6.64], R8 ;  /* 0x0000000806002986 */ /* 0x000fe2000c10150a */
[----:B------:R-:W-:-:S04]  /*14d70*/  LEA R4, P5, R3, R71, 0x1 ;  /* 0x0000004703047211 */ /* 0x000fc800078a08ff */
[----:B------:R-:W-:-:S05]  /*14d80*/  LEA.HI.X.SX32 R5, R3, R72, 0x1, P5 ;  /* 0x0000004803057211 */ /* 0x000fca00028f0eff */
[----:B------:R0:W-:Y:S01]  /*14d90*/  @P4 STG.E.U16 desc[UR10][R4.64], R9 ;  /* 0x0000000904004986 */ /* 0x0001e2000c10150a */
[C---:B--2---:R-:W-:Y:S01]  /*14da0*/  ISETP.LT.AND P3, PT, R154.reuse, UR6, !P0 ;  /* 0x000000069a007c0c */ /* 0x044fe2000c761270 */
[-C--:B------:R-:W-:Y:S02]  /*14db0*/  IMAD R67, R154, R70.reuse, RZ ;  /* 0x000000469a437224 */ /* 0x080fe400078e02ff */
[CC--:B---3--:R-:W-:Y:S01]  /*14dc0*/  IMAD R68, R153.reuse, R70.reuse, RZ ;  /* 0x0000004699447224 */ /* 0x0c8fe200078e02ff */
[----:B------:R-:W-:Y:S01]  /*14dd0*/  ISETP.LT.AND P1, PT, R153, UR4, !P0 ;  /* 0x0000000499007c0c */ /* 0x000fe2000c721270 */
[----:B------:R-:W2:Y:S01]  /*14de0*/  LDL.LU R154, [R1+0x4a8] ;  /* 0x0004a800019a7983 */ /* 0x000ea20000300800 */
[----:B------:R-:W-:Y:S01]  /*14df0*/  ULDC UR4, c[0x0][0x22c] ;  /* 0x00008b0000047ab9 */ /* 0x000fe20000000800 */
[C---:B----4-:R-:W-:Y:S02]  /*14e00*/  IMAD R66, R152.reuse, R70, RZ ;  /* 0x0000004698427224 */ /* 0x050fe400078e02ff */
[----:B------:R-:W3:Y:S01]  /*14e10*/  LDL.LU R153, [R1+0x4a4] ;  /* 0x0004a40001997983 */ /* 0x000ee20000300800 */
[----:B------:R-:W-:Y:S01]  /*14e20*/  ISETP.LT.AND P2, PT, R152, UR4, !P0 ;  /* 0x0000000498007c0c */ /* 0x000fe2000c741270 */
[----:B------:R-:W-:Y:S01]  /*14e30*/  ULDC UR4, c[0x0][0x22c] ;  /* 0x00008b0000047ab9 */ /* 0x000fe20000000800 */
[----:B0-----:R-:W-:Y:S01]  /*14e40*/  PRMT R9, R8, 0x7632, R9 ;  /* 0x0000763208097816 */ /* 0x001fe20000000009 */
[----:B------:R-:W4:Y:S01]  /*14e50*/  LDL.LU R152, [R1+0x4a0] ;  /* 0x0004a00001987983 */ /* 0x000f220000300800 */
[----:B------:R-:W-:Y:S01]  /*14e60*/  LEA R2, P6, R67, R71, 0x1 ;  /* 0x0000004743027211 */ /* 0x000fe200078c08ff */
[----:B------:R-:W-:Y:S01]  /*14e70*/  ULDC UR6, c[0x0][0x22c] ;  /* 0x00008b0000067ab9 */ /* 0x000fe20000000800 */
[----:B------:R-:W-:Y:S01]  /*14e80*/  ISETP.LT.AND P4, PT, R155, UR5, !P0 ;  /* 0x000000059b007c0c */ /* 0x000fe2000c781270 */
[----:B------:R-:W-:Y:S01]  /*14e90*/  ULDC UR5, c[0x0][0x22c] ;  /* 0x00008b0000057ab9 */ /* 0x000fe20000000800 */
[----:B------:R-:W-:Y:S01]  /*14ea0*/  LEA.HI.X.SX32 R3, R67, R72, 0x1, P6 ;  /* 0x0000004843037211 */ /* 0x000fe200030f0eff */
[----:B------:R-:W-:-:S02]  /*14eb0*/  IMAD R67, R155, R70, RZ ;  /* 0x000000469b437224 */ /* 0x000fc400078e02ff */
[----:B------:R-:W4:Y:S01]  /*14ec0*/  LDL.LU R155, [R1+0x49c] ;  /* 0x00049c00019b7983 */ /* 0x000f220000300800 */
[----:B------:R-:W-:-:S04]  /*14ed0*/  LEA R64, P5, R68, R71, 0x1 ;  /* 0x0000004744407211 */ /* 0x000fc800078a08ff */
[----:B------:R-:W-:Y:S01]  /*14ee0*/  LEA.HI.X.SX32 R65, R68, R72, 0x1, P5 ;  /* 0x0000004844417211 */ /* 0x000fe200028f0eff */
[----:B------:R0:W-:Y:S04]  /*14ef0*/  @P3 STG.E.U16 desc[UR10][R2.64], R10 ;  /* 0x0000000a02003986 */ /* 0x0001e8000c10150a */
[----:B------:R-:W-:Y:S01]  /*14f00*/  @P1 STG.E.U16 desc[UR10][R64.64], R11 ;  /* 0x0000000b40001986 */ /* 0x000fe2000c10150a */
[-C--:B------:R-:W-:Y:S02]  /*14f10*/  LEA R4, P3, R67, R71.reuse, 0x1 ;  /* 0x0000004743047211 */ /* 0x080fe400078608ff */
[----:B0-----:R-:W-:-:S04]  /*14f20*/  LEA R2, P1, R66, R71, 0x1 ;  /* 0x0000004742027211 */ /* 0x001fc800078208ff */
[----:B------:R-:W-:Y:S01]  /*14f30*/  LEA.HI.X.SX32 R3, R66, R72, 0x1, P1 ;  /* 0x0000004842037211 */ /* 0x000fe200008f0eff */
[C---:B------:R-:W-:Y:S01]  /*14f40*/  IMAD R7, R156.reuse, R70, RZ ;  /* 0x000000469c077224 */ /* 0x040fe200078e02ff */
[----:B------:R-:W-:Y:S01]  /*14f50*/  ISETP.LT.AND P5, PT, R156, UR4, !P0 ;  /* 0x000000049c007c0c */ /* 0x000fe2000c7a1270 */
[----:B------:R-:W-:Y:S01]  /*14f60*/  ULDC UR4, c[0x0][0x22c] ;  /* 0x00008b0000047ab9 */ /* 0x000fe20000000800 */
[----:B------:R-:W-:Y:S01]  /*14f70*/  PRMT R10, R9, 0x7632, R10 ;  /* 0x00007632090a7816 */ /* 0x000fe2000000000a */
[----:B------:R0:W-:Y:S01]  /*14f80*/  @P2 STG.E.U16 desc[UR10][R2.64], R9 ;  /* 0x0000000902002986 */ /* 0x0001e2000c10150a */
[----:B------:R-:W-:Y:S02]  /*14f90*/  LEA R6, P1, R7, R71, 0x1 ;  /* 0x0000004707067211 */ /* 0x000fe400078208ff */
[-C--:B------:R-:W-:Y:S01]  /*14fa0*/  LEA.HI.X.SX32 R5, R67, R72.reuse, 0x1, P3 ;  /* 0x0000004843057211 */ /* 0x080fe200018f0eff */
[----:B------:R-:W4:Y:S01]  /*14fb0*/  LDL.LU R156, [R1+0x498] ;  /* 0x00049800019c7983 */ /* 0x000f220000300800 */
[----:B------:R-:W-:-:S03]  /*14fc0*/  LEA.HI.X.SX32 R7, R7, R72, 0x1, P1 ;  /* 0x0000004807077211 */ /* 0x000fc600008f0eff */
[----:B------:R1:W-:Y:S01]  /*14fd0*/  @P4 STG.E.U16 desc[UR10][R4.64], R10 ;  /* 0x0000000a04004986 */ /* 0x0003e2000c10150a */
[----:B0-----:R-:W-:Y:S02]  /*14fe0*/  PRMT R3, R10, 0x7632, R3 ;  /* 0x000076320a037816 */ /* 0x001fe40000000003 */
[C---:B--2---:R-:W-:Y:S01]  /*14ff0*/  ISETP.LT.AND P1, PT, R154.reuse, UR4, !P0 ;  /* 0x000000049a007c0c */ /* 0x044fe2000c721270 */
[-C--:B------:R-:W-:Y:S01]  /*15000*/  IMAD R8, R154, R70.reuse, RZ ;  /* 0x000000469a087224 */ /* 0x080fe200078e02ff */
[C---:B---3--:R-:W-:Y:S01]  /*15010*/  ISETP.LT.AND P3, PT, R153.reuse, UR5, !P0 ;  /* 0x0000000599007c0c */ /* 0x048fe2000c761270 */
[-C--:B------:R-:W-:Y:S01]  /*15020*/  IMAD R9, R153, R70.reuse, RZ ;  /* 0x0000004699097224 */ /* 0x080fe200078e02ff */
[----:B------:R-:W2:Y:S01]  /*15030*/  LDL.LU R154, [R1+0x494] ;  /* 0x00049400019a7983 */ /* 0x000ea20000300800 */
[C---:B----4-:R-:W-:Y:S01]  /*15040*/  ISETP.LT.AND P2, PT, R152.reuse, UR6, !P0 ;  /* 0x0000000698007c0c */ /* 0x050fe2000c741270 */
[----:B-1----:R-:W-:Y:S02]  /*15050*/  IMAD R5, R152, R70, RZ ;  /* 0x0000004698057224 */ /* 0x002fe400078e02ff */
[----:B------:R-:W3:Y:S01]  /*15060*/  LDL.LU R153, [R1+0x490] ;  /* 0x0004900001997983 */ /* 0x000ee20000300800 */
[----:B------:R-:W-:-:S03]  /*15070*/  ISETP.LT.AND P4, PT, R155, UR7, !P0 ;  /* 0x000000079b007c0c */ /* 0x000fc6000c781270 */
[----:B------:R-:W4:Y:S01]  /*15080*/  LDL.LU R152, [R1+0x48c] ;  /* 0x00048c0001987983 */ /* 0x000f220000300800 */
[----:B------:R-:W-:Y:S01]  /*15090*/  IMAD R10, R155, R70, RZ ;  /* 0x000000469b0a7224 */ /* 0x000fe200078e02ff */
[-C--:B------:R-:W-:Y:S01]  /*150a0*/  LEA R2, P6, R8, R71.reuse, 0x1 ;  /* 0x0000004708027211 */ /* 0x080fe200078c08ff */
[----:B------:R-:W-:Y:S01]  /*150b0*/  ULDC UR5, c[0x0][0x22c] ;  /* 0x00008b0000057ab9 */ /* 0x000fe20000000800 */
[----:B------:R-:W4:Y:S01]  /*150c0*/  LDL.LU R155, [R1+0x488] ;  /* 0x00048800019b7983 */ /* 0x000f220000300800 */
[----:B------:R-:W-:Y:S01]  /*150d0*/  PRMT R11, R11, 0x7632, R11 ;  /* 0x000076320b0b7816 */ /* 0x000fe2000000000b */
[----:B------:R-:W-:Y:S01]  /*150e0*/  ULDC UR6, c[0x0][0x22c] ;  /* 0x00008b0000067ab9 */ /* 0x000fe20000000800 */
[----:B------:R-:W-:Y:S01]  /*150f0*/  ULDC UR4, c[0x0][0x22c] ;  /* 0x00008b0000047ab9 */ /* 0x000fe20000000800 */
[----:B------:R0:W-:Y:S01]  /*15100*/  @P5 STG.E.U16 desc[UR10][R6.64], R3 ;  /* 0x0000000306005986 */ /* 0x0001e2000c10150a */
[----:B------:R-:W-:Y:S01]  /*15110*/  ULDC UR7, c[0x0][0x22c] ;  /* 0x00008b0000077ab9 */ /* 0x000fe20000000800 */
[----:B0-----:R-:W-:-:S02]  /*15120*/  LEA R6, P5, R9, R71, 0x1 ;  /* 0x0000004709067211 */ /* 0x001fc400078a08ff */
[-C--:B------:R-:W-:Y:S02]  /*15130*/  LEA.HI.X.SX32 R3, R8, R72.reuse, 0x1, P6 ;  /* 0x0000004808037211 */ /* 0x080fe400030f0eff */
[-C--:B------:R-:W-:Y:S02]  /*15140*/  LEA R4, P6, R5, R71.reuse, 0x1 ;  /* 0x0000004705047211 */ /* 0x080fe400078c08ff */
[-C--:B------:R-:W-:Y:S01]  /*15150*/  LEA.HI.X.SX32 R7, R9, R72.reuse, 0x1, P5 ;  /* 0x0000004809077211 */ /* 0x080fe200028f0eff */
[----:B------:R0:W-:Y:S01]  /*15160*/  @P1 STG.E.U16 desc[UR10][R2.64], R11 ;  /* 0x0000000b02001986 */ /* 0x0001e2000c10150a */
[-C--:B------:R-:W-:Y:S02]  /*15170*/  LEA.HI.X.SX32 R5, R5, R72.reuse, 0x1, P6 ;  /* 0x0000004805057211 */ /* 0x080fe400030f0eff */
[CC--:B------:R-:W-:Y:S01]  /*15180*/  LEA R8, P5, R10.reuse, R71.reuse, 0x1 ;  /* 0x000000470a087211 */ /* 0x0c0fe200078a08ff */
[----:B------:R-:W-:Y:S03]  /*15190*/  @P3 STG.E.U16 desc[UR10][R6.64], R12 ;  /* 0x0000000c06003986 */ /* 0x000fe6000c10150a */
[----:B------:R-:W-:Y:S01]  /*151a0*/  LEA.HI.X.SX32 R9, R10, R72, 0x1, P5 ;  /* 0x000000480a097211 */ /* 0x000fe200028f0eff */
[----:B------:R-:W-:Y:S04]  /*151b0*/  @P2 STG.E.U16 desc[UR10][R4.64], R13 ;  /* 0x0000000d04002986 */ /* 0x000fe8000c10150a */
[----:B0-----:R-:W4:Y:S01]  /*151c0*/  LDL.LU R11, [R1+0x484] ;  /* 0x00048400010b7983 */ /* 0x001f220000300800 */
[C---:B------:R-:W-:Y:S01]  /*151d0*/  IMAD R3, R156.reuse, R70, RZ ;  /* 0x000000469c037224 */ /* 0x040fe200078e02ff */
[----:B------:R-:W-:Y:S01]  /*151e0*/  ISETP.LT.AND P1, PT, R156, UR4, !P0 ;  /* 0x000000049c007c0c */ /* 0x000fe2000c721270 */
[----:B------:R-:W-:Y:S01]  /*151f0*/  ULDC UR4, c[0x0][0x22c] ;  /* 0x00008b0000047ab9 */ /* 0x000fe20000000800 */
[----:B------:R0:W-:Y:S02]  /*15200*/  @P4 STG.E.U16 desc[UR10][R8.64], R14 ;  /* 0x0000000e08004986 */ /* 0x0001e4000c10150a */
[----:B------:R-:W-:-:S02]  /*15210*/  LEA R2, P6, R3, R71, 0x1 ;  /* 0x0000004703027211 */ /* 0x000fc400078c08ff */
[----:B------:R-:W-:Y:S02]  /*15220*/  PRMT R65, R13, 0x7632, R65 ;  /* 0x000076320d417816 */ /* 0x000fe40000000041 */
[----:B------:R-:W-:Y:S02]  /*15230*/  LEA.HI.X.SX32 R3, R3, R72, 0x1, P6 ;  /* 0x0000004803037211 */ /* 0x000fe400030f0eff */
[----:B------:R-:W-:Y:S02]  /*15240*/  PRMT R64, R12, 0x7632, R64 ;  /* 0x000076320c407816 */ /* 0x000fe40000000040 */
[----:B0-----:R-:W-:Y:S01]  /*15250*/  PRMT R14, R14, 0x7632, R14 ;  /* 0x000076320e0e7816 */ /* 0x001fe2000000000e */
[----:B------:R-:W-:Y:S01]  /*15260*/  @P1 STG.E.U16 desc[UR10][R2.64], R15 ;  /* 0x0000000f02001986 */ /* 0x000fe2000c10150a */
[----:B------:R-:W-:Y:S02]  /*15270*/  PRMT R12, R15, 0x7632, R12 ;  /* 0x000076320f0c7816 */ /* 0x000fe4000000000c */
[C---:B--2---:R-:W-:Y:S01]  /*15280*/  ISETP.LT.AND P3, PT, R154.reuse, UR5, !P0 ;  /* 0x000000059a007c0c */ /* 0x044fe2000c761270 */
[-C--:B------:R-:W-:Y:S01]  /*15290*/  IMAD R5, R154, R70.reuse, RZ ;  /* 0x000000469a057224 */ /* 0x080fe200078e02ff */
[----:B------:R-:W-:Y:S01]  /*152a0*/  ULDC UR5, c[0x0][0x22c] ;  /* 0x00008b0000057ab9 */ /* 0x000fe20000000800 */
[----:B------:R-:W2:Y:S01]  /*152b0*/  LDL.LU R154, [R1+0x480] ;  /* 0x00048000019a7983 */ /* 0x000ea20000300800 */
[C---:B---3--:R-:W-:Y:S01]  /*152c0*/  ISETP.LT.AND P2, PT, R153.reuse, UR6, !P0 ;  /* 0x0000000699007c0c */ /* 0x048fe2000c741270 */
[-C--:B------:R-:W-:Y:S01]  /*152d0*/  IMAD R7, R153, R70.reuse, RZ ;  /* 0x0000004699077224 */ /* 0x080fe200078e02ff */
[----:B------:R-:W-:Y:S01]  /*152e0*/  LEA R4, P5, R5, R71, 0x1 ;  /* 0x0000004705047211 */ /* 0x000fe200078a08ff */
[----:B------:R-:W3:Y:S01]  /*152f0*/  LDL.LU R153, [R1+0x47c] ;  /* 0x00047c0001997983 */ /* 0x000ee20000300800 */
[----:B------:R-:W-:Y:S01]  /*15300*/  ULDC UR6, c[0x0][0x22c] ;  /* 0x00008b0000067ab9 */ /* 0x000fe20000000800 */
[C---:B----4-:R-:W-:Y:S01]  /*15310*/  IMAD R9, R152.reuse, R70, RZ ;  /* 0x0000004698097224 */ /* 0x050fe200078e02ff */
[----:B------:R-:W-:-:S02]  /*15320*/  ISETP.LT.AND P4, PT, R152, UR7, !P0 ;  /* 0x0000000798007c0c */ /* 0x000fc4000c781270 */
[-C--:B------:R-:W-:Y:S01]  /*15330*/  LEA R6, P6, R7, R71.reuse, 0x1 ;  /* 0x0000004707067211 */ /* 0x080fe200078c08ff */
[----:B------:R-:W4:Y:S01]  /*15340*/  LDL.LU R152, [R1+0x674] ;  /* 0x0006740001987983 */ /* 0x000f220000300800 */
[-C--:B------:R-:W-:Y:S02]  /*15350*/  LEA.HI.X.SX32 R5, R5, R72.reuse, 0x1, P5 ;  /* 0x0000004805057211 */ /* 0x080fe400028f0eff */
[----:B------:R-:W-:Y:S01]  /*15360*/  LEA R8, P5, R9, R71, 0x1 ;  /* 0x0000004709087211 */ /* 0x000fe200078a08ff */
[----:B------:R-:W4:Y:S01]  /*15370*/  LDL.LU R13, [R1+0x478] ;  /* 0x00047800010d7983 */ /* 0x000f220000300800 */
[-C--:B------:R-:W-:Y:S02]  /*15380*/  LEA.HI.X.SX32 R7, R7, R72.reuse, 0x1, P6 ;  /* 0x0000004807077211 */ /* 0x080fe400030f0eff */
[----:B------:R-:W-:Y:S01]  /*15390*/  LEA.HI.X.SX32 R9, R9, R72, 0x1, P5 ;  /* 0x0000004809097211 */ /* 0x000fe200028f0eff */
[----:B------:R-:W-:Y:S04]  /*153a0*/  @P3 STG.E.U16 desc[UR10][R4.64], R64 ;  /* 0x0000004004003986 */ /* 0x000fe8000c10150a */
[----:B------:R-:W-:Y:S04]  /*153b0*/  @P2 STG.E.U16 desc[UR10][R6.64], R65 ;  /* 0x0000004106002986 */ /* 0x000fe8000c10150a */
[----:B------:R0:W-:Y:S01]  /*153c0*/  @P4 STG.E.U16 desc[UR10][R8.64], R14 ;  /* 0x0000000e08004986 */ /* 0x0001e2000c10150a */
[----:B------:R-:W-:-:S03]  /*153d0*/  IMAD R10, R155, R70, RZ ;  /* 0x000000469b0a7224 */ /* 0x000fc600078e02ff */
[----:B0-----:R-:W4:Y:S02]  /*153e0*/  LDL.LU R9, [R1+0x474] ;  /* 0x0004740001097983 */ /* 0x001f240000300800 */
[C---:B------:R-:W-:Y:S02]  /*153f0*/  LEA R2, P1, R10.reuse, R71, 0x1 ;  /* 0x000000470a027211 */ /* 0x040fe400078208ff */
[----:B------:R-:W4:Y:S02]  /*15400*/  LDL.LU R15, [R1+0x470] ;  /* 0x00047000010f7983 */ /* 0x000f240000300800 */
[----:B------:R-:W-:Y:S02]  /*15410*/  LEA.HI.X.SX32 R3, R10, R72, 0x1, P1 ;  /* 0x000000480a037211 */ /* 0x000fe400008f0eff */
[----:B------:R-:W4:Y:S04]  /*15420*/  LDL.LU R14, [R1+0x680] ;  /* 0x00068000010e7983 */ /* 0x000f280000300800 */
[----:B------:R-:W4:Y:S01]  /*15430*/  LDL.LU R10, [R1+0x46c] ;  /* 0x00046c00010a7983 */ /* 0x000f220000300800 */
[----:B------:R-:W-:Y:S01]  /*15440*/  ISETP.LT.AND P5, PT, R155, UR4, !P0 ;  /* 0x000000049b007c0c */ /* 0x000fe2000c7a1270 */
[----:B------:R-:W-:Y:S01]  /*15450*/  ULDC UR4, c[0x0][0x22c] ;  /* 0x00008b0000047ab9 */ /* 0x000fe20000000800 */
[C---:B------:R-:W-:Y:S01]  /*15460*/  ISETP.LT.AND P2, PT, R11.reuse, UR5, !P0 ;  /* 0x000000050b007c0c */ /* 0x040fe2000c741270 */
[----:B------:R-:W-:Y:S01]  /*15470*/  IMAD R11, R11, R70, RZ ;  /* 0x000000460b0b7224 */ /* 0x000fe200078e02ff */
[----:B------:R-:W-:-:S04]  /*15480*/  ULDC UR5, c[0x0][0x22c] ;  /* 0x00008b0000057ab9 */ /* 0x000fc80000000800 */
[----:B------:R-:W-:-:S04]  /*15490*/  LEA R4, P6, R11, R71, 0x1 ;  /* 0x000000470b047211 */ /* 0x000fc800078c08ff */
[----:B------:R-:W-:Y:S01]  /*154a0*/  LEA.HI.X.SX32 R5, R11, R72, 0x1, P6 ;  /* 0x000000480b057211 */ /* 0x000fe200030f0eff */
[----:B------:R-:W-:Y:S04]  /*154b0*/  @P5 STG.E.U16 desc[UR10][R2.64], R12 ;  /* 0x0000000c02005986 */ /* 0x000fe8000c10150a */
[----:B------:R0:W-:Y:S02]  /*154c0*/  @P2 STG.E.U16 desc[UR10][R4.64], R16 ;  /* 0x0000001004002986 */ /* 0x0001e4000c10150a */
[----:B0-----:R-:W-:Y:S01]  /*154d0*/  PRMT R16, R16, 0x7632, R16 ;  /* 0x0000763210107816 */ /* 0x001fe20000000010 */
[CC--:B--2---:R-:W-:Y:S02]  /*154e0*/  IMAD R7, R154.reuse, R70.reuse, RZ ;  /* 0x000000469a077224 */ /* 0x0c4fe400078e02ff */
[----:B---3--:R-:W-:Y:S01]  /*154f0*/  IMAD R8, R153, R70, RZ ;  /* 0x0000004699087224 */ /* 0x008fe200078e02ff */
[----:B------:R-:W-:Y:S01]  /*15500*/  ISETP.LT.AND P3, PT, R154, UR6, !P0 ;  /* 0x000000069a007c0c */ /* 0x000fe2000c761270 */
[----:B------:R-:W-:Y:S01]  /*15510*/  ULDC UR6, c[0x0][0x22c] ;  /* 0x00008b0000067ab9 */ /* 0x000fe20000000800 */
[----:B------:R-:W-:-:S02]  /*15520*/  LEA R6, P4, R7, R71, 0x1 ;  /* 0x0000004707067211 */ /* 0x000fc400078808ff */
[C---:B------:R-:W-:Y:S02]  /*15530*/  LEA R2, P6, R8.reuse, R71, 0x1 ;  /* 0x0000004708027211 */ /* 0x040fe400078c08ff */
[----:B------:R-:W-:Y:S01]  /*15540*/  ISETP.LT.AND P1, PT, R153, UR4, !P0 ;  /* 0x0000000499007c0c */ /* 0x000fe2000c721270 */
[----:B------:R-:W-:Y:S01]  /*15550*/  ULDC UR4, c[0x0][0x22c] ;  /* 0x00008b0000047ab9 */ /* 0x000fe20000000800 */
[-C--:B------:R-:W-:Y:S02]  /*15560*/  LEA.HI.X.SX32 R7, R7, R72.reuse, 0x1, P4 ;  /* 0x0000004807077211 */ /* 0x080fe400020f0eff */
[----:B------:R-:W-:Y:S01]  /*15570*/  LEA.HI.X.SX32 R3, R8, R72, 0x1, P6 ;  /* 0x0000004808037211 */ /* 0x000fe200030f0eff */
[C---:B----4-:R-:W-:Y:S01]  /*15580*/  IMAD R8, R13.reuse, R70, RZ ;  /* 0x000000460d087224 */ /* 0x050fe200078e02ff */
[----:B------:R-:W-:Y:S01]  /*15590*/  ISETP.LT.AND P4, PT, R13, UR4, !P0 ;  /* 0x000000040d007c0c */ /* 0x000fe2000c781270 */
[----:B------:R-:W-:Y:S01]  /*155a0*/  @P3 STG.E.U16 desc[UR10][R6.64], R17 ;  /* 0x0000001106003986 */ /* 0x000fe2000c10150a */
[----:B------:R-:W-:-:S03]  /*155b0*/  ULDC UR4, c[0x0][0x22c] ;  /* 0x00008b0000047ab9 */ /* 0x000fc60000000800 */
[----:B------:R-:W2:Y:S04]  /*155c0*/  LDL.LU R13, [R1+0x468] ;  /* 0x00046800010d7983 */ /* 0x000ea80000300800 */
[----:B------:R-:W3:Y:S04]  /*155d0*/  LDL.LU R12, [R1+0x464] ;  /* 0x00046400010c7983 */ /* 0x000ee80000300800 */
[----:B------:R0:W-:Y:S01]  /*155e0*/  @P1 STG.E.U16 desc[UR10][R2.64], R18 ;  /* 0x0000001202001986 */ /* 0x0001e2000c10150a */
[C---:B------:R-:W-:Y:S01]  /*155f0*/  IMAD R5, R9.reuse, R70, RZ ;  /* 0x0000004609057224 */ /* 0x040fe200078e02ff */
[----:B------:R-:W-:Y:S01]  /*15600*/  ISETP.LT.AND P1, PT, R9, UR4, !P0 ;  /* 0x0000000409007c0c */ /* 0x000fe2000c721270 */
[----:B------:R-:W-:Y:S01]  /*15610*/  ULDC UR4, c[0x0][0x22c] ;  /* 0x00008b0000047ab9 */ /* 0x000fe20000000800 */
[----:B------:R-:W4:Y:S01]  /*15620*/  LDL.LU R9, [R1+0x684] ;  /* 0x0006840001097983 */ /* 0x000f220000300800 */
[----:B0-----:R-:W-:-:S02]  /*15630*/  LEA R2, P2, R8, R71, 0x1 ;  /* 0x0000004708027211 */ /* 0x001fc400078408ff */
[C---:B------:R-:W-:Y:S01]  /*15640*/  LEA R4, P6, R5.reuse, R71, 0x1 ;  /* 0x0000004705047211 */ /* 0x040fe200078c08ff */
[----:B------:R-:W4:Y:S01]  /*15650*/  LDL.LU R11, [R1+0x67c] ;  /* 0x00067c00010b7983 */ /* 0x000f220000300800 */
[-C--:B------:R-:W-:Y:S02]  /*15660*/  LEA.HI.X.SX32 R3, R8, R72.reuse, 0x1, P2 ;  /* 0x0000004808037211 */ /* 0x080fe400010f0eff */
[----:B------:R-:W-:-:S03]  /*15670*/  LEA.HI.X.SX32 R5, R5, R72, 0x1, P6 ;  /* 0x0000004805057211 */ /* 0x000fc600030f0eff */
[----:B------:R-:W-:Y:S01]  /*15680*/  @P4 STG.E.U16 desc[UR10][R2.64], R19 ;  /* 0x0000001302004986 */ /* 0x000fe2000c10150a */
[----:B------:R-:W-:-:S03]  /*15690*/  IMAD R7, R10, R70, RZ ;  /* 0x000000460a077224 */ /* 0x000fc600078e02ff */
[----:B------:R0:W-:Y:S01]  /*156a0*/  @P1 STG.E.U16 desc[UR10][R4.64], R16 ;  /* 0x0000001004001986 */ /* 0x0001e2000c10150a */
[----:B------:R-:W-:Y:S02]  /*156b0*/  ISETP.LT.AND P1, PT, R10, UR4, !P0 ;  /* 0x000000040a007c0c */ /* 0x000fe4000c721270 */
[----:B------:R-:W-:Y:S01]  /*156c0*/  ISETP.LT.AND P5, PT, R152, UR5, !P0 ;  /* 0x0000000598007c0c */ /* 0x000fe2000c7a1270 */
[----:B------:R-:W4:Y:S01]  /*156d0*/  LDL.LU R10, [R1+0x678] ;  /* 0x00067800010a7983 */ /* 0x000f220000300800 */
[----:B------:R-:W-:Y:S01]  /*156e0*/  ULDC UR5, c[0x0][0x22c] ;  /* 0x00008b0000057ab9 */ /* 0x000fe20000000800 */
[C---:B------:R-:W-:Y:S01]  /*156f0*/  IMAD R6, R15.reuse, R70, RZ ;  /* 0x000000460f067224 */ /* 0x040fe200078e02ff */
[----:B------:R-:W-:Y:S01]  /*15700*/  ISETP.LT.AND P2, PT, R15, UR5, !P0 ;  /* 0x000000050f007c0c */ /* 0x000fe2000c741270 */
[----:B------:R-:W-:Y:S01]  /*15710*/  ULDC UR4, c[0x0][0x22c] ;  /* 0x00008b0000047ab9 */ /* 0x000fe20000000800 */
[----:B------:R-:W-:Y:S01]  /*15720*/  ISETP.LT.AND P3, PT, R14, UR6, !P0 ;  /* 0x000000060e007c0c */ /* 0x000fe2000c761270 */
[----:B------:R-:W-:Y:S01]  /*15730*/  ULDC UR5, c[0x0][0x22c] ;  /* 0x00008b0000057ab9 */ /* 0x000fe20000000800 */
[----:B0-----:R-:W4:Y:S04]  /*15740*/  LDL.LU R16, [R1+0x670] ;  /* 0x0006700001107983 */ /* 0x001f280000300800 */
[----:B------:R-:W4:Y:S04]  /*15750*/  LDL.LU R15, [R1+0x66c] ;  /* 0x00066c00010f7983 */ /* 0x000f280000300800 */
[----:B------:R-:W4:Y:S01]  /*15760*/  LDL.LU R14, [R1+0x668] ;  /* 0x00066800010e7983 */ /* 0x000f220000300800 */
[----:B------:R-:W-:-:S02]  /*15770*/  LEA R2, P4, R6, R71, 0x1 ;  /* 0x0000004706027211 */ /* 0x000fc400078808ff */
[----:B------:R-:W-:Y:S02]  /*15780*/  PRMT R17, R17, 0x7632, R17 ;  /* 0x0000763211117816 */ /* 0x000fe40000000011 */
[----:B------:R-:W-:Y:S02]  /*15790*/  LEA.HI.X.SX32 R3, R6, R72, 0x1, P4 ;  /* 0x0000004806037211 */ /* 0x000fe400020f0eff */
[----:B------:R-:W-:-:S03]  /*157a0*/  LEA R6, P4, R7, R71, 0x1 ;  /* 0x0000004707067211 */ /* 0x000fc600078808ff */
[----:B------:R0:W-:Y:S01]  /*157b0*/  @P2 STG.E.U16 desc[UR10][R2.64], R17 ;  /* 0x0000001102002986 */ /* 0x0001e2000c10150a */
[----:B------:R-:W-:Y:S02]  /*157c0*/  LEA.HI.X.SX32 R7, R7, R72, 0x1, P4 ;  /* 0x0000004807077211 */ /* 0x000fe400020f0eff */
[----:B------:R-:W-:Y:S02]  /*157d0*/  PRMT R19, R19, 0x7632, R19 ;  /* 0x0000763213137816 */ /* 0x000fe40000000013 */
[----:B0-----:R-:W-:-:S05]  /*157e0*/  PRMT R3, R18, 0x7632, R3 ;  /* 0x0000763212037816 */ /* 0x001fca0000000003 */
[----:B------:R0:W-:Y:S01]  /*157f0*/  @P1 STG.E.U16 desc[UR10][R6.64], R3 ;  /* 0x0000000306001986 */ /* 0x0001e2000c10150a */
[CC--:B--2---:R-:W-:Y:S01]  /*15800*/  IMAD R8, R13.reuse, R70.reuse, RZ ;  /* 0x000000460d087224 */ /* 0x0c4fe200078e02ff */
[----:B------:R-:W-:Y:S01]  /*15810*/  ISETP.LT.AND P2, PT, R13, UR4, !P0 ;  /* 0x000000040d007c0c */ /* 0x000fe2000c741270 */
[----:B------:R-:W-:Y:S01]  /*15820*/  ULDC UR4, c[0x0][0x22c] ;  /* 0x00008b0000047ab9 */ /* 0x000fe20000000800 */
[----:B---3--:R-:W-:Y:S02]  /*15830*/  IMAD R5, R12, R70, RZ ;  /* 0x000000460c057224 */ /* 0x008fe400078e02ff */
[-C--:B------:R-:W-:Y:S02]  /*15840*/  LEA R2, P6, R8, R71.reuse, 0x1 ;  /* 0x0000004708027211 */ /* 0x080fe400078c08ff */
[----:B------:R-:W-:Y:S01]  /*15850*/  ISETP.LT.AND P4, PT, R12, UR5, !P0 ;  /* 0x000000050c007c0c */ /* 0x000fe2000c781270 */
[----:B------:R-:W-:Y:S01]  /*15860*/  ULDC UR5, c[0x0][0x22c] ;  /* 0x00008b0000057ab9 */ /* 0x000fe20000000800 */
[----:B0-----:R-:W-:Y:S01]  /*15870*/  LEA.HI.X.SX32 R3, R8, R72, 0x1, P6 ;  /* 0x0000004808037211 */ /* 0x001fe200030f0eff */
[----:B------:R-:W2:Y:S01]  /*15880*/  LDL.LU R12, [R1+0x664] ;  /* 0x00066400010c7983 */ /* 0x000ea20000300800 */
[----:B------:R-:W-:-:S03]  /*15890*/  LEA R4, P6, R5, R71, 0x1 ;  /* 0x0000004705047211 */ /* 0x000fc600078c08ff */
[----:B------:R0:W-:Y:S01]  /*158a0*/  @P2 STG.E.U16 desc[UR10][R2.64], R19 ;  /* 0x0000001302002986 */ /* 0x0001e2000c10150a */
[----:B----4-:R-:W-:Y:S01]  /*158b0*/  ISETP.LT.AND P1, PT, R9, UR4, !P0 ;  /* 0x0000000409007c0c */ /* 0x010fe2000c721270 */
[C---:B------:R-:W-:Y:S01]  /*158c0*/  IMAD R9, R70.reuse, 0x2, R5 ;  /* 0x0000000246097824 */ /* 0x040fe200078e0205 */
[----:B------:R-:W-:Y:S01]  /*158d0*/  ULDC UR4, c[0x0][0x22c] ;  /* 0x00008b0000047ab9 */ /* 0x000fe20000000800 */
[-C--:B------:R-:W-:Y:S02]  /*158e0*/  LEA.HI.X.SX32 R5, R5, R72.reuse, 0x1, P6 ;  /* 0x0000004805057211 */ /* 0x080fe400030f0eff */
[----:B------:R-:W-:Y:S01]  /*158f0*/  ISETP.LT.AND P2, PT, R11, UR4, !P0 ;  /* 0x000000040b007c0c */ /* 0x000fe2000c741270 */
[C---:B------:R-:W-:Y:S01]  /*15900*/  IMAD R11, R70.reuse, 0x2, R9 ;  /* 0x00000002460b7824 */ /* 0x040fe200078e0209 */
[C---:B------:R-:W-:Y:S01]  /*15910*/  LEA R6, P6, R9.reuse, R71, 0x1 ;  /* 0x0000004709067211 */ /* 0x040fe200078c08ff */
[----:B------:R-:W-:Y:S02]  /*15920*/  ULDC UR4, c[0x0][0x22c] ;  /* 0x00008b0000047ab9 */ /* 0x000fe40000000800 */
[----:B------:R-:W-:Y:S01]  /*15930*/  IMAD R13, R70, 0x2, R11 ;  /* 0x00000002460d7824 */ /* 0x000fe200078e020b */
[----:B------:R-:W-:-:S02]  /*15940*/  LEA.HI.X.SX32 R7, R9, R72, 0x1, P6 ;  /* 0x0000004809077211 */ /* 0x000fc400030f0eff */
[CC--:B------:R-:W-:Y:S01]  /*15950*/  LEA R8, P6, R11.reuse, R71.reuse, 0x1 ;  /* 0x000000470b087211 */ /* 0x0c0fe200078c08ff */
[----:B------:R1:W-:Y:S03]  /*15960*/  @P4 STG.E.U16 desc[UR10][R4.64], R20 ;  /* 0x0000001404004986 */ /* 0x0003e6000c10150a */
[----:B------:R-:W-:Y:S02]  /*15970*/  LEA.HI.X.SX32 R9, R11, R72, 0x1, P6 ;  /* 0x000000480b097211 */ /* 0x000fe400030f0eff */
[----:B------:R-:W-:Y:S01]  /*15980*/  ISETP.LT.AND P4, PT, R10, UR4, !P0 ;  /* 0x000000040a007c0c */ /* 0x000fe2000c781270 */
[----:B------:R-:W-:Y:S01]  /*15990*/  ULDC UR4, c[0x0][0x22c] ;  /* 0x00008b0000047ab9 */ /* 0x000fe20000000800 */
[----:B------:R-:W3:Y:S01]  /*159a0*/  LDL.LU R10, [R1+0x660] ;  /* 0x00066000010a7983 */ /* 0x000ee20000300800 */
[----:B0-----:R-:W-:-:S03]  /*159b0*/  LEA R2, P6, R13, R71, 0x1 ;  /* 0x000000470d027211 */ /* 0x001fc600078c08ff */
[----:B------:R-:W-:Y:S01]  /*159c0*/  @P5 STG.E.U16 desc[UR10][R6.64], R21 ;  /* 0x0000001506005986 */ /* 0x000fe2000c10150a */
[----:B------:R-:W-:Y:S01]  /*159d0*/  ISETP.LT.AND P5, PT, R16, UR4, !P0 ;  /* 0x0000000410007c0c */ /* 0x000fe2000c7a1270 */
[----:B------:R-:W-:Y:S01]  /*159e0*/  ULDC UR4, c[0x0][0x22c] ;  /* 0x00008b0000047ab9 */ /* 0x000fe20000000800 */
[----:B------:R-:W-:Y:S01]  /*159f0*/  LEA.HI.X.SX32 R3, R13, R72, 0x1, P6 ;  /* 0x000000480d037211 */ /* 0x000fe200030f0eff */
[----:B------:R0:W-:Y:S01]  /*15a00*/  @P3 STG.E.U16 desc[UR10][R8.64], R22 ;  /* 0x0000001608003986 */ /* 0x0001e2000c10150a */
[----:B------:R-:W-:Y:S01]  /*15a10*/  ISETP.LT.AND P3, PT, R15, UR4, !P0 ;  /* 0x000000040f007c0c */ /* 0x000fe2000c761270 */
[----:B------:R-:W-:Y:S02]  /*15a20*/  ULDC UR4, c[0x0][0x22c] ;  /* 0x00008b0000047ab9 */ /* 0x000fe40000000800 */
[----:B------:R4:W-:Y:S01]  /*15a30*/  @P1 STG.E.U16 desc[UR10][R2.64], R23 ;  /* 0x0000001702001986 */ /* 0x0009e2000c10150a */
[----:B------:R-:W-:Y:S01]  /*15a40*/  ISETP.LT.AND P1, PT, R14, UR4, !P0 ;  /* 0x000000040e007c0c */ /* 0x000fe2000c721270 */
[----:B-1----:R-:W-:Y:S01]  /*15a50*/  IMAD R5, R70, 0x2, R13 ;  /* 0x0000000246057824 */ /* 0x002fe200078e020d */
[----:B------:R-:W-:Y:S01]  /*15a60*/  PRMT R20, R20, 0x7632, R20 ;  /* 0x0000763214147816 */ /* 0x000fe20000000014 */
[----:B------:R-:W-:Y:S01]  /*15a70*/  ULDC UR4, c[0x0][0x22c] ;  /* 0x00008b0000047ab9 */ /* 0x000fe20000000800 */
[----:B0-----:R-:W3:Y:S04]  /*15a80*/  LDL.LU R8, [R1+0x65c] ;  /* 0x00065c0001087983 */ /* 0x001ee80000300800 */
[----:B------:R-:W3:Y:S04]  /*15a90*/  LDL.LU R15, [R1+0x658] ;  /* 0x00065800010f7983 */ /* 0x000ee80000300800 */
[----:B------:R-:W3:Y:S01]  /*15aa0*/  LDL.LU R14, [R1+0x654] ;  /* 0x00065400010e7983 */ /* 0x000ee20000300800 */
[----:B------:R-:W-:Y:S01]  /*15ab0*/  IMAD R11, R70, 0x2, R5 ;  /* 0x00000002460b7824 */ /* 0x000fe200078e0205 */
[----:B------:R-:W-:-:S02]  /*15ac0*/  LEA R4, P6, R5, R71, 0x1 ;  /* 0x0000004705047211 */ /* 0x000fc400078c08ff */
[----:B----4-:R-:W-:Y:S01]  /*15ad0*/  PRMT R3, R21, 0x7632, R3 ;  /* 0x0000763215037816 */ /* 0x010fe20000000003 */
[----:B------:R-:W4:Y:S01]  /*15ae0*/  LDL.LU R13, [R1+0x650] ;  /* 0x00065000010d7983 */ /* 0x000f220000300800 */
[----:B------:R-:W-:Y:S02]  /*15af0*/  LEA.HI.X.SX32 R5, R5, R72, 0x1, P6 ;  /* 0x0000004805057211 */ /* 0x000fe400030f0eff */
[----:B------:R-:W-:-:S04]  /*15b00*/  LEA R6, P6, R11, R71, 0x1 ;  /* 0x000000470b067211 */ /* 0x000fc800078c08ff */
[----:B------:R-:W-:Y:S01]  /*15b10*/  LEA.HI.X.SX32 R7, R11, R72, 0x1, P6 ;  /* 0x000000480b077211 */ /* 0x000fe200030f0eff */
[C---:B------:R-:W-:Y:S01]  /*15b20*/  IMAD R11, R70.reuse, 0x2, R11 ;  /* 0x00000002460b7824 */ /* 0x040fe200078e020b */
[----:B------:R-:W-:Y:S03]  /*15b30*/  @P2 STG.E.U16 desc[UR10][R4.64], R20 ;  /* 0x0000001404002986 */ /* 0x000fe6000c10150a */
[----:B------:R-:W-:Y:S01]  /*15b40*/  IMAD R9, R70, 0x2, R11 ;  /* 0x0000000246097824 */ /* 0x000fe200078e020b */
[----:B------:R-:W-:Y:S01]  /*15b50*/  LEA R2, P6, R11, R71, 0x1 ;  /* 0x000000470b027211 */ /* 0x000fe200078c08ff */
[----:B------:R0:W-:Y:S01]  /*15b60*/  @P4 STG.E.U16 desc[UR10][R6.64], R3 ;  /* 0x0000000306004986 */ /* 0x0001e2000c10150a */
[----:B------:R-:W-:Y:S02]  /*15b70*/  PRMT R22, R22, 0x7632, R22 ;  /* 0x0000763216167816 */ /* 0x000fe40000000016 */
[----:B------:R-:W-:-:S02]  /*15b80*/  PRMT R23, R23, 0x7632, R23 ;  /* 0x0000763217177816 */ /* 0x000fc40000000017 */
[----:B0-----:R-:W-:Y:S01]  /*15b90*/  LEA.HI.X.SX32 R3, R11, R72, 0x1, P6 ;  /* 0x000000480b037211 */ /* 0x001fe200030f0eff */
[----:B------:R-:W-:Y:S01]  /*15ba0*/  IMAD R11, R70, 0x2, R9 ;  /* 0x00000002460b7824 */ /* 0x000fe200078e0209 */
[----:B------:R-:W-:-:S04]  /*15bb0*/  LEA R4, P6, R9, R71, 0x1 ;  /* 0x0000004709047211 */ /* 0x000fc800078c08ff */
[-C--:B------:R-:W-:Y:S02]  /*15bc0*/  LEA.HI.X.SX32 R5, R9, R72.reuse, 0x1, P6 ;  /* 0x0000004809057211 */ /* 0x080fe400030f0eff */
[C---:B------:R-:W-:Y:S01]  /*15bd0*/  LEA R6, P6, R11.reuse, R71, 0x1 ;  /* 0x000000470b067211 */ /* 0x040fe200078c08ff */
[----:B------:R-:W-:Y:S03]  /*15be0*/  @P5 STG.E.U16 desc[UR10][R2.64], R22 ;  /* 0x0000001602005986 */ /* 0x000fe6000c10150a */
[----:B------:R-:W-:Y:S01]  /*15bf0*/  LEA.HI.X.SX32 R7, R11, R72, 0x1, P6 ;  /* 0x000000480b077211 */ /* 0x000fe200030f0eff */
[----:B------:R0:W-:Y:S04]  /*15c00*/  @P3 STG.E.U16 desc[UR10][R4.64], R23 ;  /* 0x0000001704003986 */ /* 0x0001e8000c10150a */
[----:B------:R1:W-:Y:S01]  /*15c10*/  @P1 STG.E.U16 desc[UR10][R6.64], R24 ;  /* 0x0000001806001986 */ /* 0x0003e2000c10150a */
[----:B--2---:R-:W-:Y:S01]  /*15c20*/  ISETP.LT.AND P2, PT, R12, UR4, !P0 ;  /* 0x000000040c007c0c */ /* 0x004fe2000c741270 */
[----:B------:R-:W-:-:S02]  /*15c30*/  ULDC UR4, c[0x0][0x22c] ;  /* 0x00008b0000047ab9 */ /* 0x000fc40000000800 */
[----:B------:R-:W2:Y:S01]  /*15c40*/  LDL.LU R12, [R1+0x64c] ;  /* 0x00064c00010c7983 */ /* 0x000ea20000300800 */
[----:B------:R-:W-:-:S03]  /*15c50*/  IMAD R9, R70, 0x2, R11 ;  /* 0x0000000246097824 */ /* 0x000fc600078e020b */
[----:B------:R-:W2:Y:S01]  /*15c60*/  LDS.128 R20, [R0+UR8] ;  /* 0x0000000800147984 */ /* 0x000ea20008000c00 */
[----:B---3--:R-:W-:Y:S01]  /*15c70*/  ISETP.LT.AND P4, PT, R10, UR4, !P0 ;  /* 0x000000040a007c0c */ /* 0x008fe2000c781270 */
[----:B------:R-:W-:Y:S02]  /*15c80*/  ULDC UR4, c[0x0][0x22c] ;  /* 0x00008b0000047ab9 */ /* 0x000fe40000000800 */
[----:B------:R-:W3:Y:S01]  /*15c90*/  LDL.LU R10, [R1+0x648] ;  /* 0x00064800010a7983 */ /* 0x000ee20000300800 */
[----:B------:R-:W-:Y:S01]  /*15ca0*/  ISETP.LT.AND P5, PT, R8, UR4, !P0 ;  /* 0x0000000408007c0c */ /* 0x000fe2000c7a1270 */
[----:B------:R-:W-:Y:S02]  /*15cb0*/  ULDC UR4, c[0x0][0x22c] ;  /* 0x00008b0000047ab9 */ /* 0x000fe40000000800 */
[----:B------:R-:W-:Y:S01]  /*15cc0*/  ISETP.LT.AND P3, PT, R15, UR4, !P0 ;  /* 0x000000040f007c0c */ /* 0x000fe2000c761270 */
[----:B------:R-:W-:Y:S01]  /*15cd0*/  ULDC UR4, c[0x0][0x22c] ;  /* 0x00008b0000047ab9 */ /* 0x000fe20000000800 */
[----:B------:R-:W3:Y:S01]  /*15ce0*/  LDL.LU R15, [R1+0x644] ;  /* 0x00064400010f7983 */ /* 0x000ee20000300800 */
[----:B------:R-:W-:Y:S01]  /*15cf0*/  ISETP.LT.AND P1, PT, R14, UR4, !P0 ;  /* 0x000000040e007c0c */ /* 0x000fe2000c721270 */
[----:B------:R-:W-:-:S02]  /*15d00*/  IMAD R11, R70, 0x2, R9 ;  /* 0x00000002460b7824 */ /* 0x000fc400078e0209 */
[----:B------:R-:W3:Y:S01]  /*15d10*/  LDL.LU R14, [R1+0x640] ;  /* 0x00064000010e7983 */ /* 0x000ee20000300800 */
[CC--:B------:R-:W-:Y:S01]  /*15d20*/  LEA R8, P6, R9.reuse, R71.reuse, 0x1 ;  /* 0x0000004709087211 */ /* 0x0c0fe200078c08ff */
[----:B------:R-:W-:Y:S01]  /*15d30*/  ULDC UR4, c[0x0][0x22c] ;  /* 0x00008b0000047ab9 */ /* 0x000fe20000000800 */
[----:B0-----:R-:W-:Y:S02]  /*15d40*/  IMAD R5, R70, 0x2, R11 ;  /* 0x0000000246057824 */ /* 0x001fe400078e020b */
[----:B------:R-:W-:Y:S02]  /*15d50*/  LEA.HI.X.SX32 R9, R9, R72, 0x1, P6 ;  /* 0x0000004809097211 */ /* 0x000fe400030f0eff */
[----:B------:R-:W-:-:S04]  /*15d60*/  LEA R2, P6, R11, R71, 0x1 ;  /* 0x000000470b027211 */ /* 0x000fc800078c08ff */
[-C--:B------:R-:W-:Y:S01]  /*15d70*/  LEA.HI.X.SX32 R3, R11, R72.reuse, 0x1, P6 ;  /* 0x000000480b037211 */ /* 0x080fe200030f0eff */
[----:B------:R0:W-:Y:S01]  /*15d80*/  @P2 STG.E.U16 desc[UR10][R8.64], R25 ;  /* 0x0000001908002986 */ /* 0x0001e2000c10150a */
[----:B------:R-:W-:Y:S01]  /*15d90*/  LEA R4, P6, R5, R71, 0x1 ;  /* 0x0000004705047211 */ /* 0x000fe200078c08ff */
[----:B------:R-:W-:Y:S01]  /*15da0*/  IMAD R11, R70, 0x2, R5 ;  /* 0x00000002460b7824 */ /* 0x000fe200078e0205 */
[----:B----4-:R-:W-:Y:S01]  /*15db0*/  ISETP.LT.AND P2, PT, R13, UR4, !P0 ;  /* 0x000000040d007c0c */ /* 0x010fe2000c741270 */
[----:B------:R-:W-:Y:S01]  /*15dc0*/  ULDC UR4, c[0x0][0x22c] ;  /* 0x00008b0000047ab9 */ /* 0x000fe20000000800 */
[----:B------:R-:W4:Y:S01]  /*15dd0*/  LDL.LU R13, [R1+0x63c] ;  /* 0x00063c00010d7983 */ /* 0x000f220000300800 */
[----:B------:R-:W-:-:S03]  /*15de0*/  LEA.HI.X.SX32 R5, R5, R72, 0x1, P6 ;  /* 0x0000004805057211 */ /* 0x000fc600030f0eff */
[----:B------:R0:W-:Y:S01]  /*15df0*/  @P4 STG.E.U16 desc[UR10][R2.64], R26 ;  /* 0x0000001a02004986 */ /* 0x0001e2000c10150a */
[CC--:B-1----:R-:W-:Y:S01]  /*15e00*/  LEA R6, P6, R11.reuse, R71.reuse, 0x1 ;  /* 0x000000470b067211 */ /* 0x0c2fe200078c08ff */
[C---:B0-----:R-:W-:Y:S02]  /*15e10*/  IMAD R9, R70.reuse, 0x2, R11 ;  /* 0x0000000246097824 */ /* 0x041fe400078e020b */
[----:B------:R-:W-:Y:S01]  /*15e20*/  @P5 STG.E.U16 desc[UR10][R4.64], R27 ;  /* 0x0000001b04005986 */ /* 0x000fe2000c10150a */
[-C--:B------:R-:W-:Y:S02]  /*15e30*/  LEA.HI.X.SX32 R7, R11, R72.reuse, 0x1, P6 ;  /* 0x000000480b077211 */ /* 0x080fe400030f0eff */
[C---:B------:R-:W-:Y:S01]  /*15e40*/  LEA R8, P6, R9.reuse, R71, 0x1 ;  /* 0x0000004709087211 */ /* 0x040fe200078c08ff */
[----:B------:R-:W-:Y:S01]  /*15e50*/  IMAD R11, R70, 0x2, R9 ;  /* 0x00000002460b7824 */ /* 0x000fe200078e0209 */
[----:B------:R-:W-:Y:S02]  /*15e60*/  PRMT R3, R24, 0x7632, R3 ;  /* 0x0000763218037816 */ /* 0x000fe40000000003 */
[----:B------:R-:W-:-:S02]  /*15e70*/  LEA.HI.X.SX32 R9, R9, R72, 0x1, P6 ;  /* 0x0000004809097211 */ /* 0x000fc400030f0eff */
[----:B------:R-:W-:Y:S01]  /*15e80*/  PRMT R25, R25, 0x7632, R25 ;  /* 0x0000763219197816 */ /* 0x000fe20000000019 */
[----:B------:R0:W-:Y:S04]  /*15e90*/  @P3 STG.E.U16 desc[UR10][R6.64], R3 ;  /* 0x0000000306003986 */ /* 0x0001e8000c10150a */
[----:B------:R1:W-:Y:S01]  /*15ea0*/  @P1 STG.E.U16 desc[UR10][R8.64], R25 ;  /* 0x0000001908001986 */ /* 0x0003e2000c10150a */
[----:B--2---:R-:W-:Y:S01]  /*15eb0*/  ISETP.LT.AND P4, PT, R12, UR4, !P0 ;  /* 0x000000040c007c0c */ /* 0x004fe2000c781270 */
[----:B------:R-:W-:Y:S02]  /*15ec0*/  ULDC UR4, c[0x0][0x22c] ;  /* 0x00008b0000047ab9 */ /* 0x000fe40000000800 */
[----:B------:R-:W2:Y:S01]  /*15ed0*/  LDL.LU R12, [R1+0x638] ;  /* 0x00063800010c7983 */ /* 0x000ea20000300800 */
[----:B---3--:R-:W-:Y:S01]  /*15ee0*/  ISETP.LT.AND P5, PT, R10, UR4, !P0 ;  /* 0x000000040a007c0c */ /* 0x008fe2000c7a1270 */
[----:B------:R-:W-:-:S02]  /*15ef0*/  ULDC UR4, c[0x0][0x22c] ;  /* 0x00008b0000047ab9 */ /* 0x000fc40000000800 */
[----:B------:R-:W3:Y:S04]  /*15f00*/  LDL.LU R10, [R1+0x634] ;  /* 0x00063400010a7983 */ /* 0x000ee80000300800 */
[----:B------:R-:W3:Y:S01]  /*15f10*/  LDL.LU R16, [R1+0x630] ;  /* 0x0006300001107983 */ /* 0x000ee20000300800 */
[----:B------:R-:W-:Y:S01]  /*15f20*/  ISETP.LT.AND P3, PT, R15, UR4, !P0 ;  /* 0x000000040f007c0c */ /* 0x000fe2000c761270 */
[----:B------:R-:W-:Y:S02]  /*15f30*/  ULDC UR4, c[0x0][0x22c] ;  /* 0x00008b0000047ab9 */ /* 0x000fe40000000800 */
[----:B------:R-:W3:Y:S01]  /*15f40*/  LDL.LU R15, [R1+0x62c] ;  /* 0x00062c00010f7983 */ /* 0x000ee20000300800 */
[----:B------:R-:W-:Y:S01]  /*15f50*/  ISETP.LT.AND P1, PT, R14, UR4, !P0 ;  /* 0x000000040e007c0c */ /* 0x000fe2000c721270 */
[----:B------:R-:W-:-:S02]  /*15f60*/  ULDC UR4, c[0x0][0x22c] ;  /* 0x00008b0000047ab9 */ /* 0x000fc40000000800 */
[----:B------:R-:W3:Y:S01]  /*15f70*/  LDL.LU R14, [R1+0x628] ;  /* 0x00062800010e7983 */ /* 0x000ee20000300800 */
[----:B------:R-:W-:-:S04]  /*15f80*/  LEA R2, P6, R11, R71, 0x1 ;  /* 0x000000470b027211 */ /* 0x000fc800078c08ff */
[----:B0-----:R-:W-:Y:S01]  /*15f90*/  LEA.HI.X.SX32 R3, R11, R72, 0x1, P6 ;  /* 0x000000480b037211 */ /* 0x001fe200030f0eff */
[----:B------:R-:W-:Y:S01]  /*15fa0*/  IMAD R11, R70, 0x2, R11 ;  /* 0x00000002460b7824 */ /* 0x000fe200078e020b */
[----:B------:R-:W-:-:S03]  /*15fb0*/  PRMT R26, R26, 0x7632, R26 ;  /* 0x000076321a1a7816 */ /* 0x000fc6000000001a */
[C---:B------:R-:W-:Y:S01]  /*15fc0*/  IMAD R7, R70.reuse, 0x2, R11 ;  /* 0x0000000246077824 */ /* 0x040fe200078e020b */
[-C--:B------:R-:W-:Y:S02]  /*15fd0*/  LEA R4, P6, R11, R71.reuse, 0x1 ;  /* 0x000000470b047211 */ /* 0x080fe400078c08ff */
[----:B------:R-:W-:Y:S01]  /*15fe0*/  PRMT R27, R27, 0x7632, R27 ;  /* 0x000076321b1b7816 */ /* 0x000fe2000000001b */
[C---:B-1----:R-:W-:Y:S01]  /*15ff0*/  IMAD R9, R70.reuse, 0x2, R7 ;  /* 0x0000000246097824 */ /* 0x042fe200078e0207 */
[-C--:B------:R-:W-:Y:S02]  /*16000*/  LEA.HI.X.SX32 R5, R11, R72.reuse, 0x1, P6 ;  /* 0x000000480b057211 */ /* 0x080fe400030f0eff */
[-C--:B------:R-:W-:Y:S01]  /*16010*/  LEA R6, P6, R7, R71.reuse, 0x1 ;  /* 0x0000004707067211 */ /* 0x080fe200078c08ff */
[----:B------:R0:W-:Y:S01]  /*16020*/  @P2 STG.E.U16 desc[UR10][R2.64], R26 ;  /* 0x0000001a02002986 */ /* 0x0001e2000c10150a */
[----:B----4-:R-:W-:Y:S01]  /*16030*/  ISETP.LT.AND P2, PT, R13, UR4, !P0 ;  /* 0x000000040d007c0c */ /* 0x010fe2000c741270 */
[----:B------:R-:W-:Y:S01]  /*16040*/  ULDC UR4, c[0x0][0x22c] ;  /* 0x00008b0000047ab9 */ /* 0x000fe20000000800 */
[----:B------:R-:W-:Y:S01]  /*16050*/  LEA.HI.X.SX32 R7, R7, R72, 0x1, P6 ;  /* 0x0000004807077211 */ /* 0x000fe200030f0eff */
[----:B------:R-:W-:Y:S01]  /*16060*/  IMAD R11, R70, 0x2, R9 ;  /* 0x00000002460b7824 */ /* 0x000fe200078e0209 */
[----:B------:R1:W-:Y:S01]  /*16070*/  @P4 STG.E.U16 desc[UR10][R4.64], R27 ;  /* 0x0000001b04004986 */ /* 0x0003e2000c10150a */
[----:B0-----:R-:W-:-:S02]  /*16080*/  LEA R2, P6, R9, R71, 0x1 ;  /* 0x0000004709027211 */ /* 0x001fc400078c08ff */
[----:B------:R-:W-:Y:S02]  /*16090*/  IMAD R13, R70, 0x2, R11 ;  /* 0x00000002460d7824 */ /* 0x000fe400078e020b */
[-C--:B------:R-:W-:Y:S02]  /*160a0*/  LEA.HI.X.SX32 R3, R9, R72.reuse, 0x1, P6 ;  /* 0x0000004809037211 */ /* 0x080fe400030f0eff */
[CC--:B------:R-:W-:Y:S01]  /*160b0*/  LEA R8, P6, R11.reuse, R71.reuse, 0x1 ;  /* 0x000000470b087211 */ /* 0x0c0fe200078c08ff */
[----:B------:R-:W-:Y:S03]  /*160c0*/  @P5 STG.E.U16 desc[UR10][R6.64], R28 ;  /* 0x0000001c06005986 */ /* 0x000fe6000c10150a */
[-C--:B------:R-:W-:Y:S02]  /*160d0*/  LEA.HI.X.SX32 R9, R11, R72.reuse, 0x1, P6 ;  /* 0x000000480b097211 */ /* 0x080fe400030f0eff */
[C---:B-1----:R-:W-:Y:S01]  /*160e0*/  LEA R4, P6, R13.reuse, R71, 0x1 ;  /* 0x000000470d047211 */ /* 0x042fe200078c08ff */
[----:B------:R-:W-:Y:S03]  /*160f0*/  @P3 STG.E.U16 desc[UR10][R2.64], R29 ;  /* 0x0000001d02003986 */ /* 0x000fe6000c10150a */
[----:B------:R-:W-:Y:S01]  /*16100*/  LEA.HI.X.SX32 R5, R13, R72, 0x1, P6 ;  /* 0x000000480d057211 */ /* 0x000fe200030f0eff */
[----:B------:R0:W-:Y:S04]  /*16110*/  @P1 STG.E.U16 desc[UR10][R8.64], R30 ;  /* 0x0000001e08001986 */ /* 0x0001e8000c10150a */
[----:B------:R1:W-:Y:S01]  /*16120*/  @P2 STG.E.U16 desc[UR10][R4.64], R31 ;  /* 0x0000001f04002986 */ /* 0x0003e2000c10150a */
[----:B--2---:R-:W-:Y:S01]  /*16130*/  ISETP.LT.AND P4, PT, R12, UR4, !P0 ;  /* 0x000000040c007c0c */ /* 0x004fe2000c781270 */
[----:B------:R-:W-:-:S02]  /*16140*/  ULDC UR4, c[0x0][0x22c] ;  /* 0x00008b0000047ab9 */ /* 0x000fc40000000800 */
[----:B------:R-:W2:Y:S01]  /*16150*/  LDL.LU R12, [R1+0x624] ;  /* 0x00062400010c7983 */ /* 0x000ea20000300800 */
[----:B---3--:R-:W-:Y:S01]  /*16160*/  ISETP.LT.AND P5, PT, R10, UR4, !P0 ;  /* 0x000000040a007c0c */ /* 0x008fe2000c7a1270 */
[----:B------:R-:W-:Y:S02]  /*16170*/  ULDC UR4, c[0x0][0x22c] ;  /* 0x00008b0000047ab9 */ /* 0x000fe40000000800 */
[----:B------:R-:W3:Y:S01]  /*16180*/  LDL.LU R10, [R1+0x620] ;  /* 0x00062000010a7983 */ /* 0x000ee20000300800 */
[----:B------:R-:W-:Y:S01]  /*16190*/  ISETP.LT.AND P3, PT, R16, UR4, !P0 ;  /* 0x0000000410007c0c */ /* 0x000fe2000c761270 */
[----:B------:R-:W-:Y:S02]  /*161a0*/  ULDC UR4, c[0x0][0x22c] ;  /* 0x00008b0000047ab9 */ /* 0x000fe40000000800 */
[----:B0-----:R-:W4:Y:S01]  /*161b0*/  LDL.LU R8, [R1+0x61c] ;  /* 0x00061c0001087983 */ /* 0x001f220000300800 */
[----:B------:R-:W-:Y:S01]  /*161c0*/  ISETP.LT.AND P1, PT, R15, UR4, !P0 ;  /* 0x000000040f007c0c */ /* 0x000fe2000c721270 */
[----:B------:R-:W-:-:S02]  /*161d0*/  ULDC UR4, c[0x0][0x22c] ;  /* 0x00008b0000047ab9 */ /* 0x000fc40000000800 */
[----:B------:R-:W4:Y:S01]  /*161e0*/  LDL.LU R15, [R1+0x618] ;  /* 0x00061800010f7983 */ /* 0x000f220000300800 */
[----:B------:R-:W-:Y:S01]  /*161f0*/  ISETP.LT.AND P2, PT, R14, UR4, !P0 ;  /* 0x000000040e007c0c */ /* 0x000fe2000c741270 */
[----:B------:R-:W-:Y:S02]  /*16200*/  IMAD R7, R70, 0x2, R13 ;  /* 0x0000000246077824 */ /* 0x000fe400078e020d */
[----:B------:R-:W4:Y:S01]  /*16210*/  LDL.LU R14, [R1+0x614] ;  /* 0x00061400010e7983 */ /* 0x000f220000300800 */
[----:B------:R-:W-:Y:S01]  /*16220*/  PRMT R28, R28, 0x7632, R28 ;  /* 0x000076321c1c7816 */ /* 0x000fe2000000001c */
[----:B------:R-:W-:Y:S01]  /*16230*/  ULDC UR4, c[0x0][0x22c] ;  /* 0x00008b0000047ab9 */ /* 0x000fe20000000800 */
[----:B------:R-:W-:Y:S01]  /*16240*/  IMAD R11, R70, 0x2, R7 ;  /* 0x00000002460b7824 */ /* 0x000fe200078e0207 */
[C---:B------:R-:W-:Y:S01]  /*16250*/  LEA R6, P6, R7.reuse, R71, 0x1 ;  /* 0x0000004707067211 */ /* 0x040fe200078c08ff */
[----:B------:R-:W4:Y:S03]  /*16260*/  LDL.LU R13, [R1+0x610] ;  /* 0x00061000010d7983 */ /* 0x000f260000300800 */
[----:B------:R-:W-:-:S02]  /*16270*/  LEA.HI.X.SX32 R7, R7, R72, 0x1, P6 ;  /* 0x0000004807077211 */ /* 0x000fc400030f0eff */
[----:B------:R-:W-:-:S04]  /*16280*/  LEA R2, P6, R11, R71, 0x1 ;  /* 0x000000470b027211 */ /* 0x000fc800078c08ff */
[-C--:B------:R-:W-:Y:S01]  /*16290*/  LEA.HI.X.SX32 R3, R11, R72.reuse, 0x1, P6 ;  /* 0x000000480b037211 */ /* 0x080fe200030f0eff */
[C---:B------:R-:W-:Y:S01]  /*162a0*/  IMAD R11, R70.reuse, 0x2, R11 ;  /* 0x00000002460b7824 */ /* 0x040fe200078e020b */
[----:B------:R0:W-:Y:S03]  /*162b0*/  @P4 STG.E.U16 desc[UR10][R6.64], R28 ;  /* 0x0000001c06004986 */ /* 0x0001e6000c10150a */
[C---:B------:R-:W-:Y:S01]  /*162c0*/  IMAD R9, R70.reuse, 0x2, R11 ;  /* 0x0000000246097824 */ /* 0x040fe200078e020b */
[-C--:B-1----:R-:W-:Y:S02]  /*162d0*/  LEA R4, P6, R11, R71.reuse, 0x1 ;  /* 0x000000470b047211 */ /* 0x082fe400078c08ff */
[----:B------:R-:W-:Y:S02]  /*162e0*/  PRMT R29, R29, 0x7632, R29 ;  /* 0x000076321d1d7816 */ /* 0x000fe4000000001d */
[----:B------:R-:W-:Y:S01]  /*162f0*/  LEA.HI.X.SX32 R5, R11, R72, 0x1, P6 ;  /* 0x000000480b057211 */ /* 0x000fe200030f0eff */
[----:B------:R-:W-:Y:S01]  /*16300*/  IMAD R11, R70, 0x2, R9 ;  /* 0x00000002460b7824 */ /* 0x000fe200078e0209 */
[----:B0-----:R-:W-:Y:S01]  /*16310*/  LEA R6, P6, R9, R71, 0x1 ;  /* 0x0000004709067211 */ /* 0x001fe200078c08ff */
[----:B------:R0:W-:Y:S01]  /*16320*/  @P5 STG.E.U16 desc[UR10][R2.64], R29 ;  /* 0x0000001d02005986 */ /* 0x0001e2000c10150a */
[----:B------:R-:W-:-:S02]  /*16330*/  PRMT R30, R30, 0x7632, R30 ;  /* 0x000076321e1e7816 */ /* 0x000fc4000000001e */
[----:B------:R-:W-:-:S03]  /*16340*/  LEA.HI.X.SX32 R7, R9, R72, 0x1, P6 ;  /* 0x0000004809077211 */ /* 0x000fc600030f0eff */
[----:B------:R-:W-:Y:S01]  /*16350*/  @P3 STG.E.U16 desc[UR10][R4.64], R30 ;  /* 0x0000001e04003986 */ /* 0x000fe2000c10150a */
[----:B0-----:R-:W-:Y:S02]  /*16360*/  PRMT R3, R31, 0x7632, R3 ;  /* 0x000076321f037816 */ /* 0x001fe40000000003 */
[----:B------:R-:W-:-:S03]  /*16370*/  LEA R2, P6, R11, R71, 0x1 ;  /* 0x000000470b027211 */ /* 0x000fc600078c08ff */
[----:B------:R0:W-:Y:S02]  /*16380*/  @P1 STG.E.U16 desc[UR10][R6.64], R3 ;  /* 0x0000000306001986 */ /* 0x0001e4000c10150a */
[----:B0-----:R-:W-:-:S05]  /*16390*/  LEA.HI.X.SX32 R3, R11, R72, 0x1, P6 ;  /* 0x000000480b037211 */ /* 0x001fca00030f0eff */
[----:B------:R0:W-:Y:S01]  /*163a0*/  @P2 STG.E.U16 desc[UR10][R2.64], R32 ;  /* 0x0000002002002986 */ /* 0x0001e2000c10150a */
[----:B--2---:R-:W-:Y:S01]  /*163b0*/  ISETP.LT.AND P4, PT, R12, UR4, !P0 ;  /* 0x000000040c007c0c */ /* 0x004fe2000c781270 */
[----:B------:R-:W-:Y:S02]  /*163c0*/  ULDC UR4, c[0x0][0x22c] ;  /* 0x00008b0000047ab9 */ /* 0x000fe40000000800 */
[----:B------:R-:W2:Y:S01]  /*163d0*/  LDL.LU R12, [R1+0x60c] ;  /* 0x00060c00010c7983 */ /* 0x000ea20000300800 */
[----:B---3--:R-:W-:Y:S01]  /*163e0*/  ISETP.LT.AND P5, PT, R10, UR4, !P0 ;  /* 0x000000040a007c0c */ /* 0x008fe2000c7a1270 */
[----:B------:R-:W-:Y:S02]  /*163f0*/  ULDC UR4, c[0x0][0x22c] ;  /* 0x00008b0000047ab9 */ /* 0x000fe40000000800 */
[----:B------:R-:W3:Y:S01]  /*16400*/  LDL.LU R10, [R1+0x608] ;  /* 0x00060800010a7983 */ /* 0x000ee20000300800 */
[----:B----4-:R-:W-:Y:S01]  /*16410*/  ISETP.LT.AND P3, PT, R8, UR4, !P0 ;  /* 0x0000000408007c0c */ /* 0x010fe2000c761270 */
[----:B------:R-:W-:-:S02]  /*16420*/  ULDC UR4, c[0x0][0x22c] ;  /* 0x00008b0000047ab9 */ /* 0x000fc40000000800 */
[----:B------:R-:W-:Y:S01]  /*16430*/  ISETP.LT.AND P1, PT, R15, UR4, !P0 ;  /* 0x000000040f007c0c */ /* 0x000fe2000c721270 */
[----:B------:R-:W-:Y:S01]  /*16440*/  ULDC UR4, c[0x0][0x22c] ;  /* 0x00008b0000047ab9 */ /* 0x000fe20000000800 */
[----:B------:R-:W4:Y:S01]  /*16450*/  LDL.LU R15, [R1+0x604] ;  /* 0x00060400010f7983 */ /* 0x000f220000300800 */
[----:B------:R-:W-:Y:S01]  /*16460*/  ISETP.LT.AND P2, PT, R14, UR4, !P0 ;  /* 0x000000040e007c0c */ /* 0x000fe2000c741270 */
[C---:B------:R-:W-:Y:S02]  /*16470*/  IMAD R9, R70.reuse, 0x2, R11 ;  /* 0x0000000246097824 */ /* 0x040fe400078e020b */
[----:B------:R-:W4:Y:S01]  /*16480*/  LDL.LU R14, [R1+0x600] ;  /* 0x00060000010e7983 */ /* 0x000f220000300800 */
[----:B------:R-:W-:Y:S01]  /*16490*/  ULDC UR4, c[0x0][0x22c] ;  /* 0x00008b0000047ab9 */ /* 0x000fe20000000800 */
[----:B------:R-:W-:Y:S01]  /*164a0*/  IMAD R11, R70, 0x2, R9 ;  /* 0x00000002460b7824 */ /* 0x000fe200078e0209 */
[----:B------:R-:W-:-:S04]  /*164b0*/  LEA R8, P6, R9, R71, 0x1 ;  /* 0x0000004709087211 */ /* 0x000fc800078c08ff */
[----:B------:R-:W-:Y:S01]  /*164c0*/  LEA.HI.X.SX32 R9, R9, R72, 0x1, P6 ;  /* 0x0000004809097211 */ /* 0x000fe200030f0eff */
[----:B------:R-:W-:Y:S01]  /*164d0*/  IMAD R7, R70, 0x2, R11 ;  /* 0x0000000246077824 */ /* 0x000fe200078e020b */
[----:B------:R-:W-:-:S04]  /*164e0*/  LEA R4, P6, R11, R71, 0x1 ;  /* 0x000000470b047211 */ /* 0x000fc800078c08ff */
[-C--:B------:R-:W-:Y:S01]  /*164f0*/  LEA.HI.X.SX32 R5, R11, R72.reuse, 0x1, P6 ;  /* 0x000000480b057211 */ /* 0x080fe200030f0eff */
[----:B------:R1:W-:Y:S01]  /*16500*/  @P4 STG.E.U16 desc[UR10][R8.64], R33 ;  /* 0x0000002108004986 */ /* 0x0003e2000c10150a */
[----:B------:R-:W-:Y:S01]  /*16510*/  LEA R6, P6, R7, R71, 0x1 ;  /* 0x0000004707067211 */ /* 0x000fe200078c08ff */
[----:B------:R-:W-:Y:S01]  /*16520*/  IMAD R11, R70, 0x2, R7 ;  /* 0x00000002460b7824 */ /* 0x000fe200078e0207 */
[----:B------:R-:W-:Y:S01]  /*16530*/  ISETP.LT.AND P4, PT, R13, UR4, !P0 ;  /* 0x000000040d007c0c */ /* 0x000fe2000c781270 */
[----:B------:R-:W-:Y:S01]  /*16540*/  ULDC UR4, c[0x0][0x22c] ;  /* 0x00008b0000047ab9 */ /* 0x000fe20000000800 */
[----:B------:R-:W4:Y:S01]  /*16550*/  LDL.LU R13, [R1+0x5fc] ;  /* 0x0005fc00010d7983 */ /* 0x000f220000300800 */
[----:B------:R-:W-:-:S03]  /*16560*/  LEA.HI.X.SX32 R7, R7, R72, 0x1, P6 ;  /* 0x0000004807077211 */ /* 0x000fc600030f0eff */
[----:B------:R4:W-:Y:S01]  /*16570*/  @P5 STG.E.U16 desc[UR10][R4.64], R34 ;  /* 0x0000002204005986 */ /* 0x0009e2000c10150a */
[CC--:B0-----:R-:W-:Y:S01]  /*16580*/  LEA R2, P6, R11.reuse, R71.reuse, 0x1 ;  /* 0x000000470b027211 */ /* 0x0c1fe200078c08ff */
[----:B-1----:R-:W-:Y:S02]  /*16590*/  IMAD R9, R70, 0x2, R11 ;  /* 0x0000000246097824 */ /* 0x002fe400078e020b */
[----:B------:R0:W-:Y:S01]  /*165a0*/  @P3 STG.E.U16 desc[UR10][R6.64], R35 ;  /* 0x0000002306003986 */ /* 0x0001e2000c10150a */
[----:B------:R-:W-:Y:S02]  /*165b0*/  LEA.HI.X.SX32 R3, R11, R72, 0x1, P6 ;  /* 0x000000480b037211 */ /* 0x000fe400030f0eff */
[----:B------:R-:W-:Y:S02]  /*165c0*/  PRMT R32, R32, 0x7632, R32 ;  /* 0x0000763220207816 */ /* 0x000fe40000000020 */
[----:B------:R-:W-:Y:S01]  /*165d0*/  LEA R8, P6, R9, R71, 0x1 ;  /* 0x0000004709087211 */ /* 0x000fe200078c08ff */
[----:B------:R-:W-:Y:S01]  /*165e0*/  IMAD R11, R70, 0x2, R9 ;  /* 0x00000002460b7824 */ /* 0x000fe200078e0209 */
[----:B------:R-:W-:-:S02]  /*165f0*/  PRMT R33, R33, 0x7632, R33 ;  /* 0x0000763221217816 */ /* 0x000fc40000000021 */
[----:B------:R-:W-:Y:S01]  /*16600*/  LEA.HI.X.SX32 R9, R9, R72, 0x1, P6 ;  /* 0x0000004809097211 */ /* 0x000fe200030f0eff */
        /* <DEDUP_REMOVED lines=9> */
[----:B----4-:R-:W-:Y:S01]  /*166a0*/  ISETP.LT.AND P1, PT, R15, UR4, !P0 ;  /* 0x000000040f007c0c */ /* 0x010fe2000c721270 */
[----:B------:R-:W-:Y:S02]  /*166b0*/  ULDC UR4, c[0x0][0x22c] ;  /* 0x00008b0000047ab9 */ /* 0x000fe40000000800 */
[----:B------:R-:W4:Y:S01]  /*166c0*/  LDL.LU R15, [R1+0x5ec] ;  /* 0x0005ec00010f7983 */ /* 0x000f220000300800 */
[----:B------:R-:W-:Y:S01]  /*166d0*/  ISETP.LT.AND P2, PT, R14, UR4, !P0 ;  /* 0x000000040e007c0c */ /* 0x000fe2000c741270 */
[----:B------:R-:W-:-:S02]  /*166e0*/  ULDC UR4, c[0x0][0x22c] ;  /* 0x00008b0000047ab9 */ /* 0x000fc40000000800 */
[----:B------:R-:W4:Y:S01]  /*166f0*/  LDL.LU R14, [R1+0x5e8] ;  /* 0x0005e800010e7983 */ /* 0x000f220000300800 */
[----:B------:R-:W-:-:S04]  /*16700*/  LEA R4, P6, R11, R71, 0x1 ;  /* 0x000000470b047211 */ /* 0x000fc800078c08ff */
[----:B------:R-:W-:Y:S01]  /*16710*/  LEA.HI.X.SX32 R5, R11, R72, 0x1, P6 ;  /* 0x000000480b057211 */ /* 0x000fe200030f0eff */
[----:B------:R-:W-:Y:S01]  /*16720*/  IMAD R11, R70, 0x2, R11 ;  /* 0x00000002460b7824 */ /* 0x000fe200078e020b */
[----:B------:R-:W-:-:S03]  /*16730*/  PRMT R34, R34, 0x7632, R34 ;  /* 0x0000763222227816 */ /* 0x000fc60000000022 */
[C---:B0-----:R-:W-:Y:S01]  /*16740*/  IMAD R7, R70.reuse, 0x2, R11 ;  /* 0x0000000246077824 */ /* 0x041fe200078e020b */
[-C--:B-1----:R-:W-:Y:S02]  /*16750*/  LEA R2, P6, R11, R71.reuse, 0x1 ;  /* 0x000000470b027211 */ /* 0x082fe400078c08ff */
[----:B------:R-:W-:Y:S01]  /*16760*/  PRMT R35, R35, 0x7632, R35 ;  /* 0x0000763223237816 */ /* 0x000fe20000000023 */
[C---:B------:R-:W-:Y:S01]  /*16770*/  IMAD R9, R70.reuse, 0x2, R7 ;  /* 0x0000000246097824 */ /* 0x040fe200078e0207 */
[-C--:B------:R-:W-:Y:S02]  /*16780*/  LEA.HI.X.SX32 R3, R11, R72.reuse, 0x1, P6 ;  /* 0x000000480b037211 */ /* 0x080fe400030f0eff */
[-C--:B------:R-:W-:Y:S01]  /*16790*/  LEA R6, P6, R7, R71.reuse, 0x1 ;  /* 0x0000004707067211 */ /* 0x080fe200078c08ff */
[----:B------:R0:W-:Y:S01]  /*167a0*/  @P4 STG.E.U16 desc[UR10][R4.64], R34 ;  /* 0x0000002204004986 */ /* 0x0001e2000c10150a */
[----:B------:R-:W-:Y:S01]  /*167b0*/  ISETP.LT.AND P4, PT, R13, UR4, !P0 ;  /* 0x000000040d007c0c */ /* 0x000fe2000c781270 */
        /* <DEDUP_REMOVED lines=23> */
[----:B0-----:R-:W3:Y:S01]  /*16930*/  LDL.LU R8, [R1+0x5dc] ;  /* 0x0005dc0001087983 */ /* 0x001ee20000300800 */
[----:B----4-:R-:W-:Y:S01]  /*16940*/  ISETP.LT.AND P2, PT, R15, UR4, !P0 ;  /* 0x000000040f007c0c */ /* 0x010fe2000c741270 */
[----:B------:R-:W-:-:S02]  /*16950*/  ULDC UR4, c[0x0][0x22c] ;  /* 0x00008b0000047ab9 */ /* 0x000fc40000000800 */
[----:B------:R-:W4:Y:S01]  /*16960*/  LDL.LU R15, [R1+0x5d8] ;  /* 0x0005d800010f7983 */ /* 0x000f220000300800 */
[----:B------:R-:W-:Y:S01]  /*16970*/  ISETP.LT.AND P4, PT, R14, UR4, !P0 ;  /* 0x000000040e007c0c */ /* 0x000fe2000c781270 */
[----:B------:R-:W-:Y:S02]  /*16980*/  IMAD R7, R70, 0x2, R13 ;  /* 0x0000000246077824 */ /* 0x000fe400078e020d */
[----:B------:R-:W4:Y:S01]  /*16990*/  LDL.LU R14, [R1+0x5d4] ;  /* 0x0005d400010e7983 */ /* 0x000f220000300800 */
[----:B-1----:R-:W-:Y:S01]  /*169a0*/  PRMT R3, R36, 0x7632, R3 ;  /* 0x0000763224037816 */ /* 0x002fe20000000003 */
        /* <DEDUP_REMOVED lines=8> */
[----:B------:R0:W-:Y:S01]  /*16a30*/  @P5 STG.E.U16 desc[UR10][R6.64], R3 ;  /* 0x0000000306005986 */ /* 0x0001e2000c10150a */
[----:B------:R-:W-:Y:S02]  /*16a40*/  PRMT R37, R37, 0x7632, R37 ;  /* 0x0000763225257816 */ /* 0x000fe40000000025 */
[----:B------:R-:W-:Y:S01]  /*16a50*/  IMAD R9, R70, 0x2, R11 ;  /* 0x0000000246097824 */ /* 0x000fe200078e020b */
[CC--:B------:R-:W-:Y:S02]  /*16a60*/  LEA R2, P6, R11.reuse, R71.reuse, 0x1 ;  /* 0x000000470b027211 */ /* 0x0c0fe400078c08ff */
[----:B------:R1:W-:Y:S01]  /*16a70*/  @P3 STG.E.U16 desc[UR10][R4.64], R37 ;  /* 0x0000002504003986 */ /* 0x0003e2000c10150a */
[----:B------:R-:W-:Y:S02]  /*16a80*/  PRMT R38, R38, 0x7632, R38 ;  /* 0x0000763226267816 */ /* 0x000fe40000000026 */
[----:B0-----:R-:W-:Y:S01]  /*16a90*/  LEA.HI.X.SX32 R3, R11, R72, 0x1, P6 ;  /* 0x000000480b037211 */ /* 0x001fe200030f0eff */
[----:B------:R-:W-:Y:S01]  /*16aa0*/  IMAD R11, R70, 0x2, R9 ;  /* 0x00000002460b7824 */ /* 0x000fe200078e0209 */
[----:B------:R-:W-:-:S02]  /*16ab0*/  LEA R6, P6, R9, R71, 0x1 ;  /* 0x0000004709067211 */ /* 0x000fc400078c08ff */
[----:B------:R-:W-:Y:S02]  /*16ac0*/  PRMT R39, R39, 0x7632, R39 ;  /* 0x0000763227277816 */ /* 0x000fe40000000027 */
        /* <DEDUP_REMOVED lines=14> */
[----:B----4-:R-:W-:Y:S01]  /*16bb0*/  ISETP.LT.AND P2, PT, R15, UR4, !P0 ;  /* 0x000000040f007c0c */ /* 0x010fe2000c741270 */
[----:B------:R-:W-:Y:S01]  /*16bc0*/  ULDC UR4, c[0x0][0x22c] ;  /* 0x00008b0000047ab9 */ /* 0x000fe20000000800 */
[----:B------:R-:W4:Y:S01]  /*16bd0*/  LDL.LU R15, [R1+0x5c4] ;  /* 0x0005c400010f7983 */ /* 0x000f220000300800 */
[----:B------:R-:W-:Y:S01]  /*16be0*/  ISETP.LT.AND P4, PT, R14, UR4, !P0 ;  /* 0x000000040e007c0c */ /* 0x000fe2000c781270 */
[----:B------:R-:W-:-:S02]  /*16bf0*/  IMAD R9, R70, 0x2, R11 ;  /* 0x0000000246097824 */ /* 0x000fc400078e020b */
[----:B------:R-:W4:Y:S01]  /*16c00*/  LDL.LU R14, [R1+0x5c0] ;  /* 0x0005c000010e7983 */ /* 0x000f220000300800 */
[----:B------:R-:W-:Y:S01]  /*16c10*/  ULDC UR4, c[0x0][0x22c] ;  /* 0x00008b0000047ab9 */ /* 0x000fe20000000800 */
[----:B------:R-:W-:Y:S01]  /*16c20*/  IMAD R11, R70, 0x2, R9 ;  /* 0x00000002460b7824 */ /* 0x000fe200078e0209 */
[----:B------:R-:W-:-:S04]  /*16c30*/  LEA R8, P6, R9, R71, 0x1 ;  /* 0x0000004709087211 */ /* 0x000fc800078c08ff */
[----:B------:R-:W-:Y:S01]  /*16c40*/  LEA.HI.X.SX32 R9, R9, R72, 0x1, P6 ;  /* 0x0000004809097211 */ /* 0x000fe200030f0eff */
[----:B0-----:R-:W-:Y:S01]  /*16c50*/  IMAD R7, R70, 0x2, R11 ;  /* 0x0000000246077824 */ /* 0x001fe200078e020b */
        /* <DEDUP_REMOVED lines=10> */
[CC--:B-1----:R-:W-:Y:S01]  /*16d00*/  LEA R4, P6, R11.reuse, R71.reuse, 0x1 ;  /* 0x000000470b047211 */ /* 0x0c2fe200078c08ff */
[----:B0-----:R-:W-:Y:S02]  /*16d10*/  IMAD R9, R70, 0x2, R11 ;  /* 0x0000000246097824 */ /* 0x001fe400078e020b */
        /* <DEDUP_REMOVED lines=95> */
[----:B------:R-:W-:Y:S01]  /*17310*/  ISETP.LT.AND P2, PT, R8, UR4, !P0 ;  /* 0x0000000408007c0c */ /* 0x000fe2000c741270 */
[----:B------:R-:W-:-:S02]  /*17320*/  ULDC UR4, c[0x0][0x22c] ;  /* 0x00008b0000047ab9 */ /* 0x000fc40000000800 */
[----:B----4-:R-:W-:Y:S01]  /*17330*/  ISETP.LT.AND P4, PT, R15, UR4, !P0 ;  /* 0x000000040f007c0c */ /* 0x010fe2000c781270 */
        /* <DEDUP_REMOVED lines=82> */
[----:B------:R-:W-:Y:S01]  /*17860*/  ISETP.LT.AND P3, PT, R14, UR4, !P0 ;  /* 0x000000040e007c0c */ /* 0x000fe2000c761270 */
[----:B------:R-:W-:Y:S01]  /*17870*/  IMAD R7, R70, 0x2, R13 ;  /* 0x0000000246077824 */ /* 0x000fe200078e020d */
        /* <DEDUP_REMOVED lines=13> */
[C---:B------:R-:W-:Y:S02]  /*17950*/  LEA R2, P6, R11.reuse, R71, 0x1 ;  /* 0x000000470b027211 */ /* 0x040fe400078c08ff */
[----:B------:R1:W-:Y:S01]  /*17960*/  @P2 STG.E.U16 desc[UR10][R4.64], R53 ;  /* 0x0000003504002986 */ /* 0x0003e2000c10150a */
[----:B------:R-:W-:Y:S02]  /*17970*/  PRMT R54, R54, 0x7632, R54 ;  /* 0x0000763236367816 */ /* 0x000fe40000000036 */
[----:B0-----:R-:W-:-:S02]  /*17980*/  LEA.HI.X.SX32 R3, R11, R72, 0x1, P6 ;  /* 0x000000480b037211 */ /* 0x001fc400030f0eff */
[----:B------:R-:W-:Y:S02]  /*17990*/  LEA R6, P6, R9, R71, 0x1 ;  /* 0x0000004709067211 */ /* 0x000fe400078c08ff */
[----:B------:R-:W-:Y:S02]  /*179a0*/  PRMT R55, R55, 0x7632, R55 ;  /* 0x0000763237377816 */ /* 0x000fe40000000037 */
[----:B------:R-:W-:Y:S01]  /*179b0*/  LEA.HI.X.SX32 R7, R9, R72, 0x1, P6 ;  /* 0x0000004809077211 */ /* 0x000fe200030f0eff */
[----:B------:R-:W-:Y:S04]  /*179c0*/  @P4 STG.E.U16 desc[UR10][R2.64], R54 ;  /* 0x0000003602004986 */ /* 0x000fe8000c10150a */
[----:B------:R0:W-:Y:S01]  /*179d0*/  @P5 STG.E.U16 desc[UR10][R6.64], R55 ;  /* 0x0000003706005986 */ /* 0x0001e2000c10150a */
[----:B--2---:R-:W-:Y:S01]  /*179e0*/  ISETP.LT.AND P1, PT, R12, UR4, !P0 ;  /* 0x000000040c007c0c */ /* 0x004fe2000c721270 */
[----:B------:R-:W-:-:S02]  /*179f0*/  ULDC UR4, c[0x0][0x22c] ;  /* 0x00008b0000047ab9 */ /* 0x000fc40000000800 */
[----:B------:R-:W2:Y:S04]  /*17a00*/  LDL.LU R12, [R1+0x550] ;  /* 0x00055000010c7983 */ /* 0x000ea80000300800 */
[----:B------:R-:W2:Y:S01]  /*17a10*/  LDL.LU R13, [R1+0x54c] ;  /* 0x00054c00010d7983 */ /* 0x000ea20000300800 */
[----:B---3--:R-:W-:Y:S01]  /*17a20*/  ISETP.LT.AND P2, PT, R10, UR4, !P0 ;  /* 0x000000040a007c0c */ /* 0x008fe2000c741270 */
[----:B------:R-:W-:Y:S02]  /*17a30*/  ULDC UR4, c[0x0][0x22c] ;  /* 0x00008b0000047ab9 */ /* 0x000fe40000000800 */
[----:B------:R-:W3:Y:S01]  /*17a40*/  LDL.LU R10, [R1+0x548] ;  /* 0x00054800010a7983 */ /* 0x000ee20000300800 */
[----:B------:R-:W-:Y:S01]  /*17a50*/  ISETP.LT.AND P4, PT, R8, UR4, !P0 ;  /* 0x0000000408007c0c */ /* 0x000fe2000c781270 */
[----:B------:R-:W-:-:S02]  /*17a60*/  ULDC UR4, c[0x0][0x22c] ;  /* 0x00008b0000047ab9 */ /* 0x000fc40000000800 */
[----:B----4-:R-:W-:Y:S01]  /*17a70*/  ISETP.LT.AND P5, PT, R14, UR4, !P0 ;  /* 0x000000040e007c0c */ /* 0x010fe2000c7a1270 */
[C---:B------:R-:W-:Y:S01]  /*17a80*/  IMAD R11, R70.reuse, 0x2, R9 ;  /* 0x00000002460b7824 */ /* 0x040fe200078e0209 */
[----:B------:R-:W4:Y:S01]  /*17a90*/  LDL.LU R14, [R1+0x544] ;  /* 0x00054400010e7983 */ /* 0x000f220000300800 */
[----:B------:R-:W-:Y:S02]  /*17aa0*/  ULDC UR4, c[0x0][0x22c] ;  /* 0x00008b0000047ab9 */ /* 0x000fe40000000800 */
[----:B------:R-:W-:Y:S01]  /*17ab0*/  IMAD R9, R70, 0x2, R11 ;  /* 0x0000000246097824 */ /* 0x000fe200078e020b */
[----:B-1----:R-:W-:-:S04]  /*17ac0*/  LEA R4, P6, R11, R71, 0x1 ;  /* 0x000000470b047211 */ /* 0x002fc800078c08ff */
[----:B------:R-:W-:Y:S01]  /*17ad0*/  LEA.HI.X.SX32 R5, R11, R72, 0x1, P6 ;  /* 0x000000480b057211 */ /* 0x000fe200030f0eff */
[----:B------:R-:W-:Y:S01]  /*17ae0*/  IMAD R11, R70, 0x2, R9 ;  /* 0x00000002460b7824 */ /* 0x000fe200078e0209 */
[----:B------:R-:W-:-:S03]  /*17af0*/  LEA R8, P6, R9, R71, 0x1 ;  /* 0x0000004709087211 */ /* 0x000fc600078c08ff */
[C---:B0-----:R-:W-:Y:S01]  /*17b00*/  IMAD R7, R70.reuse, 0x2, R11 ;  /* 0x0000000246077824 */ /* 0x041fe200078e020b */
[-C--:B------:R-:W-:Y:S02]  /*17b10*/  LEA.HI.X.SX32 R9, R9, R72.reuse, 0x1, P6 ;  /* 0x0000004809097211 */ /* 0x080fe400030f0eff */
[-C--:B------:R-:W-:Y:S01]  /*17b20*/  LEA R2, P6, R11, R71.reuse, 0x1 ;  /* 0x000000470b027211 */ /* 0x080fe200078c08ff */
[----:B------:R0:W-:Y:S01]  /*17b30*/  @P3 STG.E.U16 desc[UR10][R4.64], R56 ;  /* 0x0000003804003986 */ /* 0x0001e2000c10150a */
[----:B------:R-:W-:Y:S01]  /*17b40*/  ISETP.LT.AND P3, PT, R15, UR4, !P0 ;  /* 0x000000040f007c0c */ /* 0x000fe2000c761270 */
[----:B------:R-:W-:Y:S01]  /*17b50*/  ULDC UR4, c[0x0][0x22c] ;  /* 0x00008b0000047ab9 */ /* 0x000fe20000000800 */
[----:B------:R-:W-:Y:S02]  /*17b60*/  LEA.HI.X.SX32 R3, R11, R72, 0x1, P6 ;  /* 0x000000480b037211 */ /* 0x000fe400030f0eff */
[----:B------:R-:W-:Y:S01]  /*17b70*/  LEA R6, P6, R7, R71, 0x1 ;  /* 0x0000004707067211 */ /* 0x000fe200078c08ff */
[----:B------:R1:W-:Y:S01]  /*17b80*/  @P1 STG.E.U16 desc[UR10][R8.64], R57 ;  /* 0x0000003908001986 */ /* 0x0003e2000c10150a */
[----:B------:R-:W-:-:S02]  /*17b90*/  IMAD R11, R70, 0x2, R7 ;  /* 0x00000002460b7824 */ /* 0x000fc400078e0207 */
[-C--:B------:R-:W-:Y:S01]  /*17ba0*/  LEA.HI.X.SX32 R7, R7, R72.reuse, 0x1, P6 ;  /* 0x0000004807077211 */ /* 0x080fe200030f0eff */
[----:B------:R1:W-:Y:S04]  /*17bb0*/  @P2 STG.E.U16 desc[UR10][R2.64], R58 ;  /* 0x0000003a02002986 */ /* 0x0003e8000c10150a */
[----:B------:R1:W-:Y:S01]  /*17bc0*/  @P4 STG.E.U16 desc[UR10][R6.64], R59 ;  /* 0x0000003b06004986 */ /* 0x0003e2000c10150a */
[C---:B0-----:R-:W-:Y:S02]  /*17bd0*/  LEA R4, P6, R11.reuse, R71, 0x1 ;  /* 0x000000470b047211 */ /* 0x041fe400078c08ff */
[----:B------:R-:W-:Y:S02]  /*17be0*/  PRMT R56, R56, 0x7632, R56 ;  /* 0x0000763238387816 */ /* 0x000fe40000000038 */
[----:B------:R-:W-:-:S05]  /*17bf0*/  LEA.HI.X.SX32 R5, R11, R72, 0x1, P6 ;  /* 0x000000480b057211 */ /* 0x000fca00030f0eff */
[----:B------:R0:W-:Y:S01]  /*17c00*/  @P5 STG.E.U16 desc[UR10][R4.64], R56 ;  /* 0x0000003804005986 */ /* 0x0001e2000c10150a */
[----:B--2---:R-:W-:Y:S01]  /*17c10*/  ISETP.LT.AND P1, PT, R12, UR4, !P0 ;  /* 0x000000040c007c0c */ /* 0x004fe2000c721270 */
[----:B------:R-:W-:Y:S02]  /*17c20*/  ULDC UR4, c[0x0][0x22c] ;  /* 0x00008b0000047ab9 */ /* 0x000fe40000000800 */
[----:B------:R-:W2:Y:S01]  /*17c30*/  LDL.LU R12, [R1+0x540] ;  /* 0x00054000010c7983 */ /* 0x000ea20000300800 */
[----:B------:R-:W-:Y:S01]  /*17c40*/  ISETP.LT.AND P2, PT, R13, UR4, !P0 ;  /* 0x000000040d007c0c */ /* 0x000fe2000c741270 */
[----:B------:R-:W-:Y:S02]  /*17c50*/  ULDC UR4, c[0x0][0x22c] ;  /* 0x00008b0000047ab9 */ /* 0x000fe40000000800 */
[----:B------:R-:W2:Y:S01]  /*17c60*/  LDL.LU R13, [R1+0x53c] ;  /* 0x00053c00010d7983 */ /* 0x000ea20000300800 */
[----:B---3--:R-:W-:Y:S01]  /*17c70*/  ISETP.LT.AND P4, PT, R10, UR4, !P0 ;  /* 0x000000040a007c0c */ /* 0x008fe2000c781270 */
[----:B------:R-:W-:-:S02]  /*17c80*/  ULDC UR4, c[0x0][0x22c] ;  /* 0x00008b0000047ab9 */ /* 0x000fc40000000800 */
[----:B------:R-:W3:Y:S04]  /*17c90*/  LDL.LU R10, [R1+0x538] ;  /* 0x00053800010a7983 */ /* 0x000ee80000300800 */
[----:B------:R-:W3:Y:S04]  /*17ca0*/  LDL.LU R17, [R1+0x534] ;  /* 0x0005340001117983 */ /* 0x000ee80000300800 */
[----:B------:R-:W3:Y:S01]  /*17cb0*/  LDL.LU R16, [R1+0x530] ;  /* 0x0005300001107983 */ /* 0x000ee20000300800 */
[----:B----4-:R-:W-:Y:S01]  /*17cc0*/  ISETP.LT.AND P5, PT, R14, UR4, !P0 ;  /* 0x000000040e007c0c */ /* 0x010fe2000c7a1270 */
[----:B-1----:R-:W-:-:S02]  /*17cd0*/  IMAD R9, R70, 0x2, R11 ;  /* 0x0000000246097824 */ /* 0x002fc400078e020b */
[----:B------:R-:W4:Y:S01]  /*17ce0*/  LDL.LU R14, [R1+0x52c] ;  /* 0x00052c00010e7983 */ /* 0x000f220000300800 */
[----:B------:R-:W-:Y:S01]  /*17cf0*/  PRMT R57, R57, 0x7632, R57 ;  /* 0x0000763239397816 */ /* 0x000fe20000000039 */
[----:B------:R-:W-:Y:S01]  /*17d00*/  ULDC UR4, c[0x0][0x22c] ;  /* 0x00008b0000047ab9 */ /* 0x000fe20000000800 */
[----:B------:R-:W-:Y:S01]  /*17d10*/  IMAD R3, R70, 0x2, R9 ;  /* 0x0000000246037824 */ /* 0x000fe200078e0209 */
[----:B------:R-:W-:-:S03]  /*17d20*/  LEA R8, P6, R9, R71, 0x1 ;  /* 0x0000004709087211 */ /* 0x000fc600078c08ff */
[C---:B------:R-:W-:Y:S01]  /*17d30*/  IMAD R11, R70.reuse, 0x2, R3 ;  /* 0x00000002460b7824 */ /* 0x040fe200078e0203 */
[----:B------:R-:W-:Y:S02]  /*17d40*/  LEA.HI.X.SX32 R9, R9, R72, 0x1, P6 ;  /* 0x0000004809097211 */ /* 0x000fe400030f0eff */
[----:B------:R-:W-:Y:S01]  /*17d50*/  LEA R2, P6, R3, R71, 0x1 ;  /* 0x0000004703027211 */ /* 0x000fe200078c08ff */
[----:B------:R-:W-:-:S03]  /*17d60*/  IMAD R7, R70, 0x2, R11 ;  /* 0x0000000246077824 */ /* 0x000fc600078e020b */
[-C--:B------:R-:W-:Y:S02]  /*17d70*/  LEA.HI.X.SX32 R3, R3, R72.reuse, 0x1, P6 ;  /* 0x0000004803037211 */ /* 0x080fe400030f0eff */
[C---:B0-----:R-:W-:Y:S02]  /*17d80*/  LEA R4, P6, R11.reuse, R71, 0x1 ;  /* 0x000000470b047211 */ /* 0x041fe400078c08ff */
[----:B------:R-:W-:Y:S02]  /*17d90*/  PRMT R58, R58, 0x7632, R58 ;  /* 0x000076323a3a7816 */ /* 0x000fe4000000003a */
[----:B------:R-:W-:Y:S01]  /*17da0*/  LEA.HI.X.SX32 R5, R11, R72, 0x1, P6 ;  /* 0x000000480b057211 */ /* 0x000fe200030f0eff */
[----:B------:R-:W-:Y:S01]  /*17db0*/  IMAD R11, R70, 0x2, R7 ;  /* 0x00000002460b7824 */ /* 0x000fe200078e0207 */
[----:B------:R0:W-:Y:S01]  /*17dc0*/  @P3 STG.E.U16 desc[UR10][R8.64], R57 ;  /* 0x0000003908003986 */ /* 0x0001e2000c10150a */
[----:B------:R-:W-:-:S03]  /*17dd0*/  PRMT R59, R59, 0x7632, R59 ;  /* 0x000076323b3b7816 */ /* 0x000fc6000000003b */
[----:B------:R1:W-:Y:S01]  /*17de0*/  @P1 STG.E.U16 desc[UR10][R2.64], R58 ;  /* 0x0000003a02001986 */ /* 0x0003e2000c10150a */
[----:B------:R-:W-:-:S03]  /*17df0*/  LEA R6, P1, R7, R71, 0x1 ;  /* 0x0000004707067211 */ /* 0x000fc600078208ff */
[----:B------:R-:W-:Y:S01]  /*17e00*/  @P2 STG.E.U16 desc[UR10][R4.64], R59 ;  /* 0x0000003b04002986 */ /* 0x000fe2000c10150a */
[-C--:B0-----:R-:W-:Y:S02]  /*17e10*/  LEA R8, P6, R11, R71.reuse, 0x1 ;  /* 0x000000470b087211 */ /* 0x081fe400078c08ff */
[-C--:B------:R-:W-:Y:S02]  /*17e20*/  LEA.HI.X.SX32 R7, R7, R72.reuse, 0x1, P1 ;  /* 0x0000004807077211 */ /* 0x080fe400008f0eff */
[-C--:B------:R-:W-:Y:S01]  /*17e30*/  LEA.HI.X.SX32 R9, R11, R72.reuse, 0x1, P6 ;  /* 0x000000480b097211 */ /* 0x080fe200030f0eff */
[----:B------:R-:W-:Y:S02]  /*17e40*/  IMAD R11, R70, 0x2, R11 ;  /* 0x00000002460b7824 */ /* 0x000fe400078e020b */
[----:B------:R-:W-:Y:S03]  /*17e50*/  @P4 STG.E.U16 desc[UR10][R6.64], R60 ;  /* 0x0000003c06004986 */ /* 0x000fe6000c10150a */
[C---:B-1----:R-:W-:Y:S01]  /*17e60*/  LEA R2, P4, R11.reuse, R71, 0x1 ;  /* 0x000000470b027211 */ /* 0x042fe200078808ff */
[----:B------:R-:W-:Y:S03]  /*17e70*/  @P5 STG.E.U16 desc[UR10][R8.64], R61 ;  /* 0x0000003d08005986 */ /* 0x000fe6000c10150a */
[----:B------:R-:W-:-:S02]  /*17e80*/  LEA.HI.X.SX32 R3, R11, R72, 0x1, P4 ;  /* 0x000000480b037211 */ /* 0x000fc400020f0eff */
[----:B--2---:R-:W-:Y:S01]  /*17e90*/  ISETP.LT.AND P3, PT, R12, UR4, !P0 ;  /* 0x000000040c007c0c */ /* 0x004fe2000c761270 */
[----:B------:R-:W-:Y:S01]  /*17ea0*/  ULDC UR4, c[0x0][0x22c] ;  /* 0x00008b0000047ab9 */ /* 0x000fe20000000800 */
[----:B------:R-:W2:Y:S01]  /*17eb0*/  LDL.LU R12, [R1+0x528] ;  /* 0x00052800010c7983 */ /* 0x000ea20000300800 */
[----:B------:R-:W-:Y:S01]  /*17ec0*/  ISETP.LT.AND P2, PT, R13, UR4, !P0 ;  /* 0x000000040d007c0c */ /* 0x000fe2000c741270 */
[----:B------:R-:W-:-:S09]  /*17ed0*/  ULDC UR4, c[0x0][0x22c] ;  /* 0x00008b0000047ab9 */ /* 0x000fd20000000800 */
[----:B------:R0:W-:Y:S01]  /*17ee0*/  @P3 STG.E.U16 desc[UR10][R2.64], R62 ;  /* 0x0000003e02003986 */ /* 0x0001e2000c10150a */
[----:B---3--:R-:W-:Y:S01]  /*17ef0*/  ISETP.LT.AND P1, PT, R10, UR4, !P0 ;  /* 0x000000040a007c0c */ /* 0x008fe2000c721270 */
[----:B------:R-:W-:Y:S02]  /*17f00*/  ULDC UR4, c[0x0][0x22c] ;  /* 0x00008b0000047ab9 */ /* 0x000fe40000000800 */
[----:B------:R-:W3:Y:S01]  /*17f10*/  LDL.LU R10, [R1+0x524] ;  /* 0x00052400010a7983 */ /* 0x000ee20000300800 */
[----:B------:R-:W-:Y:S01]  /*17f20*/  ISETP.LT.AND P5, PT, R17, UR4, !P0 ;  /* 0x0000000411007c0c */ /* 0x000fe2000c7a1270 */
[----:B------:R-:W-:Y:S02]  /*17f30*/  ULDC UR4, c[0x0][0x22c] ;  /* 0x00008b0000047ab9 */ /* 0x000fe40000000800 */
[----:B------:R-:W3:Y:S01]  /*17f40*/  LDL.LU R15, [R1+0x520] ;  /* 0x00052000010f7983 */ /* 0x000ee20000300800 */
[----:B----4-:R-:W-:Y:S01]  /*17f50*/  ISETP.LT.AND P3, PT, R14, UR4, !P0 ;  /* 0x000000040e007c0c */ /* 0x010fe2000c761270 */
[----:B------:R-:W-:-:S02]  /*17f60*/  IMAD R13, R70, 0x2, R11 ;  /* 0x00000002460d7824 */ /* 0x000fc400078e020b */
[----:B------:R-:W4:Y:S01]  /*17f70*/  LDL.LU R14, [R1+0x51c] ;  /* 0x00051c00010e7983 */ /* 0x000f220000300800 */
[----:B0-----:R-:W-:Y:S01]  /*17f80*/  PRMT R3, R60, 0x7632, R3 ;  /* 0x000076323c037816 */ /* 0x001fe20000000003 */
[----:B------:R-:W-:Y:S01]  /*17f90*/  ULDC UR4, c[0x0][0x22c] ;  /* 0x00008b0000047ab9 */ /* 0x000fe20000000800 */
[----:B------:R-:W-:-:S04]  /*17fa0*/  LEA R4, P6, R13, R71, 0x1 ;  /* 0x000000470d047211 */ /* 0x000fc800078c08ff */
[----:B------:R-:W-:Y:S01]  /*17fb0*/  LEA.HI.X.SX32 R5, R13, R72, 0x1, P6 ;  /* 0x000000480d057211 */ /* 0x000fe200030f0eff */
[----:B------:R-:W-:-:S04]  /*17fc0*/  IMAD R13, R70, 0x2, R13 ;  /* 0x00000002460d7824 */ /* 0x000fc800078e020d */
[----:B------:R-:W-:Y:S01]  /*17fd0*/  IMAD R11, R70, 0x2, R13 ;  /* 0x00000002460b7824 */ /* 0x000fe200078e020d */
[----:B------:R-:W-:-:S04]  /*17fe0*/  LEA R6, P6, R13, R71, 0x1 ;  /* 0x000000470d067211 */ /* 0x000fc800078c08ff */
[-C--:B------:R-:W-:Y:S02]  /*17ff0*/  LEA.HI.X.SX32 R7, R13, R72.reuse, 0x1, P6 ;  /* 0x000000480d077211 */ /* 0x080fe400030f0eff */
[C---:B------:R-:W-:Y:S01]  /*18000*/  LEA R8, P6, R11.reuse, R71, 0x1 ;  /* 0x000000470b087211 */ /* 0x040fe200078c08ff */
[----:B------:R-:W-:Y:S01]  /*18010*/  @P2 STG.E.U16 desc[UR10][R4.64], R63 ;  /* 0x0000003f04002986 */ /* 0x000fe2000c10150a */
[----:B------:R-:W-:Y:S01]  /*18020*/  ISETP.LT.AND P4, PT, R16, UR5, !P0 ;  /* 0x0000000510007c0c */ /* 0x000fe2000c781270 */
[----:B------:R-:W-:Y:S01]  /*18030*/  ULDC UR5, c[0x0][0x22c] ;  /* 0x00008b0000057ab9 */ /* 0x000fe20000000800 */
[----:B------:R-:W-:Y:S01]  /*18040*/  LEA.HI.X.SX32 R9, R11, R72, 0x1, P6 ;  /* 0x000000480b097211 */ /* 0x000fe200030f0eff */
[----:B------:R-:W-:Y:S01]  /*18050*/  IMAD R11, R70, 0x2, R11 ;  /* 0x00000002460b7824 */ /* 0x000fe200078e020b */
[----:B------:R0:W-:Y:S01]  /*18060*/  @P1 STG.E.U16 desc[UR10][R6.64], R3 ;  /* 0x0000000306001986 */ /* 0x0001e2000c10150a */
[----:B------:R-:W-:-:S03]  /*18070*/  PRMT R61, R61, 0x7632, R61 ;  /* 0x000076323d3d7816 */ /* 0x000fc6000000003d */
[C---:B------:R-:W-:Y:S02]  /*18080*/  LEA R2, P6, R11.reuse, R71, 0x1 ;  /* 0x000000470b027211 */ /* 0x040fe400078c08ff */
[----:B------:R-:W-:Y:S01]  /*18090*/  PRMT R62, R62, 0x7632, R62 ;  /* 0x000076323e3e7816 */ /* 0x000fe2000000003e */
[----:B------:R1:W-:Y:S01]  /*180a0*/  @P5 STG.E.U16 desc[UR10][R8.64], R61 ;  /* 0x0000003d08005986 */ /* 0x0003e2000c10150a */
        /* <DEDUP_REMOVED lines=10> */
[----:B------:R-:W3:Y:S01]  /*18150*/  LDL.LU R16, [R1+0x50c] ;  /* 0x00050c0001107983 */ /* 0x000ee20000300800 */
[----:B----4-:R-:W-:Y:S01]  /*18160*/  ISETP.LT.AND P4, PT, R14, UR4, !P0 ;  /* 0x000000040e007c0c */ /* 0x010fe2000c781270 */
[C---:B------:R-:W-:Y:S02]  /*18170*/  IMAD R5, R70.reuse, 0x2, R11 ;  /* 0x0000000246057824 */ /* 0x040fe400078e020b */
[----:B------:R-:W4:Y:S01]  /*18180*/  LDL.LU R14, [R1+0x510] ;  /* 0x00051000010e7983 */ /* 0x000f220000300800 */
[----:B------:R-:W-:Y:S01]  /*18190*/  PRMT R63, R63, 0x7632, R63 ;  /* 0x000076323f3f7816 */ /* 0x000fe2000000003f */
[----:B------:R-:W-:Y:S01]  /*181a0*/  ULDC UR4, c[0x0][0x22c] ;  /* 0x00008b0000047ab9 */ /* 0x000fe20000000800 */
[----:B------:R-:W-:Y:S01]  /*181b0*/  IMAD R7, R70, 0x2, R5 ;  /* 0x0000000246077824 */ /* 0x000fe200078e0205 */
[----:B------:R-:W-:-:S03]  /*181c0*/  LEA R4, P6, R5, R71, 0x1 ;  /* 0x0000004705047211 */ /* 0x000fc600078c08ff */
[C---:B-1----:R-:W-:Y:S01]  /*181d0*/  IMAD R9, R70.reuse, 0x2, R7 ;  /* 0x0000000246097824 */ /* 0x042fe200078e0207 */
[----:B------:R-:W-:Y:S02]  /*181e0*/  LEA.HI.X.SX32 R5, R5, R72, 0x1, P6 ;  /* 0x0000004805057211 */ /* 0x000fe400030f0eff */
[----:B------:R-:W-:Y:S01]  /*181f0*/  LEA R6, P6, R7, R71, 0x1 ;  /* 0x0000004707067211 */ /* 0x000fe200078c08ff */
[----:B------:R-:W-:-:S03]  /*18200*/  IMAD R11, R70, 0x2, R9 ;  /* 0x00000002460b7824 */ /* 0x000fc600078e0209 */
[----:B------:R-:W-:Y:S01]  /*18210*/  LEA.HI.X.SX32 R7, R7, R72, 0x1, P6 ;  /* 0x0000004807077211 */ /* 0x000fe200030f0eff */
[----:B------:R-:W-:Y:S01]  /*18220*/  IMAD R13, R70, 0x2, R11 ;  /* 0x00000002460d7824 */ /* 0x000fe200078e020b */
[----:B------:R-:W-:-:S03]  /*18230*/  LEA R8, P6, R9, R71, 0x1 ;  /* 0x0000004709087211 */ /* 0x000fc600078c08ff */
[C---:B------:R-:W-:Y:S01]  /*18240*/  IMAD R15, R70.reuse, 0x2, R13 ;  /* 0x00000002460f7824 */ /* 0x040fe200078e020d */
[----:B------:R-:W-:Y:S01]  /*18250*/  LEA.HI.X.SX32 R9, R9, R72, 0x1, P6 ;  /* 0x0000004809097211 */ /* 0x000fe200030f0eff */
[----:B------:R1:W-:Y:S02]  /*18260*/  @P3 STG.E.U16 desc[UR10][R4.64], R63 ;  /* 0x0000003f04003986 */ /* 0x0003e4000c10150a */
[C---:B------:R-:W-:Y:S02]  /*18270*/  IMAD R17, R70.reuse, 0x2, R15 ;  /* 0x0000000246117824 */ /* 0x040fe400078e020f */
[----:B------:R1:W-:Y:S02]  /*18280*/  @P2 STG.E.U16 desc[UR10][R6.64], R20 ;  /* 0x0000001406002986 */ /* 0x0003e4000c10150a */
[C---:B------:R-:W-:Y:S02]  /*18290*/  IMAD R19, R70.reuse, 0x2, R17 ;  /* 0x0000000246137824 */ /* 0x040fe400078e0211 */
[----:B------:R1:W-:Y:S01]  /*182a0*/  @P1 STG.E.U16 desc[UR10][R8.64], R21 ;  /* 0x0000001508001986 */ /* 0x0003e2000c10150a */
[----:B0-----:R-:W-:Y:S01]  /*182b0*/  LEA R2, P1, R11, R71, 0x1 ;  /* 0x000000470b027211 */ /* 0x001fe200078208ff */
[----:B------:R-:W-:-:S03]  /*182c0*/  IMAD R70, R70, 0x2, R19 ;  /* 0x0000000246467824 */ /* 0x000fc600078e0213 */
[----:B------:R-:W-:Y:S02]  /*182d0*/  LEA.HI.X.SX32 R3, R11, R72, 0x1, P1 ;  /* 0x000000480b037211 */ /* 0x000fe400008f0eff */
[----:B-1----:R-:W-:-:S04]  /*182e0*/  LEA R4, P6, R13, R71, 0x1 ;  /* 0x000000470d047211 */ /* 0x002fc800078c08ff */
[-C--:B------:R-:W-:Y:S02]  /*182f0*/  LEA.HI.X.SX32 R5, R13, R72.reuse, 0x1, P6 ;  /* 0x000000480d057211 */ /* 0x080fe400030f0eff */
[CC--:B------:R-:W-:Y:S01]  /*18300*/  LEA R6, P6, R17.reuse, R71.reuse, 0x1 ;  /* 0x0000004711067211 */ /* 0x0c0fe200078c08ff */
[----:B------:R0:W-:Y:S03]  /*18310*/  @P5 STG.E.U16 desc[UR10][R2.64], R22 ;  /* 0x0000001602005986 */ /* 0x0001e6000c10150a */
[----:B------:R-:W-:Y:S02]  /*18320*/  LEA.HI.X.SX32 R7, R17, R72, 0x1, P6 ;  /* 0x0000004811077211 */ /* 0x000fe400030f0eff */
[----:B------:R-:W-:Y:S02]  /*18330*/  LEA R8, P6, R19, R71, 0x1 ;  /* 0x0000004713087211 */ /* 0x000fe400078c08ff */
[----:B------:R-:W-:-:S02]  /*18340*/  PRMT R20, R20, 0x7632, R20 ;  /* 0x0000763214147816 */ /* 0x000fc40000000014 */
[----:B------:R-:W-:Y:S02]  /*18350*/  LEA.HI.X.SX32 R9, R19, R72, 0x1, P6 ;  /* 0x0000004813097211 */ /* 0x000fe400030f0eff */
[----:B------:R-:W-:Y:S02]  /*18360*/  PRMT R0, R22, 0x7632, R0 ;  /* 0x0000763216007816 */ /* 0x000fe40000000000 */
[----:B0-----:R-:W-:Y:S01]  /*18370*/  PRMT R3, R21, 0x7632, R3 ;  /* 0x0000763215037816 */ /* 0x001fe20000000003 */
[----:B------:R0:W-:Y:S01]  /*18380*/  @P4 STG.E.U16 desc[UR10][R4.64], R23 ;  /* 0x0000001704004986 */ /* 0x0001e2000c10150a */
[----:B--2---:R-:W-:Y:S01]  /*18390*/  ISETP.LT.AND P3, PT, R12, UR4, !P0 ;  /* 0x000000040c007c0c */ /* 0x004fe2000c761270 */
[----:B------:R-:W-:Y:S02]  /*183a0*/  ULDC UR4, c[0x0][0x22c] ;  /* 0x00008b0000047ab9 */ /* 0x000fe40000000800 */
[----:B---3--:R-:W-:Y:S01]  /*183b0*/  ISETP.LT.AND P2, PT, R10, UR4, !P0 ;  /* 0x000000040a007c0c */ /* 0x008fe2000c741270 */
[----:B------:R-:W-:Y:S01]  /*183c0*/  ULDC UR4, c[0x0][0x22c] ;  /* 0x00008b0000047ab9 */ /* 0x000fe20000000800 */
[----:B------:R-:W-:-:S04]  /*183d0*/  LEA R10, P1, R15, R71, 0x1 ;  /* 0x000000470f0a7211 */ /* 0x000fc800078208ff */
[----:B------:R-:W-:Y:S02]  /*183e0*/  LEA.HI.X.SX32 R11, R15, R72, 0x1, P1 ;  /* 0x000000480f0b7211 */ /* 0x000fe400008f0eff */
[----:B------:R-:W-:-:S04]  /*183f0*/  LEA R12, P1, R70, R71, 0x1 ;  /* 0x00000047460c7211 */ /* 0x000fc800078208ff */
[----:B------:R-:W-:Y:S02]  /*18400*/  LEA.HI.X.SX32 R13, R70, R72, 0x1, P1 ;  /* 0x00000048460d7211 */ /* 0x000fe400008f0eff */
[----:B------:R-:W-:Y:S01]  /*18410*/  ISETP.LT.AND P1, PT, R16, UR5, !P0 ;  /* 0x0000000510007c0c */ /* 0x000fe2000c721270 */
[----:B------:R0:W-:Y:S01]  /*18420*/  @P3 STG.E.U16 desc[UR10][R10.64], R20 ;  /* 0x000000140a003986 */ /* 0x0001e2000c10150a */
[----:B----4-:R-:W-:-:S03]  /*18430*/  ISETP.LT.AND P0, PT, R14, UR4, !P0 ;  /* 0x000000040e007c0c */ /* 0x010fc6000c701270 */
[----:B------:R0:W-:Y:S10]  /*18440*/  @P2 STG.E.U16 desc[UR10][R6.64], R3 ;  /* 0x0000000306002986 */ /* 0x0001f4000c10150a */
[----:B------:R0:W-:Y:S01]  /*18450*/  @P0 STG.E.U16 desc[UR10][R8.64], R0 ;  /* 0x0000000008000986 */ /* 0x0001e2000c10150a */
[----:B------:R-:W-:Y:S05]  /*18460*/  @!P1 EXIT ;  /* 0x000000000000994d */ /* 0x000fea0003800000 */
[----:B0-----:R-:W-:-:S05]  /*18470*/  PRMT R6, R23, 0x7632, R6 ;  /* 0x0000763217067816 */ /* 0x001fca0000000006 */
[----:B------:R-:W-:Y:S01]  /*18480*/  STG.E.U16 desc[UR10][R12.64], R6 ;  /* 0x000000060c007986 */ /* 0x000fe2000c10150a */
[----:B------:R-:W-:Y:S05]  /*18490*/  EXIT ;  /* 0x000000000000794d */ /* 0x000fea0003800000 */
.L_x_2:
[----:B------:R-:W-:-:S00]  /*184a0*/  BRA `(.L_x_2) ;  /* 0xfffffffc00fc7947 */ /* 0x000fc0000383ffff */
[----:B------:R-:W-:-:S00]  /*184b0*/  NOP ;  /* 0x0000000000007918 */ /* 0x000fc00000000000 */
        /* <DEDUP_REMOVED lines=12> */
.L_x_3:


//--------------------- .nv.shared.matmul_kernel  --------------------------
	.section	.nv.shared.matmul_kernel,"aw",@nobits
	.sectionflags	@""
	.align	16
	.zero		1024


//--------------------- .nv.shared.reserved.0     --------------------------
	.section	.nv.shared.reserved.0,"aw",@nobits
	.weak		__nv_reservedSMEM_offset_0_alias
	.size		__nv_reservedSMEM_offset_0_alias, 0, 0
	.other		__nv_reservedSMEM_offset_0_alias,@"STO_CUDA_RESERVED_SHARED STV_DEFAULT"
__nv_reservedSMEM_offset_0_alias:
	.zero		0


//--------------------- .nv.constant0.matmul_kernel --------------------------
	.section	.nv.constant0.matmul_kernel,"a",@progbits
	.sectionflags	@""
	.align	4
.nv.constant0.matmul_kernel:
	.zero		608


//--------------------- SYMBOLS --------------------------

	.type		.nv.reservedSmem.offset0,@object
	.size		.nv.reservedSmem.offset0,0x4
